// auto-generated by cutlass_sweep.gemm — config: {"arch": "sm_100", "cluster_m": 8, "cluster_n": 1, "dtype": "bf16", "dtype_b": "bf16", "layout": "nt", "stages": 0, "tile_k": 64, "tile_m": 256, "tile_n": 256}
#include "cutlass/cutlass.h"
#include "cutlass/gemm/collective/collective_builder.hpp"
#include "cutlass/gemm/device/gemm_universal_adapter.h"
#include "cutlass/gemm/kernel/gemm_universal.hpp"
#include "cutlass/epilogue/collective/collective_builder.hpp"

using ElemA = cutlass::bfloat16_t;
using ElemB = cutlass::bfloat16_t;
using ElemCD = cutlass::bfloat16_t;
using Acc  = float;
using TileShape    = cute::Shape<cute::_256, cute::_256, cute::_64>;
using ClusterShape = cute::Shape<cute::_8, cute::_1, cute::_1>;

using CollectiveEpilogue = typename cutlass::epilogue::collective::CollectiveBuilder<
    cutlass::arch::Sm100, cutlass::arch::OpClassTensorOp,
    TileShape, ClusterShape,
    cutlass::epilogue::collective::EpilogueTileAuto,
    Acc, Acc,
    ElemCD, cutlass::layout::RowMajor, 128 / cutlass::sizeof_bits<ElemCD>::value,
    ElemCD, cutlass::layout::RowMajor, 128 / cutlass::sizeof_bits<ElemCD>::value,
    cutlass::epilogue::collective::EpilogueScheduleAuto
  >::CollectiveOp;

using CollectiveMainloop = typename cutlass::gemm::collective::CollectiveBuilder<
    cutlass::arch::Sm100, cutlass::arch::OpClassTensorOp,
    ElemA, cutlass::layout::RowMajor, 128 / cutlass::sizeof_bits<ElemA>::value,
    ElemB, cutlass::layout::ColumnMajor, 128 / cutlass::sizeof_bits<ElemB>::value,
    Acc,
    TileShape, ClusterShape,
    cutlass::gemm::collective::StageCountAutoCarveout<static_cast<int>(sizeof(typename CollectiveEpilogue::SharedStorage))>,
    cutlass::gemm::collective::KernelScheduleAuto
  >::CollectiveOp;

using GemmKernel = cutlass::gemm::kernel::GemmUniversal<
    cute::Shape<int,int,int,int>,
    CollectiveMainloop,
    CollectiveEpilogue
>;
using Gemm = cutlass::gemm::device::GemmUniversalAdapter<GemmKernel>;

// Force the device kernel symbol into the cubin without needing a host main.
auto* _anchor = &cutlass::device_kernel<GemmKernel>;


// ===== COMPILED SASS (sm_100a) =====

	.target	sm_100a

	.elftype	@"ET_EXEC"


//--------------------- .note.nv.tkinfo           --------------------------
	.section	.note.nv.tkinfo,"",@"SHT_NOTE"
	.sectionflags	@"SHF_NOTE_NV_TKINFO"
	.tkinfo
        /*0018*/ 	.word	0x00000002
        /*0030*/ 	.string	""
        /*0030*/ 	.string	"ptxas"
        /*0030*/ 	.string	"Cuda compilation tools, release 13.0, V13.0.88"
        /*0030*/ 	.string	"Build cuda_13.0.r13.0/compiler.36424714_0"
        /*0030*/ 	.string	"-arch sm_100a -m 64 "



//--------------------- .note.nv.cuinfo           --------------------------
	.section	.note.nv.cuinfo,"",@"SHT_NOTE"
	.sectionflags	@"SHF_NOTE_NV_CUINFO"
        /*0018*/ 	.short	0x0002
        /*001a*/ 	.short	0x0064
        /*001c*/ 	.short	0x0082
	.zero		2


//--------------------- .nv.info                  --------------------------
	.section	.nv.info,"",@"SHT_CUDA_INFO"
	.align	4


	//----- nvinfo : EIATTR_REGCOUNT
	.align		4
        /*0000*/ 	.byte	0x04, 0x2f
        /*0002*/ 	.short	(.L_19 - .L_18)
	.align		4
.L_18:
        /*0004*/ 	.word	index@(_ZN7cutlass13device_kernelINS_4gemm6kernel13GemmUniversalIN4cute5tupleIJiiiiEEENS1_10collective13CollectiveMmaINS1_35MainloopSm100TmaUmmaWarpSpecializedILi5ELi2ELi2ENS5_IJNS4_1CILi8EEENSA_ILi1EEESC_EEEEENS5_IJNSA_ILi256EEESF_NSA_ILi64EEEEEENS_10bfloat16_tENS5_IJlSC_lEEESI_SJ_NS4_8TiledMMAINS4_8MMA_AtomIJNS4_26SM100_MMA_F16BF16_2x1SM_SSISI_SI_fLi256ELi256ELNS4_4UMMA5MajorE0ELSO_0ELNSN_7ScaleInE0ELSP_0EEEEEENS4_6LayoutINS5_IJSC_SC_SC_EEENS5_IJNSA_ILi0EEESU_SU_EEEEENS5_IJNS4_10UnderscoreESX_SX_EEEEENS4_18SM100_TMA_2SM_LOADENS4_14ComposedLayoutINS4_7SwizzleILi3ELi4ELi3EEENS4_18smem_ptr_flag_bitsILi16EEENSS_INS5_IJSB_SG_EEENS5_IJSG_SC_EEEEEEEvNS4_8identityENS4_28SM100_TMA_2SM_LOAD_MULTICASTES19_vS1A_EENS_8epilogue10collective18CollectiveEpilogueINS1D_23Sm100TmaWarpSpecializedILi4ELi2ELi64ELb1ELb0EEEJNS5_IJNSA_ILi128EEESF_SG_EEENS5_IJNSS_IS1I_SC_EENSS_ISG_SC_EEEEESI_SJ_SI_SJ_NS1D_6fusion15FusionCallbacksIS1H_NS1N_17LinearCombinationISI_fSI_fLNS_15FloatRoundStyleE2EEES1J_S1M_JEEENS4_5SM1004TMEM4LOAD26SM100_TMEM_LOAD_32dp32b64xENS4_13SM90_TMA_LOADES19_NS4_39AutoVectorizingCopyWithAssumedAlignmentILi128EEENS4_14SM90_TMA_STOREES19_S1Z_S1Z_EEEvvEEEEvNT_6ParamsE)
        /*0008*/ 	.word	0x000000ad


	//----- nvinfo : EIATTR_FRAME_SIZE
	.align		4
.L_19:
        /*000c*/ 	.byte	0x04, 0x11
        /*000e*/ 	.short	(.L_21 - .L_20)
	.align		4
.L_20:
        /*0010*/ 	.word	index@($__internal_2_$__cuda_sm10x_tcgen05_guardrail_trap_unallocated_columns_being_dealloced)
        /*0014*/ 	.word	0x00000000


	//----- nvinfo : EIATTR_FRAME_SIZE
	.align		4
.L_21:
        /*0018*/ 	.byte	0x04, 0x11
        /*001a*/ 	.short	(.L_23 - .L_22)
	.align		4
.L_22:
        /*001c*/ 	.word	index@($__internal_1_$__cuda_sm10x_tcgen05_guardrail_trap_phase_invalid_during_alloc)
        /*0020*/ 	.word	0x00000000


	//----- nvinfo : EIATTR_FRAME_SIZE
	.align		4
.L_23:
        /*0024*/ 	.byte	0x04, 0x11
        /*0026*/ 	.short	(.L_25 - .L_24)
	.align		4
.L_24:
        /*0028*/ 	.word	index@($__internal_0_$__cuda_sm10x_tcgen05_guardrail_trap_col_being_dealloced_not_returned_by_alloc)
        /*002c*/ 	.word	0x00000000


	//----- nvinfo : EIATTR_FRAME_SIZE
	.align		4
.L_25:
        /*0030*/ 	.byte	0x04, 0x11
        /*0032*/ 	.short	(.L_27 - .L_26)
	.align		4
.L_26:
        /*0034*/ 	.word	index@(_ZN7cutlass13device_kernelINS_4gemm6kernel13GemmUniversalIN4cute5tupleIJiiiiEEENS1_10collective13CollectiveMmaINS1_35MainloopSm100TmaUmmaWarpSpecializedILi5ELi2ELi2ENS5_IJNS4_1CILi8EEENSA_ILi1EEESC_EEEEENS5_IJNSA_ILi256EEESF_NSA_ILi64EEEEEENS_10bfloat16_tENS5_IJlSC_lEEESI_SJ_NS4_8TiledMMAINS4_8MMA_AtomIJNS4_26SM100_MMA_F16BF16_2x1SM_SSISI_SI_fLi256ELi256ELNS4_4UMMA5MajorE0ELSO_0ELNSN_7ScaleInE0ELSP_0EEEEEENS4_6LayoutINS5_IJSC_SC_SC_EEENS5_IJNSA_ILi0EEESU_SU_EEEEENS5_IJNS4_10UnderscoreESX_SX_EEEEENS4_18SM100_TMA_2SM_LOADENS4_14ComposedLayoutINS4_7SwizzleILi3ELi4ELi3EEENS4_18smem_ptr_flag_bitsILi16EEENSS_INS5_IJSB_SG_EEENS5_IJSG_SC_EEEEEEEvNS4_8identityENS4_28SM100_TMA_2SM_LOAD_MULTICASTES19_vS1A_EENS_8epilogue10collective18CollectiveEpilogueINS1D_23Sm100TmaWarpSpecializedILi4ELi2ELi64ELb1ELb0EEEJNS5_IJNSA_ILi128EEESF_SG_EEENS5_IJNSS_IS1I_SC_EENSS_ISG_SC_EEEEESI_SJ_SI_SJ_NS1D_6fusion15FusionCallbacksIS1H_NS1N_17LinearCombinationISI_fSI_fLNS_15FloatRoundStyleE2EEES1J_S1M_JEEENS4_5SM1004TMEM4LOAD26SM100_TMEM_LOAD_32dp32b64xENS4_13SM90_TMA_LOADES19_NS4_39AutoVectorizingCopyWithAssumedAlignmentILi128EEENS4_14SM90_TMA_STOREES19_S1Z_S1Z_EEEvvEEEEvNT_6ParamsE)
        /*0038*/ 	.word	0x00000000


	//----- nvinfo : EIATTR_MIN_STACK_SIZE
	.align		4
.L_27:
        /*003c*/ 	.byte	0x04, 0x12
        /*003e*/ 	.short	(.L_29 - .L_28)
	.align		4
.L_28:
        /*0040*/ 	.word	index@(_ZN7cutlass13device_kernelINS_4gemm6kernel13GemmUniversalIN4cute5tupleIJiiiiEEENS1_10collective13CollectiveMmaINS1_35MainloopSm100TmaUmmaWarpSpecializedILi5ELi2ELi2ENS5_IJNS4_1CILi8EEENSA_ILi1EEESC_EEEEENS5_IJNSA_ILi256EEESF_NSA_ILi64EEEEEENS_10bfloat16_tENS5_IJlSC_lEEESI_SJ_NS4_8TiledMMAINS4_8MMA_AtomIJNS4_26SM100_MMA_F16BF16_2x1SM_SSISI_SI_fLi256ELi256ELNS4_4UMMA5MajorE0ELSO_0ELNSN_7ScaleInE0ELSP_0EEEEEENS4_6LayoutINS5_IJSC_SC_SC_EEENS5_IJNSA_ILi0EEESU_SU_EEEEENS5_IJNS4_10UnderscoreESX_SX_EEEEENS4_18SM100_TMA_2SM_LOADENS4_14ComposedLayoutINS4_7SwizzleILi3ELi4ELi3EEENS4_18smem_ptr_flag_bitsILi16EEENSS_INS5_IJSB_SG_EEENS5_IJSG_SC_EEEEEEEvNS4_8identityENS4_28SM100_TMA_2SM_LOAD_MULTICASTES19_vS1A_EENS_8epilogue10collective18CollectiveEpilogueINS1D_23Sm100TmaWarpSpecializedILi4ELi2ELi64ELb1ELb0EEEJNS5_IJNSA_ILi128EEESF_SG_EEENS5_IJNSS_IS1I_SC_EENSS_ISG_SC_EEEEESI_SJ_SI_SJ_NS1D_6fusion15FusionCallbacksIS1H_NS1N_17LinearCombinationISI_fSI_fLNS_15FloatRoundStyleE2EEES1J_S1M_JEEENS4_5SM1004TMEM4LOAD26SM100_TMEM_LOAD_32dp32b64xENS4_13SM90_TMA_LOADES19_NS4_39AutoVectorizingCopyWithAssumedAlignmentILi128EEENS4_14SM90_TMA_STOREES19_S1Z_S1Z_EEEvvEEEEvNT_6ParamsE)
        /*0044*/ 	.word	0x00000000
.L_29:


//--------------------- .nv.compat                --------------------------
	.section	.nv.compat,"",@"SHT_CUDA_COMPAT_INFO"
	.align	4
        /*0000*/ 	.byte	0x02, 0x09, 0x01, 0x00, 0x02, 0x02, 0x02, 0x00, 0x02, 0x05, 0x05, 0x00, 0x03, 0x07, 0x01, 0x01
        /*0010*/ 	.byte	0x02, 0x03, 0x01, 0x00, 0x02, 0x06, 0x01, 0x00, 0x04, 0x0b, 0x08, 0x00, 0x09, 0x00, 0x00, 0x00
        /*0020*/ 	.byte	0x00, 0x00, 0x00, 0x00


//--------------------- .nv.info._ZN7cutlass13device_kernelINS_4gemm6kernel13GemmUniversalIN4cute5tupleIJiiiiEEENS1_10collective13CollectiveMmaINS1_35MainloopSm100TmaUmmaWarpSpecializedILi5ELi2ELi2ENS5_IJNS4_1CILi8EEENSA_ILi1EEESC_EEEEENS5_IJNSA_ILi256EEESF_NSA_ILi64EEEEEENS_10bfloat16_tENS5_IJlSC_lEEESI_SJ_NS4_8TiledMMAINS4_8MMA_AtomIJNS4_26SM100_MMA_F16BF16_2x1SM_SSISI_SI_fLi256ELi256ELNS4_4UMMA5MajorE0ELSO_0ELNSN_7ScaleInE0ELSP_0EEEEEENS4_6LayoutINS5_IJSC_SC_SC_EEENS5_IJNSA_ILi0EEESU_SU_EEEEENS5_IJNS4_10UnderscoreESX_SX_EEEEENS4_18SM100_TMA_2SM_LOADENS4_14ComposedLayoutINS4_7SwizzleILi3ELi4ELi3EEENS4_18smem_ptr_flag_bitsILi16EEENSS_INS5_IJSB_SG_EEENS5_IJSG_SC_EEEEEEEvNS4_8identityENS4_28SM100_TMA_2SM_LOAD_MULTICASTES19_vS1A_EENS_8epilogue10collective18CollectiveEpilogueINS1D_23Sm100TmaWarpSpecializedILi4ELi2ELi64ELb1ELb0EEEJNS5_IJNSA_ILi128EEESF_SG_EEENS5_IJNSS_IS1I_SC_EENSS_ISG_SC_EEEEESI_SJ_SI_SJ_NS1D_6fusion15FusionCallbacksIS1H_NS1N_17LinearCombinationISI_fSI_fLNS_15FloatRoundStyleE2EEES1J_S1M_JEEENS4_5SM1004TMEM4LOAD26SM100_TMEM_LOAD_32dp32b64xENS4_13SM90_TMA_LOADES19_NS4_39AutoVectorizingCopyWithAssumedAlignmentILi128EEENS4_14SM90_TMA_STOREES19_S1Z_S1Z_EEEvvEEEEvNT_6ParamsE --------------------------
	.section	.nv.info._ZN7cutlass13device_kernelINS_4gemm6kernel13GemmUniversalIN4cute5tupleIJiiiiEEENS1_10collective13CollectiveMmaINS1_35MainloopSm100TmaUmmaWarpSpecializedILi5ELi2ELi2ENS5_IJNS4_1CILi8EEENSA_ILi1EEESC_EEEEENS5_IJNSA_ILi256EEESF_NSA_ILi64EEEEEENS_10bfloat16_tENS5_IJlSC_lEEESI_SJ_NS4_8TiledMMAINS4_8MMA_AtomIJNS4_26SM100_MMA_F16BF16_2x1SM_SSISI_SI_fLi256ELi256ELNS4_4UMMA5MajorE0ELSO_0ELNSN_7ScaleInE0ELSP_0EEEEEENS4_6LayoutINS5_IJSC_SC_SC_EEENS5_IJNSA_ILi0EEESU_SU_EEEEENS5_IJNS4_10UnderscoreESX_SX_EEEEENS4_18SM100_TMA_2SM_LOADENS4_14ComposedLayoutINS4_7SwizzleILi3ELi4ELi3EEENS4_18smem_ptr_flag_bitsILi16EEENSS_INS5_IJSB_SG_EEENS5_IJSG_SC_EEEEEEEvNS4_8identityENS4_28SM100_TMA_2SM_LOAD_MULTICASTES19_vS1A_EENS_8epilogue10collective18CollectiveEpilogueINS1D_23Sm100TmaWarpSpecializedILi4ELi2ELi64ELb1ELb0EEEJNS5_IJNSA_ILi128EEESF_SG_EEENS5_IJNSS_IS1I_SC_EENSS_ISG_SC_EEEEESI_SJ_SI_SJ_NS1D_6fusion15FusionCallbacksIS1H_NS1N_17LinearCombinationISI_fSI_fLNS_15FloatRoundStyleE2EEES1J_S1M_JEEENS4_5SM1004TMEM4LOAD26SM100_TMEM_LOAD_32dp32b64xENS4_13SM90_TMA_LOADES19_NS4_39AutoVectorizingCopyWithAssumedAlignmentILi128EEENS4_14SM90_TMA_STOREES19_S1Z_S1Z_EEEvvEEEEvNT_6ParamsE,"",@"SHT_CUDA_INFO"
	.sectionflags	@""
	.align	4


	//----- nvinfo : EIATTR_CUDA_API_VERSION
	.align		4
        /*0000*/ 	.byte	0x04, 0x37
        /*0002*/ 	.short	(.L_31 - .L_30)
.L_30:
        /*0004*/ 	.word	0x00000082


	//----- nvinfo : EIATTR_KPARAM_INFO
	.align		4
.L_31:
        /*0008*/ 	.byte	0x04, 0x17
        /*000a*/ 	.short	(.L_33 - .L_32)
.L_32:
        /*000c*/ 	.word	0x00000000
        /*0010*/ 	.short	0x0000
        /*0012*/ 	.short	0x0000
        /*0014*/ 	.byte	0x00, 0xf0, 0x01, 0x20


	//----- nvinfo : EIATTR_AT_ENTRY_FRAGMENTS
	.align		4
.L_33:
        /*0018*/ 	.byte	0x04, 0x4f
        /*001a*/ 	.short	(.L_35 - .L_34)


	//   ....[0]....
.L_34:
        /*001c*/ 	.word	0x00000007


	//----- nvinfo : EIATTR_RESERVED_SMEM_USED
	.align		4
.L_35:
        /*0020*/ 	.byte	0x01, 0x41
	.zero		2


	//----- nvinfo : EIATTR_SPARSE_MMA_MASK
	.align		4
        /*0024*/ 	.byte	0x03, 0x50
        /*0026*/ 	.short	0x0000


	//----- nvinfo : EIATTR_TCGEN05_2CTA_USED
	.align		4
        /*0028*/ 	.byte	0x01, 0x52
	.zero		2


	//----- nvinfo : EIATTR_MAXREG_COUNT
	.align		4
        /*002c*/ 	.byte	0x03, 0x1b
        /*002e*/ 	.short	0x00ff


	//----- nvinfo : EIATTR_NUM_BARRIERS
	.align		4
        /*0030*/ 	.byte	0x02, 0x4c
        /*0032*/ 	.byte	0x07
	.zero		1


	//----- nvinfo : EIATTR_EXTERNS
	.align		4
        /*0034*/ 	.byte	0x04, 0x0f
        /*0036*/ 	.short	(.L_37 - .L_36)


	//   ....[0]....
	.align		4
.L_36:
        /*0038*/ 	.word	index@(__assertfail)


	//----- nvinfo : EIATTR_MERCURY_ISA_VERSION
	.align		4
.L_37:
        /*003c*/ 	.byte	0x03, 0x5f
        /*003e*/ 	.short	0x0101


	//----- nvinfo : EIATTR_INT_WARP_WIDE_INSTR_OFFSETS
	.align		4
        /*0040*/ 	.byte	0x04, 0x31
        /*0042*/ 	.short	(.L_39 - .L_38)


	//   ....[0]....
.L_38:
        /*0044*/ 	.word	0x00000d50


	//   ....[1]....
        /*0048*/ 	.word	0x00000df0


	//   ....[2]....
        /*004c*/ 	.word	0x00004280


	//   ....[3]....
        /*0050*/ 	.word	0x000042a0


	//   ....[4]....
        /*0054*/ 	.word	0x000042d0


	//   ....[5]....
        /*0058*/ 	.word	0x00004e90


	//   ....[6]....
        /*005c*/ 	.word	0x00004ef0


	//   ....[7]....
        /*0060*/ 	.word	0x00004fe0


	//   ....[8]....
        /*0064*/ 	.word	0x00005060


	//   ....[9]....
        /*0068*/ 	.word	0x00005160


	//   ....[10]....
        /*006c*/ 	.word	0x000051f0


	//   ....[11]....
        /*0070*/ 	.word	0x000052f0


	//   ....[12]....
        /*0074*/ 	.word	0x000053a0


	//----- nvinfo : EIATTR_COOP_GROUP_MASK_REGIDS
	.align		4
.L_39:
        /*0078*/ 	.byte	0x04, 0x29
        /*007a*/ 	.short	(.L_41 - .L_40)


	//   ....[0]....
.L_40:
        /*007c*/ 	.word	0xffffffff


	//   ....[1]....
        /*0080*/ 	.word	0xffffffff


	//   ....[2]....
        /*0084*/ 	.word	0xffffffff


	//   ....[3]....
        /*0088*/ 	.word	0xffffffff


	//   ....[4]....
        /*008c*/ 	.word	0xffffffff


	//   ....[5]....
        /*0090*/ 	.word	0xffffffff


	//   ....[6]....
        /*0094*/ 	.word	0xffffffff


	//   ....[7]....
        /*0098*/ 	.word	0xffffffff


	//   ....[8]....
        /*009c*/ 	.word	0xffffffff


	//   ....[9]....
        /*00a0*/ 	.word	0xffffffff


	//   ....[10]....
        /*00a4*/ 	.word	0xffffffff


	//   ....[11]....
        /*00a8*/ 	.word	0xffffffff


	//   ....[12]....
        /*00ac*/ 	.word	0xffffffff


	//   ....[13]....
        /*00b0*/ 	.word	0xffffffff


	//----- nvinfo : EIATTR_COOP_GROUP_INSTR_OFFSETS
	.align		4
.L_41:
        /*00b4*/ 	.byte	0x04, 0x28
        /*00b6*/ 	.short	(.L_43 - .L_42)


	//   ....[0]....
.L_42:
        /*00b8*/ 	.word	0x000000b0


	//   ....[1]....
        /*00bc*/ 	.word	0x00000520


	//   ....[2]....
        /*00c0*/ 	.word	0x00000700


	//   ....[3]....
        /*00c4*/ 	.word	0x00000890


	//   ....[4]....
        /*00c8*/ 	.word	0x00000980


	//   ....[5]....
        /*00cc*/ 	.word	0x00000ae0


	//   ....[6]....
        /*00d0*/ 	.word	0x00000c30


	//   ....[7]....
        /*00d4*/ 	.word	0x00000e70


	//   ....[8]....
        /*00d8*/ 	.word	0x00002240


	//   ....[9]....
        /*00dc*/ 	.word	0x00003180


	//   ....[10]....
        /*00e0*/ 	.word	0x00003650


	//   ....[11]....
        /*00e4*/ 	.word	0x00003680


	//   ....[12]....
        /*00e8*/ 	.word	0x00004180


	//   ....[13]....
        /*00ec*/ 	.word	0x00004390


	//----- nvinfo : EIATTR_VRC_CTA_INIT_COUNT
	.align		4
.L_43:
        /*00f0*/ 	.byte	0x02, 0x4a
        /*00f2*/ 	.byte	0x80
	.zero		1


	//----- nvinfo : EIATTR_SYSCALL_OFFSETS
	.align		4
        /*00f4*/ 	.byte	0x04, 0x46
        /*00f6*/ 	.short	(.L_45 - .L_44)


	//   ....[0]....
.L_44:
        /*00f8*/ 	.word	0x00006020


	//   ....[1]....
        /*00fc*/ 	.word	0x00006110


	//   ....[2]....
        /*0100*/ 	.word	0x00006af0


	//   ....[3]....
        /*0104*/ 	.word	0x00007f40


	//   ....[4]....
        /*0108*/ 	.word	0x00009370


	//   ....[5]....
        /*010c*/ 	.word	0x0000a790


	//----- nvinfo : EIATTR_MBARRIER_INSTR_OFFSETS
	.align		4
.L_45:
        /*0110*/ 	.byte	0x04, 0x39
        /*0112*/ 	.short	(.L_47 - .L_46)


	//   ....[0]....
.L_46:
        /*0114*/ 	.word	0x00000650
        /*0118*/ 	.word	0x000000ff
        /*011c*/ 	.word	0x00000000
        /*0120*/ 	.short	0x0100
        /*0122*/ 	.byte	0x04
	.zero		1


	//   ....[1]....
        /*0124*/ 	.word	0x00000660
        /*0128*/ 	.word	0x000000ff
        /*012c*/ 	.word	0x00000028
        /*0130*/ 	.short	0x0100
        /*0132*/ 	.byte	0x04
	.zero		1


	//   ....[2]....
        /*0134*/ 	.word	0x00000670
        /*0138*/ 	.word	0x000000ff
        /*013c*/ 	.word	0x00000008
        /*0140*/ 	.short	0x0100
        /*0142*/ 	.byte	0x04
	.zero		1


	//   ....[3]....
        /*0144*/ 	.word	0x00000680
        /*0148*/ 	.word	0x000000ff
        /*014c*/ 	.word	0x00000030
        /*0150*/ 	.short	0x0100
        /*0152*/ 	.byte	0x04
	.zero		1


	//   ....[4]....
        /*0154*/ 	.word	0x00000690
        /*0158*/ 	.word	0x000000ff
        /*015c*/ 	.word	0x00000010
        /*0160*/ 	.short	0x0100
        /*0162*/ 	.byte	0x04
	.zero		1


	//   ....[5]....
        /*0164*/ 	.word	0x000006a0
        /*0168*/ 	.word	0x000000ff
        /*016c*/ 	.word	0x00000038
        /*0170*/ 	.short	0x0100
        /*0172*/ 	.byte	0x04
	.zero		1


	//   ....[6]....
        /*0174*/ 	.word	0x000006b0
        /*0178*/ 	.word	0x000000ff
        /*017c*/ 	.word	0x00000018
        /*0180*/ 	.short	0x0100
        /*0182*/ 	.byte	0x04
	.zero		1


	//   ....[7]....
        /*0184*/ 	.word	0x000006c0
        /*0188*/ 	.word	0x000000ff
        /*018c*/ 	.word	0x00000040
        /*0190*/ 	.short	0x0100
        /*0192*/ 	.byte	0x04
	.zero		1


	//   ....[8]....
        /*0194*/ 	.word	0x000006d0
        /*0198*/ 	.word	0x000000ff
        /*019c*/ 	.word	0x00000020
        /*01a0*/ 	.short	0x0100
        /*01a2*/ 	.byte	0x04
	.zero		1


	//   ....[9]....
        /*01a4*/ 	.word	0x000006e0
        /*01a8*/ 	.word	0x000000ff
        /*01ac*/ 	.word	0x00000048
        /*01b0*/ 	.short	0x0100
        /*01b2*/ 	.byte	0x04
	.zero		1


	//   ....[10]....
        /*01b4*/ 	.word	0x00000800
        /*01b8*/ 	.word	0x000000ff
        /*01bc*/ 	.word	0x00000050
        /*01c0*/ 	.short	0x0100
        /*01c2*/ 	.byte	0x04
	.zero		1


	//   ....[11]....
        /*01c4*/ 	.word	0x00000810
        /*01c8*/ 	.word	0x000000ff
        /*01cc*/ 	.word	0x00000070
        /*01d0*/ 	.short	0x0100
        /*01d2*/ 	.byte	0x04
	.zero		1


	//   ....[12]....
        /*01d4*/ 	.word	0x00000820
        /*01d8*/ 	.word	0x000000ff
        /*01dc*/ 	.word	0x00000058
        /*01e0*/ 	.short	0x0100
        /*01e2*/ 	.byte	0x04
	.zero		1


	//   ....[13]....
        /*01e4*/ 	.word	0x00000830
        /*01e8*/ 	.word	0x000000ff
        /*01ec*/ 	.word	0x00000078
        /*01f0*/ 	.short	0x0100
        /*01f2*/ 	.byte	0x04
	.zero		1


	//   ....[14]....
        /*01f4*/ 	.word	0x00000840
        /*01f8*/ 	.word	0x000000ff
        /*01fc*/ 	.word	0x00000060
        /*0200*/ 	.short	0x0100
        /*0202*/ 	.byte	0x04
	.zero		1


	//   ....[15]....
        /*0204*/ 	.word	0x00000850
        /*0208*/ 	.word	0x000000ff
        /*020c*/ 	.word	0x00000080
        /*0210*/ 	.short	0x0100
        /*0212*/ 	.byte	0x04
	.zero		1


	//   ....[16]....
        /*0214*/ 	.word	0x00000860
        /*0218*/ 	.word	0x000000ff
        /*021c*/ 	.word	0x00000068
        /*0220*/ 	.short	0x0100
        /*0222*/ 	.byte	0x04
	.zero		1


	//   ....[17]....
        /*0224*/ 	.word	0x00000870
        /*0228*/ 	.word	0x000000ff
        /*022c*/ 	.word	0x00000088
        /*0230*/ 	.short	0x0100
        /*0232*/ 	.byte	0x04
	.zero		1


	//   ....[18]....
        /*0234*/ 	.word	0x00000950
        /*0238*/ 	.word	0x000000ff
        /*023c*/ 	.word	0x00000090
        /*0240*/ 	.short	0x0100
        /*0242*/ 	.byte	0x06
	.zero		1


	//   ....[19]....
        /*0244*/ 	.word	0x00000960
        /*0248*/ 	.word	0x000000ff
        /*024c*/ 	.word	0x00000098
        /*0250*/ 	.short	0x0100
        /*0252*/ 	.byte	0x06
	.zero		1


	//   ....[20]....
        /*0254*/ 	.word	0x00000a90
        /*0258*/ 	.word	0x000000ff
        /*025c*/ 	.word	0x000000a0
        /*0260*/ 	.short	0x0100
        /*0262*/ 	.byte	0x06
	.zero		1


	//   ....[21]....
        /*0264*/ 	.word	0x00000aa0
        /*0268*/ 	.word	0x000000ff
        /*026c*/ 	.word	0x000000b0
        /*0270*/ 	.short	0x0100
        /*0272*/ 	.byte	0x06
	.zero		1


	//   ....[22]....
        /*0274*/ 	.word	0x00000ab0
        /*0278*/ 	.word	0x000000ff
        /*027c*/ 	.word	0x000000a8
        /*0280*/ 	.short	0x0100
        /*0282*/ 	.byte	0x06
	.zero		1


	//   ....[23]....
        /*0284*/ 	.word	0x00000ac0
        /*0288*/ 	.word	0x000000ff
        /*028c*/ 	.word	0x000000b8
        /*0290*/ 	.short	0x0100
        /*0292*/ 	.byte	0x06
	.zero		1


	//   ....[24]....
        /*0294*/ 	.word	0x00000be0
        /*0298*/ 	.word	0x000000ff
        /*029c*/ 	.word	0x000000c0
        /*02a0*/ 	.short	0x0100
        /*02a2*/ 	.byte	0x04
	.zero		1


	//   ....[25]....
        /*02a4*/ 	.word	0x00000bf0
        /*02a8*/ 	.word	0x000000ff
        /*02ac*/ 	.word	0x000000d0
        /*02b0*/ 	.short	0x0100
        /*02b2*/ 	.byte	0x04
	.zero		1


	//   ....[26]....
        /*02b4*/ 	.word	0x00000c00
        /*02b8*/ 	.word	0x000000ff
        /*02bc*/ 	.word	0x000000c8
        /*02c0*/ 	.short	0x0100
        /*02c2*/ 	.byte	0x04
	.zero		1


	//   ....[27]....
        /*02c4*/ 	.word	0x00000c10
        /*02c8*/ 	.word	0x000000ff
        /*02cc*/ 	.word	0x000000d8
        /*02d0*/ 	.short	0x0100
        /*02d2*/ 	.byte	0x04
	.zero		1


	//   ....[28]....
        /*02d4*/ 	.word	0x00000d00
        /*02d8*/ 	.word	0x000000ff
        /*02dc*/ 	.word	0x000000e0
        /*02e0*/ 	.short	0x0100
        /*02e2*/ 	.byte	0x04
	.zero		1


	//   ....[29]....
        /*02e4*/ 	.word	0x00000d10
        /*02e8*/ 	.word	0x000000ff
        /*02ec*/ 	.word	0x000000f0
        /*02f0*/ 	.short	0x0100
        /*02f2*/ 	.byte	0x04
	.zero		1


	//   ....[30]....
        /*02f4*/ 	.word	0x00000d20
        /*02f8*/ 	.word	0x000000ff
        /*02fc*/ 	.word	0x000000e8
        /*0300*/ 	.short	0x0100
        /*0302*/ 	.byte	0x04
	.zero		1


	//   ....[31]....
        /*0304*/ 	.word	0x00000d30
        /*0308*/ 	.word	0x000000ff
        /*030c*/ 	.word	0x000000f8
        /*0310*/ 	.short	0x0100
        /*0312*/ 	.byte	0x04
	.zero		1


	//   ....[32]....
        /*0314*/ 	.word	0x00000e30
        /*0318*/ 	.word	0x000000ff
        /*031c*/ 	.word	0x00000100
        /*0320*/ 	.short	0x0100
        /*0322*/ 	.byte	0x06
	.zero		1


	//   ....[33]....
        /*0324*/ 	.word	0x00001a50
        /*0328*/ 	.word	0x00000003
        /*032c*/ 	.word	0x000000f0
        /*0330*/ 	.short	0x010a
        /*0332*/ 	.byte	0xff
	.zero		1


	//   ....[34]....
        /*0334*/ 	.word	0x00001a80
        /*0338*/ 	.word	0x00000003
        /*033c*/ 	.word	0x000000e0
        /*0340*/ 	.short	0x0101
        /*0342*/ 	.byte	0xff
	.zero		1


	//   ....[35]....
        /*0344*/ 	.word	0x00001b40
        /*0348*/ 	.word	0x000000ff
        /*034c*/ 	.word	0x00000028
        /*0350*/ 	.short	0x010a
        /*0352*/ 	.byte	0x04
	.zero		1


	//   ....[36]....
        /*0354*/ 	.word	0x00001c00
        /*0358*/ 	.word	0x000000ff
        /*035c*/ 	.word	0x00000028
        /*0360*/ 	.short	0x010a
        /*0362*/ 	.byte	0x21
	.zero		1


	//   ....[37]....
        /*0364*/ 	.word	0x00001dd0
        /*0368*/ 	.word	0x000000ff
        /*036c*/ 	.word	0x00000028
        /*0370*/ 	.short	0x010a
        /*0372*/ 	.byte	0x07
	.zero		1


	//   ....[38]....
        /*0374*/ 	.word	0x00001ed0
        /*0378*/ 	.word	0x000000ff
        /*037c*/ 	.word	0x00000098
        /*0380*/ 	.short	0x0101
        /*0382*/ 	.byte	0x06
	.zero		1


	//   ....[39]....
        /*0384*/ 	.word	0x00001ef0
        /*0388*/ 	.word	0x000000ff
        /*038c*/ 	.word	0x00000028
        /*0390*/ 	.short	0x010a
        /*0392*/ 	.byte	0x04
	.zero		1


	//   ....[40]....
        /*0394*/ 	.word	0x00001f70
        /*0398*/ 	.word	0x000000ff
        /*039c*/ 	.word	0x00000028
        /*03a0*/ 	.short	0x010a
        /*03a2*/ 	.byte	0x11
	.zero		1


	//   ....[41]....
        /*03a4*/ 	.word	0x00002100
        /*03a8*/ 	.word	0x000000ff
        /*03ac*/ 	.word	0x00000028
        /*03b0*/ 	.short	0x010a
        /*03b2*/ 	.byte	0x08
	.zero		1


	//   ....[42]....
        /*03b4*/ 	.word	0x00002270
        /*03b8*/ 	.word	0x00000003
        /*03bc*/ 	.word	0x000000a0
        /*03c0*/ 	.short	0x010a
        /*03c2*/ 	.byte	0xff
	.zero		1


	//   ....[43]....
        /*03c4*/ 	.word	0x000023c0
        /*03c8*/ 	.word	0x00000000
        /*03cc*/ 	.word	0x00000000
        /*03d0*/ 	.short	0x0101
        /*03d2*/ 	.byte	0xff
	.zero		1


	//   ....[44]....
        /*03d4*/ 	.word	0x00002970
        /*03d8*/ 	.word	0x000000ff
        /*03dc*/ 	.word	0x00000000
        /*03e0*/ 	.short	0x010a
        /*03e2*/ 	.byte	0x04
	.zero		1


	//   ....[45]....
        /*03e4*/ 	.word	0x00002a00
        /*03e8*/ 	.word	0x000000ff
        /*03ec*/ 	.word	0x00000000
        /*03f0*/ 	.short	0x010a
        /*03f2*/ 	.byte	0x05
	.zero		1


	//   ....[46]....
        /*03f4*/ 	.word	0x00002a90
        /*03f8*/ 	.word	0x000000ff
        /*03fc*/ 	.word	0x00000000
        /*0400*/ 	.short	0x010a
        /*0402*/ 	.byte	0x05
	.zero		1


	//   ....[47]....
        /*0404*/ 	.word	0x00002b20
        /*0408*/ 	.word	0x000000ff
        /*040c*/ 	.word	0x00000000
        /*0410*/ 	.short	0x010a
        /*0412*/ 	.byte	0x05
	.zero		1


	//   ....[48]....
        /*0414*/ 	.word	0x00002bc0
        /*0418*/ 	.word	0x00000000
        /*041c*/ 	.word	0x00000000
        /*0420*/ 	.short	0x010a
        /*0422*/ 	.byte	0xff
	.zero		1


	//   ....[49]....
        /*0424*/ 	.word	0x00002ce0
        /*0428*/ 	.word	0x00000002
        /*042c*/ 	.word	0x000000e0
        /*0430*/ 	.short	0x010a
        /*0432*/ 	.byte	0xff
	.zero		1


	//   ....[50]....
        /*0434*/ 	.word	0x00002d40
        /*0438*/ 	.word	0x00000004
        /*043c*/ 	.word	0x00000000
        /*0440*/ 	.short	0x0101
        /*0442*/ 	.byte	0xff
	.zero		1


	//   ....[51]....
        /*0444*/ 	.word	0x00002d60
        /*0448*/ 	.word	0x000000ff
        /*044c*/ 	.word	0x000000b0
        /*0450*/ 	.short	0x010a
        /*0452*/ 	.byte	0x04
	.zero		1


	//   ....[52]....
        /*0454*/ 	.word	0x00002e80
        /*0458*/ 	.word	0x00000002
        /*045c*/ 	.word	0x000000a0
        /*0460*/ 	.short	0x010a
        /*0462*/ 	.byte	0xff
	.zero		1


	//   ....[53]....
        /*0464*/ 	.word	0x00002f90
        /*0468*/ 	.word	0x00000002
        /*046c*/ 	.word	0x00000000
        /*0470*/ 	.short	0x0101
        /*0472*/ 	.byte	0xff
	.zero		1


	//   ....[54]....
        /*0474*/ 	.word	0x00003020
        /*0478*/ 	.word	0x000000ff
        /*047c*/ 	.word	0x000000b0
        /*0480*/ 	.short	0x0106
        /*0482*/ 	.byte	0x04
	.zero		1


	//   ....[55]....
        /*0484*/ 	.word	0x00003040
        /*0488*/ 	.word	0x000000ff
        /*048c*/ 	.word	0x000000b0
        /*0490*/ 	.short	0x010a
        /*0492*/ 	.byte	0x04
	.zero		1


	//   ....[56]....
        /*0494*/ 	.word	0x000030d0
        /*0498*/ 	.word	0x000000ff
        /*049c*/ 	.word	0x000000b0
        /*04a0*/ 	.short	0x0106
        /*04a2*/ 	.byte	0x07
	.zero		1


	//   ....[57]....
        /*04a4*/ 	.word	0x00003110
        /*04a8*/ 	.word	0x00000000
        /*04ac*/ 	.word	0x000000b0
        /*04b0*/ 	.short	0x010a
        /*04b2*/ 	.byte	0xff
	.zero		1


	//   ....[58]....
        /*04b4*/ 	.word	0x00003350
        /*04b8*/ 	.word	0x000000ff
        /*04bc*/ 	.word	0x00000008
        /*04c0*/ 	.short	0x010a
        /*04c2*/ 	.byte	0x05
	.zero		1


	//   ....[59]....
        /*04c4*/ 	.word	0x00003370
        /*04c8*/ 	.word	0x000000ff
        /*04cc*/ 	.word	0x00000008
        /*04d0*/ 	.short	0x010a
        /*04d2*/ 	.byte	0x05
	.zero		1


	//   ....[60]....
        /*04d4*/ 	.word	0x00003500
        /*04d8*/ 	.word	0x000000ff
        /*04dc*/ 	.word	0x00000008
        /*04e0*/ 	.short	0x010a
        /*04e2*/ 	.byte	0x05
	.zero		1


	//   ....[61]....
        /*04e4*/ 	.word	0x00003520
        /*04e8*/ 	.word	0x000000ff
        /*04ec*/ 	.word	0x00000008
        /*04f0*/ 	.short	0x010a
        /*04f2*/ 	.byte	0x05
	.zero		1


	//   ....[62]....
        /*04f4*/ 	.word	0x000035e0
        /*04f8*/ 	.word	0x000000ff
        /*04fc*/ 	.word	0x00000000
        /*0500*/ 	.short	0x0101
        /*0502*/ 	.byte	0x04
	.zero		1


	//   ....[63]....
        /*0504*/ 	.word	0x00003920
        /*0508*/ 	.word	0x00000000
        /*050c*/ 	.word	0x000000a0
        /*0510*/ 	.short	0x010a
        /*0512*/ 	.byte	0xff
	.zero		1


	//   ....[64]....
        /*0514*/ 	.word	0x000039e0
        /*0518*/ 	.word	0x00000000
        /*051c*/ 	.word	0x00000000
        /*0520*/ 	.short	0x0101
        /*0522*/ 	.byte	0xff
	.zero		1


	//   ....[65]....
        /*0524*/ 	.word	0x00003aa0
        /*0528*/ 	.word	0x000000ff
        /*052c*/ 	.word	0x00000000
        /*0530*/ 	.short	0x010a
        /*0532*/ 	.byte	0x04
	.zero		1


	//   ....[66]....
        /*0534*/ 	.word	0x00003ab0
        /*0538*/ 	.word	0x000000ff
        /*053c*/ 	.word	0x000000d0
        /*0540*/ 	.short	0x010a
        /*0542*/ 	.byte	0x1f
	.zero		1


	//   ....[67]....
        /*0544*/ 	.word	0x00003b60
        /*0548*/ 	.word	0x000000ff
        /*054c*/ 	.word	0x00000000
        /*0550*/ 	.short	0x010a
        /*0552*/ 	.byte	0x05
	.zero		1


	//   ....[68]....
        /*0554*/ 	.word	0x00003c90
        /*0558*/ 	.word	0x000000ff
        /*055c*/ 	.word	0x00000000
        /*0560*/ 	.short	0x010a
        /*0562*/ 	.byte	0x04
	.zero		1


	//   ....[69]....
        /*0564*/ 	.word	0x00003f90
        /*0568*/ 	.word	0x000000ff
        /*056c*/ 	.word	0x00000000
        /*0570*/ 	.short	0x010a
        /*0572*/ 	.byte	0x04
	.zero		1


	//   ....[70]....
        /*0574*/ 	.word	0x00004030
        /*0578*/ 	.word	0x00000000
        /*057c*/ 	.word	0x00000000
        /*0580*/ 	.short	0x010a
        /*0582*/ 	.byte	0xff
	.zero		1


	//   ....[71]....
        /*0584*/ 	.word	0x00004070
        /*0588*/ 	.word	0x00000000
        /*058c*/ 	.word	0x00000000
        /*0590*/ 	.short	0x010a
        /*0592*/ 	.byte	0xff
	.zero		1


	//   ....[72]....
        /*0594*/ 	.word	0x000040e0
        /*0598*/ 	.word	0x000000ff
        /*059c*/ 	.word	0x00000000
        /*05a0*/ 	.short	0x0101
        /*05a2*/ 	.byte	0x04
	.zero		1


	//   ....[73]....
        /*05a4*/ 	.word	0x00004120
        /*05a8*/ 	.word	0x000000ff
        /*05ac*/ 	.word	0x00000100
        /*05b0*/ 	.short	0x010a
        /*05b2*/ 	.byte	0x1a
	.zero		1


	//   ....[74]....
        /*05b4*/ 	.word	0x00004170
        /*05b8*/ 	.word	0x000000ff
        /*05bc*/ 	.word	0x00000000
        /*05c0*/ 	.short	0x0101
        /*05c2*/ 	.byte	0x04
	.zero		1


	//   ....[75]....
        /*05c4*/ 	.word	0x00004650
        /*05c8*/ 	.word	0x00000008
        /*05cc*/ 	.word	0x000000a0
        /*05d0*/ 	.short	0x010a
        /*05d2*/ 	.byte	0xff
	.zero		1


	//   ....[76]....
        /*05d4*/ 	.word	0x000047c0
        /*05d8*/ 	.word	0x00000000
        /*05dc*/ 	.word	0x00000000
        /*05e0*/ 	.short	0x0101
        /*05e2*/ 	.byte	0xff
	.zero		1


	//   ....[77]....
        /*05e4*/ 	.word	0x00004ca0
        /*05e8*/ 	.word	0x000000ff
        /*05ec*/ 	.word	0x00000098
        /*05f0*/ 	.short	0x010a
        /*05f2*/ 	.byte	0x15
	.zero		1


	//   ....[78]....
        /*05f4*/ 	.word	0x00004e30
        /*05f8*/ 	.word	0x000000ff
        /*05fc*/ 	.word	0x00000070
        /*0600*/ 	.short	0x010a
        /*0602*/ 	.byte	0x15
	.zero		1


	//   ....[79]....
        /*0604*/ 	.word	0x00004f80
        /*0608*/ 	.word	0x000000ff
        /*060c*/ 	.word	0x00000050
        /*0610*/ 	.short	0x010b
        /*0612*/ 	.byte	0x15
	.zero		1


	//   ....[80]....
        /*0614*/ 	.word	0x00004fa0
        /*0618*/ 	.word	0x000000ff
        /*061c*/ 	.word	0x00000000
        /*0620*/ 	.short	0x0101
        /*0622*/ 	.byte	0x04
	.zero		1


	//   ....[81]....
        /*0624*/ 	.word	0x00004fb0
        /*0628*/ 	.word	0x000000ff
        /*062c*/ 	.word	0x00000078
        /*0630*/ 	.short	0x010a
        /*0632*/ 	.byte	0x15
	.zero		1


	//   ....[82]....
        /*0634*/ 	.word	0x00005100
        /*0638*/ 	.word	0x000000ff
        /*063c*/ 	.word	0x00000058
        /*0640*/ 	.short	0x010b
        /*0642*/ 	.byte	0x15
	.zero		1


	//   ....[83]....
        /*0644*/ 	.word	0x00005120
        /*0648*/ 	.word	0x000000ff
        /*064c*/ 	.word	0x00000000
        /*0650*/ 	.short	0x0101
        /*0652*/ 	.byte	0x04
	.zero		1


	//   ....[84]....
        /*0654*/ 	.word	0x00005130
        /*0658*/ 	.word	0x000000ff
        /*065c*/ 	.word	0x00000080
        /*0660*/ 	.short	0x010a
        /*0662*/ 	.byte	0x15
	.zero		1


	//   ....[85]....
        /*0664*/ 	.word	0x00005290
        /*0668*/ 	.word	0x000000ff
        /*066c*/ 	.word	0x00000060
        /*0670*/ 	.short	0x010b
        /*0672*/ 	.byte	0x15
	.zero		1


	//   ....[86]....
        /*0674*/ 	.word	0x000052b0
        /*0678*/ 	.word	0x000000ff
        /*067c*/ 	.word	0x00000000
        /*0680*/ 	.short	0x0101
        /*0682*/ 	.byte	0x04
	.zero		1


	//   ....[87]....
        /*0684*/ 	.word	0x000052c0
        /*0688*/ 	.word	0x000000ff
        /*068c*/ 	.word	0x00000088
        /*0690*/ 	.short	0x010a
        /*0692*/ 	.byte	0x15
	.zero		1


	//   ....[88]....
        /*0694*/ 	.word	0x000054b0
        /*0698*/ 	.word	0x000000ff
        /*069c*/ 	.word	0x00000068
        /*06a0*/ 	.short	0x010b
        /*06a2*/ 	.byte	0x15
	.zero		1


	//   ....[89]....
        /*06a4*/ 	.word	0x000054c0
        /*06a8*/ 	.word	0x000000ff
        /*06ac*/ 	.word	0x00000000
        /*06b0*/ 	.short	0x0101
        /*06b2*/ 	.byte	0x29
	.zero		1


	//   ....[90]....
        /*06b4*/ 	.word	0x000054f0
        /*06b8*/ 	.word	0x000000ff
        /*06bc*/ 	.word	0x00000070
        /*06c0*/ 	.short	0x010a
        /*06c2*/ 	.byte	0x15
	.zero		1


	//   ....[91]....
        /*06c4*/ 	.word	0x00005510
        /*06c8*/ 	.word	0x000000ff
        /*06cc*/ 	.word	0x00000078
        /*06d0*/ 	.short	0x010a
        /*06d2*/ 	.byte	0x15
	.zero		1


	//   ....[92]....
        /*06d4*/ 	.word	0x00005530
        /*06d8*/ 	.word	0x000000ff
        /*06dc*/ 	.word	0x00000080
        /*06e0*/ 	.short	0x010a
        /*06e2*/ 	.byte	0x15
	.zero		1


	//   ....[93]....
        /*06e4*/ 	.word	0x00005570
        /*06e8*/ 	.word	0x00000000
        /*06ec*/ 	.word	0x00000088
        /*06f0*/ 	.short	0x010a
        /*06f2*/ 	.byte	0xff
	.zero		1


	//   ....[94]....
        /*06f4*/ 	.word	0x000058b0
        /*06f8*/ 	.word	0x00000003
        /*06fc*/ 	.word	0x000000a0
        /*0700*/ 	.short	0x010a
        /*0702*/ 	.byte	0xff
	.zero		1


	//   ....[95]....
        /*0704*/ 	.word	0x00005a30
        /*0708*/ 	.word	0x00000000
        /*070c*/ 	.word	0x00000000
        /*0710*/ 	.short	0x0101
        /*0712*/ 	.byte	0xff
	.zero		1


	//   ....[96]....
        /*0714*/ 	.word	0x00006600
        /*0718*/ 	.word	0x000000ff
        /*071c*/ 	.word	0x00000050
        /*0720*/ 	.short	0x010a
        /*0722*/ 	.byte	0x2c
	.zero		1


	//   ....[97]....
        /*0724*/ 	.word	0x000066e0
        /*0728*/ 	.word	0x000000aa
        /*072c*/ 	.word	0x000000c0
        /*0730*/ 	.short	0x010a
        /*0732*/ 	.byte	0xff
	.zero		1


	//   ....[98]....
        /*0734*/ 	.word	0x000068a0
        /*0738*/ 	.word	0x000000ff
        /*073c*/ 	.word	0x00000050
        /*0740*/ 	.short	0x010a
        /*0742*/ 	.byte	0x2c
	.zero		1


	//   ....[99]....
        /*0744*/ 	.word	0x000069d0
        /*0748*/ 	.word	0x000000aa
        /*074c*/ 	.word	0x000000c0
        /*0750*/ 	.short	0x010a
        /*0752*/ 	.byte	0xff
	.zero		1


	//   ....[100]....
        /*0754*/ 	.word	0x00007be0
        /*0758*/ 	.word	0x00000000
        /*075c*/ 	.word	0x00000000
        /*0760*/ 	.short	0x0101
        /*0762*/ 	.byte	0xff
	.zero		1


	//   ....[101]....
        /*0764*/ 	.word	0x00007bf0
        /*0768*/ 	.word	0x00000003
        /*076c*/ 	.word	0x00000050
        /*0770*/ 	.short	0x010a
        /*0772*/ 	.byte	0xff
	.zero		1


	//   ....[102]....
        /*0774*/ 	.word	0x00007cd0
        /*0778*/ 	.word	0x00000003
        /*077c*/ 	.word	0x00000050
        /*0780*/ 	.short	0x010a
        /*0782*/ 	.byte	0xff
	.zero		1


	//   ....[103]....
        /*0784*/ 	.word	0x00009010
        /*0788*/ 	.word	0x0000004d
        /*078c*/ 	.word	0x00000000
        /*0790*/ 	.short	0x0101
        /*0792*/ 	.byte	0xff
	.zero		1


	//   ....[104]....
        /*0794*/ 	.word	0x00009030
        /*0798*/ 	.word	0x00000000
        /*079c*/ 	.word	0x00000050
        /*07a0*/ 	.short	0x010a
        /*07a2*/ 	.byte	0xff
	.zero		1


	//   ....[105]....
        /*07a4*/ 	.word	0x00009100
        /*07a8*/ 	.word	0x00000000
        /*07ac*/ 	.word	0x00000050
        /*07b0*/ 	.short	0x010a
        /*07b2*/ 	.byte	0xff
	.zero		1


	//   ....[106]....
        /*07b4*/ 	.word	0x0000a440
        /*07b8*/ 	.word	0x0000004a
        /*07bc*/ 	.word	0x00000000
        /*07c0*/ 	.short	0x0101
        /*07c2*/ 	.byte	0xff
	.zero		1


	//   ....[107]....
        /*07c4*/ 	.word	0x0000a460
        /*07c8*/ 	.word	0x00000003
        /*07cc*/ 	.word	0x00000050
        /*07d0*/ 	.short	0x010a
        /*07d2*/ 	.byte	0xff
	.zero		1


	//   ....[108]....
        /*07d4*/ 	.word	0x0000a530
        /*07d8*/ 	.word	0x00000003
        /*07dc*/ 	.word	0x00000050
        /*07e0*/ 	.short	0x010a
        /*07e2*/ 	.byte	0xff
	.zero		1


	//   ....[109]....
        /*07e4*/ 	.word	0x0000a9c0
        /*07e8*/ 	.word	0x000000aa
        /*07ec*/ 	.word	0x00000000
        /*07f0*/ 	.short	0x0101
        /*07f2*/ 	.byte	0xff
	.zero		1


	//   ....[110]....
        /*07f4*/ 	.word	0x0000b8b0
        /*07f8*/ 	.word	0x00000000
        /*07fc*/ 	.word	0x00000000
        /*0800*/ 	.short	0x0101
        /*0802*/ 	.byte	0xff
	.zero		1


	//   ....[111]....
        /*0804*/ 	.word	0x0000bb40
        /*0808*/ 	.word	0x000000ff
        /*080c*/ 	.word	0x00000000
        /*0810*/ 	.short	0x0101
        /*0812*/ 	.byte	0x04
	.zero		1


	//   ....[112]....
        /*0814*/ 	.word	0x0000bb60
        /*0818*/ 	.word	0x00000003
        /*081c*/ 	.word	0x000000f0
        /*0820*/ 	.short	0x010a
        /*0822*/ 	.byte	0xff
	.zero		1


	//   ....[113]....
        /*0824*/ 	.word	0x0000bbc0
        /*0828*/ 	.word	0x00000000
        /*082c*/ 	.word	0x00000028
        /*0830*/ 	.short	0x010a
        /*0832*/ 	.byte	0xff
	.zero		1


	//   ....[114]....
        /*0834*/ 	.word	0x0000bc20
        /*0838*/ 	.word	0x00000000
        /*083c*/ 	.word	0x00000028
        /*0840*/ 	.short	0x010a
        /*0842*/ 	.byte	0xff
	.zero		1


	//   ....[115]....
        /*0844*/ 	.word	0x0000bc70
        /*0848*/ 	.word	0x00000003
        /*084c*/ 	.word	0x000000a0
        /*0850*/ 	.short	0x010a
        /*0852*/ 	.byte	0xff
	.zero		1


	//   ....[116]....
        /*0854*/ 	.word	0x0000bcd0
        /*0858*/ 	.word	0x00000000
        /*085c*/ 	.word	0x00000000
        /*0860*/ 	.short	0x010a
        /*0862*/ 	.byte	0xff
	.zero		1


	//   ....[117]....
        /*0864*/ 	.word	0x0000bd30
        /*0868*/ 	.word	0x00000000
        /*086c*/ 	.word	0x00000000
        /*0870*/ 	.short	0x010a
        /*0872*/ 	.byte	0xff
	.zero		1


	//   ....[118]....
        /*0874*/ 	.word	0x0000bd90
        /*0878*/ 	.word	0x00000000
        /*087c*/ 	.word	0x00000000
        /*0880*/ 	.short	0x010a
        /*0882*/ 	.byte	0xff
	.zero		1


	//   ....[119]....
        /*0884*/ 	.word	0x0000bdf0
        /*0888*/ 	.word	0x00000000
        /*088c*/ 	.word	0x00000000
        /*0890*/ 	.short	0x010a
        /*0892*/ 	.byte	0xff
	.zero		1


	//   ....[120]....
        /*0894*/ 	.word	0x0000be40
        /*0898*/ 	.word	0x00000002
        /*089c*/ 	.word	0x000000e0
        /*08a0*/ 	.short	0x010a
        /*08a2*/ 	.byte	0xff
	.zero		1


	//   ....[121]....
        /*08a4*/ 	.word	0x0000bea0
        /*08a8*/ 	.word	0x00000002
        /*08ac*/ 	.word	0x000000b0
        /*08b0*/ 	.short	0x010a
        /*08b2*/ 	.byte	0xff
	.zero		1


	//   ....[122]....
        /*08b4*/ 	.word	0x0000bef0
        /*08b8*/ 	.word	0x00000002
        /*08bc*/ 	.word	0x000000a0
        /*08c0*/ 	.short	0x010a
        /*08c2*/ 	.byte	0xff
	.zero		1


	//   ....[123]....
        /*08c4*/ 	.word	0x0000bf50
        /*08c8*/ 	.word	0x00000000
        /*08cc*/ 	.word	0x000000b0
        /*08d0*/ 	.short	0x010a
        /*08d2*/ 	.byte	0xff
	.zero		1


	//   ....[124]....
        /*08d4*/ 	.word	0x0000bfb0
        /*08d8*/ 	.word	0x00000000
        /*08dc*/ 	.word	0x00000008
        /*08e0*/ 	.short	0x010a
        /*08e2*/ 	.byte	0xff
	.zero		1


	//   ....[125]....
        /*08e4*/ 	.word	0x0000c090
        /*08e8*/ 	.word	0x00000000
        /*08ec*/ 	.word	0x00000008
        /*08f0*/ 	.short	0x010a
        /*08f2*/ 	.byte	0xff
	.zero		1


	//   ....[126]....
        /*08f4*/ 	.word	0x0000c0e0
        /*08f8*/ 	.word	0x00000000
        /*08fc*/ 	.word	0x000000a0
        /*0900*/ 	.short	0x010a
        /*0902*/ 	.byte	0xff
	.zero		1


	//   ....[127]....
        /*0904*/ 	.word	0x0000c140
        /*0908*/ 	.word	0x00000000
        /*090c*/ 	.word	0x000000d0
        /*0910*/ 	.short	0x010a
        /*0912*/ 	.byte	0xff
	.zero		1


	//   ....[128]....
        /*0914*/ 	.word	0x0000c1a0
        /*0918*/ 	.word	0x00000000
        /*091c*/ 	.word	0x00000000
        /*0920*/ 	.short	0x010a
        /*0922*/ 	.byte	0xff
	.zero		1


	//   ....[129]....
        /*0924*/ 	.word	0x0000c200
        /*0928*/ 	.word	0x00000000
        /*092c*/ 	.word	0x00000000
        /*0930*/ 	.short	0x010a
        /*0932*/ 	.byte	0xff
	.zero		1


	//   ....[130]....
        /*0934*/ 	.word	0x0000c260
        /*0938*/ 	.word	0x00000000
        /*093c*/ 	.word	0x00000100
        /*0940*/ 	.short	0x010a
        /*0942*/ 	.byte	0xff
	.zero		1


	//   ....[131]....
        /*0944*/ 	.word	0x0000c2b0
        /*0948*/ 	.word	0x00000008
        /*094c*/ 	.word	0x000000a0
        /*0950*/ 	.short	0x010a
        /*0952*/ 	.byte	0xff
	.zero		1


	//   ....[132]....
        /*0954*/ 	.word	0x0000c310
        /*0958*/ 	.word	0x00000000
        /*095c*/ 	.word	0x00000098
        /*0960*/ 	.short	0x010a
        /*0962*/ 	.byte	0xff
	.zero		1


	//   ....[133]....
        /*0964*/ 	.word	0x0000c370
        /*0968*/ 	.word	0x00000005
        /*096c*/ 	.word	0x00000070
        /*0970*/ 	.short	0x010a
        /*0972*/ 	.byte	0xff
	.zero		1


	//   ....[134]....
        /*0974*/ 	.word	0x0000c3d0
        /*0978*/ 	.word	0x00000005
        /*097c*/ 	.word	0x00000078
        /*0980*/ 	.short	0x010a
        /*0982*/ 	.byte	0xff
	.zero		1


	//   ....[135]....
        /*0984*/ 	.word	0x0000c430
        /*0988*/ 	.word	0x00000005
        /*098c*/ 	.word	0x00000080
        /*0990*/ 	.short	0x010a
        /*0992*/ 	.byte	0xff
	.zero		1


	//   ....[136]....
        /*0994*/ 	.word	0x0000c490
        /*0998*/ 	.word	0x00000005
        /*099c*/ 	.word	0x00000088
        /*09a0*/ 	.short	0x010a
        /*09a2*/ 	.byte	0xff
	.zero		1


	//   ....[137]....
        /*09a4*/ 	.word	0x0000c4f0
        /*09a8*/ 	.word	0x00000000
        /*09ac*/ 	.word	0x00000070
        /*09b0*/ 	.short	0x010a
        /*09b2*/ 	.byte	0xff
	.zero		1


	//   ....[138]....
        /*09b4*/ 	.word	0x0000c550
        /*09b8*/ 	.word	0x00000000
        /*09bc*/ 	.word	0x00000078
        /*09c0*/ 	.short	0x010a
        /*09c2*/ 	.byte	0xff
	.zero		1


	//   ....[139]....
        /*09c4*/ 	.word	0x0000c5b0
        /*09c8*/ 	.word	0x00000000
        /*09cc*/ 	.word	0x00000080
        /*09d0*/ 	.short	0x010a
        /*09d2*/ 	.byte	0xff
	.zero		1


	//   ....[140]....
        /*09d4*/ 	.word	0x0000c600
        /*09d8*/ 	.word	0x00000003
        /*09dc*/ 	.word	0x000000a0
        /*09e0*/ 	.short	0x010a
        /*09e2*/ 	.byte	0xff
	.zero		1


	//   ....[141]....
        /*09e4*/ 	.word	0x0000c660
        /*09e8*/ 	.word	0x00000000
        /*09ec*/ 	.word	0x00000050
        /*09f0*/ 	.short	0x010a
        /*09f2*/ 	.byte	0xff
	.zero		1


	//   ....[142]....
        /*09f4*/ 	.word	0x0000c6b0
        /*09f8*/ 	.word	0x000000aa
        /*09fc*/ 	.word	0x000000c0
        /*0a00*/ 	.short	0x010a
        /*0a02*/ 	.byte	0xff
	.zero		1


	//   ....[143]....
        /*0a04*/ 	.word	0x0000c700
        /*0a08*/ 	.word	0x00000003
        /*0a0c*/ 	.word	0x00000050
        /*0a10*/ 	.short	0x010a
        /*0a12*/ 	.byte	0xff
	.zero		1


	//   ....[144]....
        /*0a14*/ 	.word	0x0000c750
        /*0a18*/ 	.word	0x00000000
        /*0a1c*/ 	.word	0x00000050
        /*0a20*/ 	.short	0x010a
        /*0a22*/ 	.byte	0xff
	.zero		1


	//   ....[145]....
        /*0a24*/ 	.word	0x0000c7a0
        /*0a28*/ 	.word	0x00000003
        /*0a2c*/ 	.word	0x00000050
        /*0a30*/ 	.short	0x010a
        /*0a32*/ 	.byte	0xff
	.zero		1


	//----- nvinfo : EIATTR_NUM_MBARRIERS
	.align		4
.L_47:
        /*0a34*/ 	.byte	0x03, 0x38
        /*0a36*/ 	.short	0x0021


	//----- nvinfo : EIATTR_EXIT_INSTR_OFFSETS
	.align		4
        /*0a38*/ 	.byte	0x04, 0x1c
        /*0a3a*/ 	.short	(.L_49 - .L_48)


	//   ....[0]....
.L_48:
        /*0a3c*/ 	.word	0x00002bf0


	//   ....[1]....
        /*0a40*/ 	.word	0x000030e0


	//   ....[2]....
        /*0a44*/ 	.word	0x00003140


	//   ....[3]....
        /*0a48*/ 	.word	0x000043a0


	//   ....[4]....
        /*0a4c*/ 	.word	0x000055a0


	//   ....[5]....
        /*0a50*/ 	.word	0x000055e0


	//   ....[6]....
        /*0a54*/ 	.word	0x0000ba30


	//   ....[7]....
        /*0a58*/ 	.word	0x0000bab0


	//   ....[8]....
        /*0a5c*/ 	.word	0x0000bae0


	//   ....[9]....
        /*0a60*/ 	.word	0x0000bb50


	//----- nvinfo : EIATTR_MAX_THREADS
	.align		4
.L_49:
        /*0a64*/ 	.byte	0x04, 0x05
        /*0a66*/ 	.short	(.L_51 - .L_50)
.L_50:
        /*0a68*/ 	.word	0x00000100
        /*0a6c*/ 	.word	0x00000001
        /*0a70*/ 	.word	0x00000001


	//----- nvinfo : EIATTR_CRS_STACK_SIZE
	.align		4
.L_51:
        /*0a74*/ 	.byte	0x04, 0x1e
        /*0a76*/ 	.short	(.L_53 - .L_52)
.L_52:
        /*0a78*/ 	.word	0x00000000


	//----- nvinfo : EIATTR_CBANK_PARAM_SIZE
	.align		4
.L_53:
        /*0a7c*/ 	.byte	0x03, 0x19
        /*0a7e*/ 	.short	0x0800


	//----- nvinfo : EIATTR_PARAM_CBANK
	.align		4
        /*0a80*/ 	.byte	0x04, 0x0a
        /*0a82*/ 	.short	(.L_55 - .L_54)
	.align		4
.L_54:
        /*0a84*/ 	.word	index@(.nv.constant0._ZN7cutlass13device_kernelINS_4gemm6kernel13GemmUniversalIN4cute5tupleIJiiiiEEENS1_10collective13CollectiveMmaINS1_35MainloopSm100TmaUmmaWarpSpecializedILi5ELi2ELi2ENS5_IJNS4_1CILi8EEENSA_ILi1EEESC_EEEEENS5_IJNSA_ILi256EEESF_NSA_ILi64EEEEEENS_10bfloat16_tENS5_IJlSC_lEEESI_SJ_NS4_8TiledMMAINS4_8MMA_AtomIJNS4_26SM100_MMA_F16BF16_2x1SM_SSISI_SI_fLi256ELi256ELNS4_4UMMA5MajorE0ELSO_0ELNSN_7ScaleInE0ELSP_0EEEEEENS4_6LayoutINS5_IJSC_SC_SC_EEENS5_IJNSA_ILi0EEESU_SU_EEEEENS5_IJNS4_10UnderscoreESX_SX_EEEEENS4_18SM100_TMA_2SM_LOADENS4_14ComposedLayoutINS4_7SwizzleILi3ELi4ELi3EEENS4_18smem_ptr_flag_bitsILi16EEENSS_INS5_IJSB_SG_EEENS5_IJSG_SC_EEEEEEEvNS4_8identityENS4_28SM100_TMA_2SM_LOAD_MULTICASTES19_vS1A_EENS_8epilogue10collective18CollectiveEpilogueINS1D_23Sm100TmaWarpSpecializedILi4ELi2ELi64ELb1ELb0EEEJNS5_IJNSA_ILi128EEESF_SG_EEENS5_IJNSS_IS1I_SC_EENSS_ISG_SC_EEEEESI_SJ_SI_SJ_NS1D_6fusion15FusionCallbacksIS1H_NS1N_17LinearCombinationISI_fSI_fLNS_15FloatRoundStyleE2EEES1J_S1M_JEEENS4_5SM1004TMEM4LOAD26SM100_TMEM_LOAD_32dp32b64xENS4_13SM90_TMA_LOADES19_NS4_39AutoVectorizingCopyWithAssumedAlignmentILi128EEENS4_14SM90_TMA_STOREES19_S1Z_S1Z_EEEvvEEEEvNT_6ParamsE)
        /*0a88*/ 	.short	0x0380
        /*0a8a*/ 	.short	0x0800


	//----- nvinfo : EIATTR_SW_WAR
	.align		4
.L_55:
        /*0a8c*/ 	.byte	0x04, 0x36
        /*0a8e*/ 	.short	(.L_57 - .L_56)
.L_56:
        /*0a90*/ 	.word	0x00000008
.L_57:


//--------------------- .nv.callgraph             --------------------------
	.section	.nv.callgraph,"",@"SHT_CUDA_CALLGRAPH"
	.align	4
	.sectionentsize	8
	.align		4
        /*0000*/ 	.word	0x00000000
	.align		4
        /*0004*/ 	.word	0xffffffff
	.align		4
        /*0008*/ 	.word	index@(_ZN7cutlass13device_kernelINS_4gemm6kernel13GemmUniversalIN4cute5tupleIJiiiiEEENS1_10collective13CollectiveMmaINS1_35MainloopSm100TmaUmmaWarpSpecializedILi5ELi2ELi2ENS5_IJNS4_1CILi8EEENSA_ILi1EEESC_EEEEENS5_IJNSA_ILi256EEESF_NSA_ILi64EEEEEENS_10bfloat16_tENS5_IJlSC_lEEESI_SJ_NS4_8TiledMMAINS4_8MMA_AtomIJNS4_26SM100_MMA_F16BF16_2x1SM_SSISI_SI_fLi256ELi256ELNS4_4UMMA5MajorE0ELSO_0ELNSN_7ScaleInE0ELSP_0EEEEEENS4_6LayoutINS5_IJSC_SC_SC_EEENS5_IJNSA_ILi0EEESU_SU_EEEEENS5_IJNS4_10UnderscoreESX_SX_EEEEENS4_18SM100_TMA_2SM_LOADENS4_14ComposedLayoutINS4_7SwizzleILi3ELi4ELi3EEENS4_18smem_ptr_flag_bitsILi16EEENSS_INS5_IJSB_SG_EEENS5_IJSG_SC_EEEEEEEvNS4_8identityENS4_28SM100_TMA_2SM_LOAD_MULTICASTES19_vS1A_EENS_8epilogue10collective18CollectiveEpilogueINS1D_23Sm100TmaWarpSpecializedILi4ELi2ELi64ELb1ELb0EEEJNS5_IJNSA_ILi128EEESF_SG_EEENS5_IJNSS_IS1I_SC_EENSS_ISG_SC_EEEEESI_SJ_SI_SJ_NS1D_6fusion15FusionCallbacksIS1H_NS1N_17LinearCombinationISI_fSI_fLNS_15FloatRoundStyleE2EEES1J_S1M_JEEENS4_5SM1004TMEM4LOAD26SM100_TMEM_LOAD_32dp32b64xENS4_13SM90_TMA_LOADES19_NS4_39AutoVectorizingCopyWithAssumedAlignmentILi128EEENS4_14SM90_TMA_STOREES19_S1Z_S1Z_EEEvvEEEEvNT_6ParamsE)
	.align		4
        /*000c*/ 	.word	index@(__assertfail)
	.align		4
        /*0010*/ 	.word	0x00000000
	.align		4
        /*0014*/ 	.word	0xfffffffe
	.align		4
        /*0018*/ 	.word	0x00000000
	.align		4
        /*001c*/ 	.word	0xfffffffd
	.align		4
        /*0020*/ 	.word	0x00000000
	.align		4
        /*0024*/ 	.word	0xfffffffc


//--------------------- .nv.constant4             --------------------------
	.section	.nv.constant4,"a",@progbits
	.align	8
	.align		8
.nv.constant4:
        /*0000*/ 	.dword	__assertfail
	.align		8
        /*0008*/ 	.dword	__unnamed_1
	.align		8
        /*0010*/ 	.dword	__unnamed_2
	.align		8
        /*0018*/ 	.dword	_ZN40_INTERNAL_984100a5_4_k_cu_2cdbde9a_274444cuda3std3__45__cpo5beginE
	.align		8
        /*0020*/ 	.dword	_ZN40_INTERNAL_984100a5_4_k_cu_2cdbde9a_274444cuda3std3__45__cpo3endE
	.align		8
        /*0028*/ 	.dword	_ZN40_INTERNAL_984100a5_4_k_cu_2cdbde9a_274444cuda3std3__45__cpo6cbeginE
	.align		8
        /*0030*/ 	.dword	_ZN40_INTERNAL_984100a5_4_k_cu_2cdbde9a_274444cuda3std3__45__cpo4cendE
	.align		8
        /*0038*/ 	.dword	_ZN40_INTERNAL_984100a5_4_k_cu_2cdbde9a_274444cuda3std3__442_GLOBAL__N__984100a5_4_k_cu_2cdbde9a_274446ignoreE
	.align		8
        /*0040*/ 	.dword	_ZN40_INTERNAL_984100a5_4_k_cu_2cdbde9a_274444cuda3std3__419piecewise_constructE
	.align		8
        /*0048*/ 	.dword	_ZN40_INTERNAL_984100a5_4_k_cu_2cdbde9a_274444cuda3std3__48in_placeE
	.align		8
        /*0050*/ 	.dword	_ZN40_INTERNAL_984100a5_4_k_cu_2cdbde9a_274444cuda3std6ranges3__45__cpo4swapE
	.align		8
        /*0058*/ 	.dword	_ZN40_INTERNAL_984100a5_4_k_cu_2cdbde9a_274444cuda3std6ranges3__45__cpo9iter_moveE
	.align		8
        /*0060*/ 	.dword	_ZN40_INTERNAL_984100a5_4_k_cu_2cdbde9a_274444cute7productE
	.align		8
        /*0068*/ 	.dword	_ZN40_INTERNAL_984100a5_4_k_cu_2cdbde9a_274444cute1_E
	.align		8
        /*0070*/ 	.dword	$str$25
	.align		8
        /*0078*/ 	.dword	$str$26
	.align		8
        /*0080*/ 	.dword	$str$27
	.align		8
        /*0088*/ 	.dword	$str$28


//--------------------- .text._ZN7cutlass13device_kernelINS_4gemm6kernel13GemmUniversalIN4cute5tupleIJiiiiEEENS1_10collective13CollectiveMmaINS1_35MainloopSm100TmaUmmaWarpSpecializedILi5ELi2ELi2ENS5_IJNS4_1CILi8EEENSA_ILi1EEESC_EEEEENS5_IJNSA_ILi256EEESF_NSA_ILi64EEEEEENS_10bfloat16_tENS5_IJlSC_lEEESI_SJ_NS4_8TiledMMAINS4_8MMA_AtomIJNS4_26SM100_MMA_F16BF16_2x1SM_SSISI_SI_fLi256ELi256ELNS4_4UMMA5MajorE0ELSO_0ELNSN_7ScaleInE0ELSP_0EEEEEENS4_6LayoutINS5_IJSC_SC_SC_EEENS5_IJNSA_ILi0EEESU_SU_EEEEENS5_IJNS4_10UnderscoreESX_SX_EEEEENS4_18SM100_TMA_2SM_LOADENS4_14ComposedLayoutINS4_7SwizzleILi3ELi4ELi3EEENS4_18smem_ptr_flag_bitsILi16EEENSS_INS5_IJSB_SG_EEENS5_IJSG_SC_EEEEEEEvNS4_8identityENS4_28SM100_TMA_2SM_LOAD_MULTICASTES19_vS1A_EENS_8epilogue10collective18CollectiveEpilogueINS1D_23Sm100TmaWarpSpecializedILi4ELi2ELi64ELb1ELb0EEEJNS5_IJNSA_ILi128EEESF_SG_EEENS5_IJNSS_IS1I_SC_EENSS_ISG_SC_EEEEESI_SJ_SI_SJ_NS1D_6fusion15FusionCallbacksIS1H_NS1N_17LinearCombinationISI_fSI_fLNS_15FloatRoundStyleE2EEES1J_S1M_JEEENS4_5SM1004TMEM4LOAD26SM100_TMEM_LOAD_32dp32b64xENS4_13SM90_TMA_LOADES19_NS4_39AutoVectorizingCopyWithAssumedAlignmentILi128EEENS4_14SM90_TMA_STOREES19_S1Z_S1Z_EEEvvEEEEvNT_6ParamsE --------------------------
	.section	.text._ZN7cutlass13device_kernelINS_4gemm6kernel13GemmUniversalIN4cute5tupleIJiiiiEEENS1_10collective13CollectiveMmaINS1_35MainloopSm100TmaUmmaWarpSpecializedILi5ELi2ELi2ENS5_IJNS4_1CILi8EEENSA_ILi1EEESC_EEEEENS5_IJNSA_ILi256EEESF_NSA_ILi64EEEEEENS_10bfloat16_tENS5_IJlSC_lEEESI_SJ_NS4_8TiledMMAINS4_8MMA_AtomIJNS4_26SM100_MMA_F16BF16_2x1SM_SSISI_SI_fLi256ELi256ELNS4_4UMMA5MajorE0ELSO_0ELNSN_7ScaleInE0ELSP_0EEEEEENS4_6LayoutINS5_IJSC_SC_SC_EEENS5_IJNSA_ILi0EEESU_SU_EEEEENS5_IJNS4_10UnderscoreESX_SX_EEEEENS4_18SM100_TMA_2SM_LOADENS4_14ComposedLayoutINS4_7SwizzleILi3ELi4ELi3EEENS4_18smem_ptr_flag_bitsILi16EEENSS_INS5_IJSB_SG_EEENS5_IJSG_SC_EEEEEEEvNS4_8identityENS4_28SM100_TMA_2SM_LOAD_MULTICASTES19_vS1A_EENS_8epilogue10collective18CollectiveEpilogueINS1D_23Sm100TmaWarpSpecializedILi4ELi2ELi64ELb1ELb0EEEJNS5_IJNSA_ILi128EEESF_SG_EEENS5_IJNSS_IS1I_SC_EENSS_ISG_SC_EEEEESI_SJ_SI_SJ_NS1D_6fusion15FusionCallbacksIS1H_NS1N_17LinearCombinationISI_fSI_fLNS_15FloatRoundStyleE2EEES1J_S1M_JEEENS4_5SM1004TMEM4LOAD26SM100_TMEM_LOAD_32dp32b64xENS4_13SM90_TMA_LOADES19_NS4_39AutoVectorizingCopyWithAssumedAlignmentILi128EEENS4_14SM90_TMA_STOREES19_S1Z_S1Z_EEEvvEEEEvNT_6ParamsE,"ax",@progbits
	.align	128
.text._ZN7cutlass13device_kernelINS_4gemm6kernel13GemmUniversalIN4cute5tupleIJiiiiEEENS1_10collective13CollectiveMmaINS1_35MainloopSm100TmaUmmaWarpSpecializedILi5ELi2ELi2ENS5_IJNS4_1CILi8EEENSA_ILi1EEESC_EEEEENS5_IJNSA_ILi256EEESF_NSA_ILi64EEEEEENS_10bfloat16_tENS5_IJlSC_lEEESI_SJ_NS4_8TiledMMAINS4_8MMA_AtomIJNS4_26SM100_MMA_F16BF16_2x1SM_SSISI_SI_fLi256ELi256ELNS4_4UMMA5MajorE0ELSO_0ELNSN_7ScaleInE0ELSP_0EEEEEENS4_6LayoutINS5_IJSC_SC_SC_EEENS5_IJNSA_ILi0EEESU_SU_EEEEENS5_IJNS4_10UnderscoreESX_SX_EEEEENS4_18SM100_TMA_2SM_LOADENS4_14ComposedLayoutINS4_7SwizzleILi3ELi4ELi3EEENS4_18smem_ptr_flag_bitsILi16EEENSS_INS5_IJSB_SG_EEENS5_IJSG_SC_EEEEEEEvNS4_8identityENS4_28SM100_TMA_2SM_LOAD_MULTICASTES19_vS1A_EENS_8epilogue10collective18CollectiveEpilogueINS1D_23Sm100TmaWarpSpecializedILi4ELi2ELi64ELb1ELb0EEEJNS5_IJNSA_ILi128EEESF_SG_EEENS5_IJNSS_IS1I_SC_EENSS_ISG_SC_EEEEESI_SJ_SI_SJ_NS1D_6fusion15FusionCallbacksIS1H_NS1N_17LinearCombinationISI_fSI_fLNS_15FloatRoundStyleE2EEES1J_S1M_JEEENS4_5SM1004TMEM4LOAD26SM100_TMEM_LOAD_32dp32b64xENS4_13SM90_TMA_LOADES19_NS4_39AutoVectorizingCopyWithAssumedAlignmentILi128EEENS4_14SM90_TMA_STOREES19_S1Z_S1Z_EEEvvEEEEvNT_6ParamsE:
        .type           _ZN7cutlass13device_kernelINS_4gemm6kernel13GemmUniversalIN4cute5tupleIJiiiiEEENS1_10collective13CollectiveMmaINS1_35MainloopSm100TmaUmmaWarpSpecializedILi5ELi2ELi2ENS5_IJNS4_1CILi8EEENSA_ILi1EEESC_EEEEENS5_IJNSA_ILi256EEESF_NSA_ILi64EEEEEENS_10bfloat16_tENS5_IJlSC_lEEESI_SJ_NS4_8TiledMMAINS4_8MMA_AtomIJNS4_26SM100_MMA_F16BF16_2x1SM_SSISI_SI_fLi256ELi256ELNS4_4UMMA5MajorE0ELSO_0ELNSN_7ScaleInE0ELSP_0EEEEEENS4_6LayoutINS5_IJSC_SC_SC_EEENS5_IJNSA_ILi0EEESU_SU_EEEEENS5_IJNS4_10UnderscoreESX_SX_EEEEENS4_18SM100_TMA_2SM_LOADENS4_14ComposedLayoutINS4_7SwizzleILi3ELi4ELi3EEENS4_18smem_ptr_flag_bitsILi16EEENSS_INS5_IJSB_SG_EEENS5_IJSG_SC_EEEEEEEvNS4_8identityENS4_28SM100_TMA_2SM_LOAD_MULTICASTES19_vS1A_EENS_8epilogue10collective18CollectiveEpilogueINS1D_23Sm100TmaWarpSpecializedILi4ELi2ELi64ELb1ELb0EEEJNS5_IJNSA_ILi128EEESF_SG_EEENS5_IJNSS_IS1I_SC_EENSS_ISG_SC_EEEEESI_SJ_SI_SJ_NS1D_6fusion15FusionCallbacksIS1H_NS1N_17LinearCombinationISI_fSI_fLNS_15FloatRoundStyleE2EEES1J_S1M_JEEENS4_5SM1004TMEM4LOAD26SM100_TMEM_LOAD_32dp32b64xENS4_13SM90_TMA_LOADES19_NS4_39AutoVectorizingCopyWithAssumedAlignmentILi128EEENS4_14SM90_TMA_STOREES19_S1Z_S1Z_EEEvvEEEEvNT_6ParamsE,@function
        .size           _ZN7cutlass13device_kernelINS_4gemm6kernel13GemmUniversalIN4cute5tupleIJiiiiEEENS1_10collective13CollectiveMmaINS1_35MainloopSm100TmaUmmaWarpSpecializedILi5ELi2ELi2ENS5_IJNS4_1CILi8EEENSA_ILi1EEESC_EEEEENS5_IJNSA_ILi256EEESF_NSA_ILi64EEEEEENS_10bfloat16_tENS5_IJlSC_lEEESI_SJ_NS4_8TiledMMAINS4_8MMA_AtomIJNS4_26SM100_MMA_F16BF16_2x1SM_SSISI_SI_fLi256ELi256ELNS4_4UMMA5MajorE0ELSO_0ELNSN_7ScaleInE0ELSP_0EEEEEENS4_6LayoutINS5_IJSC_SC_SC_EEENS5_IJNSA_ILi0EEESU_SU_EEEEENS5_IJNS4_10UnderscoreESX_SX_EEEEENS4_18SM100_TMA_2SM_LOADENS4_14ComposedLayoutINS4_7SwizzleILi3ELi4ELi3EEENS4_18smem_ptr_flag_bitsILi16EEENSS_INS5_IJSB_SG_EEENS5_IJSG_SC_EEEEEEEvNS4_8identityENS4_28SM100_TMA_2SM_LOAD_MULTICASTES19_vS1A_EENS_8epilogue10collective18CollectiveEpilogueINS1D_23Sm100TmaWarpSpecializedILi4ELi2ELi64ELb1ELb0EEEJNS5_IJNSA_ILi128EEESF_SG_EEENS5_IJNSS_IS1I_SC_EENSS_ISG_SC_EEEEESI_SJ_SI_SJ_NS1D_6fusion15FusionCallbacksIS1H_NS1N_17LinearCombinationISI_fSI_fLNS_15FloatRoundStyleE2EEES1J_S1M_JEEENS4_5SM1004TMEM4LOAD26SM100_TMEM_LOAD_32dp32b64xENS4_13SM90_TMA_LOADES19_NS4_39AutoVectorizingCopyWithAssumedAlignmentILi128EEENS4_14SM90_TMA_STOREES19_S1Z_S1Z_EEEvvEEEEvNT_6ParamsE,(.L_x_194 - _ZN7cutlass13device_kernelINS_4gemm6kernel13GemmUniversalIN4cute5tupleIJiiiiEEENS1_10collective13CollectiveMmaINS1_35MainloopSm100TmaUmmaWarpSpecializedILi5ELi2ELi2ENS5_IJNS4_1CILi8EEENSA_ILi1EEESC_EEEEENS5_IJNSA_ILi256EEESF_NSA_ILi64EEEEEENS_10bfloat16_tENS5_IJlSC_lEEESI_SJ_NS4_8TiledMMAINS4_8MMA_AtomIJNS4_26SM100_MMA_F16BF16_2x1SM_SSISI_SI_fLi256ELi256ELNS4_4UMMA5MajorE0ELSO_0ELNSN_7ScaleInE0ELSP_0EEEEEENS4_6LayoutINS5_IJSC_SC_SC_EEENS5_IJNSA_ILi0EEESU_SU_EEEEENS5_IJNS4_10UnderscoreESX_SX_EEEEENS4_18SM100_TMA_2SM_LOADENS4_14ComposedLayoutINS4_7SwizzleILi3ELi4ELi3EEENS4_18smem_ptr_flag_bitsILi16EEENSS_INS5_IJSB_SG_EEENS5_IJSG_SC_EEEEEEEvNS4_8identityENS4_28SM100_TMA_2SM_LOAD_MULTICASTES19_vS1A_EENS_8epilogue10collective18CollectiveEpilogueINS1D_23Sm100TmaWarpSpecializedILi4ELi2ELi64ELb1ELb0EEEJNS5_IJNSA_ILi128EEESF_SG_EEENS5_IJNSS_IS1I_SC_EENSS_ISG_SC_EEEEESI_SJ_SI_SJ_NS1D_6fusion15FusionCallbacksIS1H_NS1N_17LinearCombinationISI_fSI_fLNS_15FloatRoundStyleE2EEES1J_S1M_JEEENS4_5SM1004TMEM4LOAD26SM100_TMEM_LOAD_32dp32b64xENS4_13SM90_TMA_LOADES19_NS4_39AutoVectorizingCopyWithAssumedAlignmentILi128EEENS4_14SM90_TMA_STOREES19_S1Z_S1Z_EEEvvEEEEvNT_6ParamsE)
        .other          _ZN7cutlass13device_kernelINS_4gemm6kernel13GemmUniversalIN4cute5tupleIJiiiiEEENS1_10collective13CollectiveMmaINS1_35MainloopSm100TmaUmmaWarpSpecializedILi5ELi2ELi2ENS5_IJNS4_1CILi8EEENSA_ILi1EEESC_EEEEENS5_IJNSA_ILi256EEESF_NSA_ILi64EEEEEENS_10bfloat16_tENS5_IJlSC_lEEESI_SJ_NS4_8TiledMMAINS4_8MMA_AtomIJNS4_26SM100_MMA_F16BF16_2x1SM_SSISI_SI_fLi256ELi256ELNS4_4UMMA5MajorE0ELSO_0ELNSN_7ScaleInE0ELSP_0EEEEEENS4_6LayoutINS5_IJSC_SC_SC_EEENS5_IJNSA_ILi0EEESU_SU_EEEEENS5_IJNS4_10UnderscoreESX_SX_EEEEENS4_18SM100_TMA_2SM_LOADENS4_14ComposedLayoutINS4_7SwizzleILi3ELi4ELi3EEENS4_18smem_ptr_flag_bitsILi16EEENSS_INS5_IJSB_SG_EEENS5_IJSG_SC_EEEEEEEvNS4_8identityENS4_28SM100_TMA_2SM_LOAD_MULTICASTES19_vS1A_EENS_8epilogue10collective18CollectiveEpilogueINS1D_23Sm100TmaWarpSpecializedILi4ELi2ELi64ELb1ELb0EEEJNS5_IJNSA_ILi128EEESF_SG_EEENS5_IJNSS_IS1I_SC_EENSS_ISG_SC_EEEEESI_SJ_SI_SJ_NS1D_6fusion15FusionCallbacksIS1H_NS1N_17LinearCombinationISI_fSI_fLNS_15FloatRoundStyleE2EEES1J_S1M_JEEENS4_5SM1004TMEM4LOAD26SM100_TMEM_LOAD_32dp32b64xENS4_13SM90_TMA_LOADES19_NS4_39AutoVectorizingCopyWithAssumedAlignmentILi128EEENS4_14SM90_TMA_STOREES19_S1Z_S1Z_EEEvvEEEEvNT_6ParamsE,@"STO_CUDA_ENTRY STV_DEFAULT"
_ZN7cutlass13device_kernelINS_4gemm6kernel13GemmUniversalIN4cute5tupleIJiiiiEEENS1_10collective13CollectiveMmaINS1_35MainloopSm100TmaUmmaWarpSpecializedILi5ELi2ELi2ENS5_IJNS4_1CILi8EEENSA_ILi1EEESC_EEEEENS5_IJNSA_ILi256EEESF_NSA_ILi64EEEEEENS_10bfloat16_tENS5_IJlSC_lEEESI_SJ_NS4_8TiledMMAINS4_8MMA_AtomIJNS4_26SM100_MMA_F16BF16_2x1SM_SSISI_SI_fLi256ELi256ELNS4_4UMMA5MajorE0ELSO_0ELNSN_7ScaleInE0ELSP_0EEEEEENS4_6LayoutINS5_IJSC_SC_SC_EEENS5_IJNSA_ILi0EEESU_SU_EEEEENS5_IJNS4_10UnderscoreESX_SX_EEEEENS4_18SM100_TMA_2SM_LOADENS4_14ComposedLayoutINS4_7SwizzleILi3ELi4ELi3EEENS4_18smem_ptr_flag_bitsILi16EEENSS_INS5_IJSB_SG_EEENS5_IJSG_SC_EEEEEEEvNS4_8identityENS4_28SM100_TMA_2SM_LOAD_MULTICASTES19_vS1A_EENS_8epilogue10collective18CollectiveEpilogueINS1D_23Sm100TmaWarpSpecializedILi4ELi2ELi64ELb1ELb0EEEJNS5_IJNSA_ILi128EEESF_SG_EEENS5_IJNSS_IS1I_SC_EENSS_ISG_SC_EEEEESI_SJ_SI_SJ_NS1D_6fusion15FusionCallbacksIS1H_NS1N_17LinearCombinationISI_fSI_fLNS_15FloatRoundStyleE2EEES1J_S1M_JEEENS4_5SM1004TMEM4LOAD26SM100_TMEM_LOAD_32dp32b64xENS4_13SM90_TMA_LOADES19_NS4_39AutoVectorizingCopyWithAssumedAlignmentILi128EEENS4_14SM90_TMA_STOREES19_S1Z_S1Z_EEEvvEEEEvNT_6ParamsE:
[----:B------:R-:W1:Y:S01]  /*0000*/  LDC R1, c[0x0][0x37c] ;  /* 0x0000df00ff017b82 */ /* 0x000e620000000800 */
[----:B------:R-:W2:Y:S01]  /*0010*/  S2R R163, SR_TID.X ;  /* 0x0000000000a37919 */ /* 0x000ea20000002100 */
[----:B------:R-:W3:Y:S06]  /*0020*/  LDCU.64 UR8, c[0x0][0x890] ;  /* 0x00011200ff0877ac */ /* 0x000eec0008000a00 */
[----:B------:R-:W4:Y:S01]  /*0030*/  S2UR UR47, SR_CgaCtaId ;  /* 0x00000000002f79c3 */ /* 0x000f220000008800 */
[----:B------:R-:W-:Y:S02]  /*0040*/  PRMT R146, RZ, 0x7610, R146 ;  /* 0x00007610ff927816 */ /* 0x000fe40000000092 */
[----:B------:R-:W-:Y:S01]  /*0050*/  ELECT P1, URZ, PT ;  /* 0x0000000000ff782f */ /* 0x000fe20003820000 */
[----:B---3--:R-:W-:-:S04]  /*0060*/  UISETP.NE.U32.AND UP0, UPT, UR8, URZ, UPT ;  /* 0x000000ff0800728c */ /* 0x008fc8000bf05070 */
[----:B------:R-:W-:Y:S02]  /*0070*/  UISETP.NE.AND.EX UP0, UPT, UR9, URZ, UPT, UP0 ;  /* 0x000000ff0900728c */ /* 0x000fe4000bf05300 */
[----:B----4-:R-:W-:Y:S02]  /*0080*/  ULOP3.LUT UR48, UR47, 0x1, URZ, 0xc0, !UPT ;  /* 0x000000012f307892 */ /* 0x010fe4000f8ec0ff */
[----:B------:R-:W-:Y:S01]  /*0090*/  ULOP3.LUT UR49, UR47, 0x1, URZ, 0x3c, !UPT ;  /* 0x000000012f317892 */ /* 0x000fe2000f8e3cff */
[----:B--2---:R-:W-:-:S05]  /*00a0*/  SHF.R.U32.HI R147, RZ, 0x5, R163 ;  /* 0x00000005ff937819 */ /* 0x004fca00000116a3 */
[----:B------:R-:W2:Y:S02]  /*00b0*/  SHFL.IDX PT, R0, R147, RZ, 0x1f ;  /* 0x00001fff93007589 */ /* 0x000ea400000e0000 */
[----:B--2---:R-:W-:Y:S01]  /*00c0*/  R2UR UR18, R0 ;  /* 0x00000000001272ca */ /* 0x004fe200000e0000 */
[----:B-1----:R-:W-:-:S14]  /*00d0*/  BRA.U UP0, `(.L_x_0) ;  /* 0x0000000100307547 */ /* 0x002fdc000b800000 */
[----:B------:R-:W1:Y:S02]  /*00e0*/  LDCU.64 UR4, c[0x0][0x888] ;  /* 0x00011100ff0477ac */ /* 0x000e640008000a00 */
[----:B-1----:R-:W-:-:S04]  /*00f0*/  UISETP.NE.U32.AND UP0, UPT, UR4, URZ, UPT ;  /* 0x000000ff0400728c */ /* 0x002fc8000bf05070 */
[----:B------:R-:W-:-:S09]  /*0100*/  UISETP.NE.AND.EX UP0, UPT, UR5, URZ, UPT, UP0 ;  /* 0x000000ff0500728c */ /* 0x000fd2000bf05300 */
[----:B------:R-:W-:Y:S05]  /*0110*/  BRA.U !UP0, `(.L_x_1) ;  /* 0x0000000108147547 */ /* 0x000fea000b800000 */
[----:B------:R-:W1:Y:S01]  /*0120*/  LDC.64 R2, c[0x0][0x888] ;  /* 0x00022200ff027b82 */ /* 0x000e620000000a00 */
[----:B------:R-:W1:Y:S02]  /*0130*/  LDCU.64 UR4, c[0x0][0x358] ;  /* 0x00006b00ff0477ac */ /* 0x000e640008000a00 */
[----:B-1----:R1:W5:Y:S01]  /*0140*/  LDG.E R73, desc[UR4][R2.64] ;  /* 0x0000000402497981 */ /* 0x002362000c1e1900 */
[----:B------:R-:W-:Y:S01]  /*0150*/  HFMA2 R146, -RZ, RZ, 0, 5.9604644775390625e-08 ;  /* 0x00000001ff927431 */ /* 0x000fe200000001ff */
[----:B------:R-:W-:Y:S05]  /*0160*/  BRA `(.L_x_0) ;  /* 0x00000000000c7947 */ /* 0x000fea0003800000 */
.L_x_1:
[----:B------:R-:W1:Y:S01]  /*0170*/  LDCU UR4, c[0x0][0x880] ;  /* 0x00011000ff0477ac */ /* 0x000e620008000800 */
[----:B------:R-:W-:Y:S01]  /*0180*/  HFMA2 R146, -RZ, RZ, 0, 5.9604644775390625e-08 ;  /* 0x00000001ff927431 */ /* 0x000fe200000001ff */
[----:B-1----:R-:W-:-:S07]  /*0190*/  MOV R73, UR4 ;  /* 0x0000000400497c02 */ /* 0x002fce0008000f00 */
.L_x_0:
[----:B------:R-:W2:Y:S02]  /*01a0*/  LDCU.64 UR4, c[0x0][0x8b0] ;  /* 0x00011600ff0477ac */ /* 0x000ea40008000a00 */
[----:B--2---:R-:W-:-:S04]  /*01b0*/  UISETP.NE.U32.AND UP0, UPT, UR4, URZ, UPT ;  /* 0x000000ff0400728c */ /* 0x004fc8000bf05070 */
[----:B------:R-:W-:-:S09]  /*01c0*/  UISETP.NE.AND.EX UP0, UPT, UR5, URZ, UPT, UP0 ;  /* 0x000000ff0500728c */ /* 0x000fd2000bf05300 */
[----:B------:R-:W-:Y:S05]  /*01d0*/  BRA.U UP0, `(.L_x_2) ;  /* 0x0000000100287547 */ /* 0x000fea000b800000 */
[----:B------:R-:W2:Y:S02]  /*01e0*/  LDCU.64 UR4, c[0x0][0x8a8] ;  /* 0x00011500ff0477ac */ /* 0x000ea40008000a00 */
[----:B--2---:R-:W-:-:S04]  /*01f0*/  UISETP.NE.U32.AND UP0, UPT, UR4, URZ, UPT ;  /* 0x000000ff0400728c */ /* 0x004fc8000bf05070 */
[----:B------:R-:W-:-:S09]  /*0200*/  UISETP.NE.AND.EX UP0, UPT, UR5, URZ, UPT, UP0 ;  /* 0x000000ff0500728c */ /* 0x000fd2000bf05300 */
[----:B------:R-:W-:Y:S05]  /*0210*/  BRA.U !UP0, `(.L_x_3) ;  /* 0x0000000108107547 */ /* 0x000fea000b800000 */
[----:B------:R-:W2:Y:S01]  /*0220*/  LDC.64 R70, c[0x0][0x8a8] ;  /* 0x00022a00ff467b82 */ /* 0x000ea20000000a00 */
[----:B------:R-:W2:Y:S02]  /*0230*/  LDCU.64 UR4, c[0x0][0x358] ;  /* 0x00006b00ff0477ac */ /* 0x000ea40008000a00 */
[----:B--2---:R2:W5:Y:S01]  /*0240*/  LDG.E R70, desc[UR4][R70.64] ;  /* 0x0000000446467981 */ /* 0x004562000c1e1900 */
[----:B------:R-:W-:Y:S05]  /*0250*/  BRA `(.L_x_2) ;  /* 0x0000000000087947 */ /* 0x000fea0003800000 */
.L_x_3:
[----:B------:R-:W2:Y:S02]  /*0260*/  LDCU UR4, c[0x0][0x8a0] ;  /* 0x00011400ff0477ac */ /* 0x000ea40008000800 */
[----:B--2---:R-:W-:Y:S02]  /*0270*/  MOV R70, UR4 ;  /* 0x0000000400467c02 */ /* 0x004fe40008000f00 */
.L_x_2:
[----:B------:R-:W-:Y:S01]  /*0280*/  IMAD.U32 R0, RZ, RZ, UR18 ;  /* 0x00000012ff007e24 */ /* 0x000fe2000f8e00ff */
[----:B------:R-:W-:Y:S04]  /*0290*/  BSSY.RECONVERGENT B0, `(.L_x_4) ;  /* 0x000000c000007945 */ /* 0x000fe80003800200 */
[C---:B------:R-:W-:Y:S02]  /*02a0*/  ISETP.NE.OR P2, PT, R0.reuse, 0x1, !P1 ;  /* 0x000000010000780c */ /* 0x040fe40004f45670 */
[----:B------:R-:W-:-:S11]  /*02b0*/  ISETP.NE.OR P0, PT, R0, 0x3, !P1 ;  /* 0x000000030000780c */ /* 0x000fd60004f05670 */
[----:B------:R-:W-:Y:S05]  /*02c0*/  @P2 BRA `(.L_x_5) ;  /* 0x0000000000202947 */ /* 0x000fea0003800000 */
[----:B------:R-:W3:Y:S02]  /*02d0*/  LDCU.64 UR4, c[0x0][0x348] ;  /* 0x00006900ff0477ac */ /* 0x000ee40008000a00 */
[----:B---3--:R-:W-:Y:S02]  /*02e0*/  UIADD3 UR6, UP1, UPT, UR4, 0x80, URZ ;  /* 0x0000008004067890 */ /* 0x008fe4000ff3e0ff */
[----:B------:R-:W-:Y:S02]  /*02f0*/  UIADD3 UR4, UP0, UPT, UR4, 0x180, URZ ;  /* 0x0000018004047890 */ /* 0x000fe4000ff1e0ff */
[----:B------:R-:W-:Y:S02]  /*0300*/  UIADD3.X UR7, UPT, UPT, URZ, UR5, URZ, UP1, !UPT ;  /* 0x00000005ff077290 */ /* 0x000fe40008ffe4ff */
[----:B------:R-:W-:-:S07]  /*0310*/  UIADD3.X UR5, UPT, UPT, URZ, UR5, URZ, UP0, !UPT ;  /* 0x00000005ff057290 */ /* 0x000fce00087fe4ff */
[----:B------:R3:W-:Y:S02]  /*0320*/  UTMACCTL.PF [UR6] ;  /* 0x00000000060079b9 */ /* 0x0007e40008040000 */
[----:B------:R3:W-:Y:S02]  /*0330*/  UTMACCTL.PF [UR4] ;  /* 0x00000000040079b9 */ /* 0x0007e40008040000 */
[----:B---3--:R-:W-:Y:S01]  /*0340*/  NOP ;  /* 0x0000000000007918 */ /* 0x008fe20000000000 */
.L_x_5:
[----:B------:R-:W-:Y:S05]  /*0350*/  BSYNC.RECONVERGENT B0 ;  /* 0x0000000000007941 */ /* 0x000fea0003800200 */
.L_x_4:
[----:B------:R-:W-:Y:S04]  /*0360*/  BSSY.RECONVERGENT B0, `(.L_x_6) ;  /* 0x000000a000007945 */ /* 0x000fe80003800200 */
        /* <DEDUP_REMOVED lines=9> */
.L_x_7:
[----:B------:R-:W-:Y:S05]  /*0400*/  BSYNC.RECONVERGENT B0 ;  /* 0x0000000000007941 */ /* 0x000fea0003800200 */
.L_x_6:
[----:B------:R-:W3:Y:S01]  /*0410*/  LDCU.64 UR4, c[0x0][0x888] ;  /* 0x00011100ff0477ac */ /* 0x000ee20008000a00 */
[----:B------:R-:W-:Y:S02]  /*0420*/  UISETP.EQ.U32.AND UP2, UPT, UR8, URZ, UPT ;  /* 0x000000ff0800728c */ /* 0x000fe4000bf42070 */
[----:B------:R-:W-:Y:S02]  /*0430*/  UPLOP3.LUT UP4, UPT, UPT, UPT, UPT, 0x80, 0x8 ;  /* 0x000000000008789c */ /* 0x000fe40003f8f070 */
[----:B---3--:R-:W-:-:S04]  /*0440*/  UISETP.NE.U32.AND UP0, UPT, UR4, URZ, UPT ;  /* 0x000000ff0400728c */ /* 0x008fc8000bf05070 */
[----:B------:R-:W-:-:S04]  /*0450*/  UISETP.NE.AND.EX UP1, UPT, UR5, URZ, UPT, UP0 ;  /* 0x000000ff0500728c */ /* 0x000fc8000bf25300 */
[----:B------:R-:W-:-:S04]  /*0460*/  UISETP.EQ.OR.EX UP3, UPT, UR9, URZ, !UP1, UP2 ;  /* 0x000000ff0900728c */ /* 0x000fc8000cf62720 */
[----:B------:R-:W-:-:S06]  /*0470*/  UP2UR UR4, UPR, URZ, 0x8 ;  /* 0x00000008ff047883 */ /* 0x000fcc0008000000 */
[----:B------:R-:W-:Y:S01]  /*0480*/  MOV R149, UR4 ;  /* 0x0000000400957c02 */ /* 0x000fe20008000f00 */
[----:B------:R-:W-:Y:S06]  /*0490*/  BRA.U !UP3, `(.L_x_8) ;  /* 0x000000010b207547 */ /* 0x000fec000b800000 */
[----:B------:R-:W-:Y:S01]  /*04a0*/  UISETP.NE.U32.AND UP2, UPT, UR8, URZ, UPT ;  /* 0x000000ff0800728c */ /* 0x000fe2000bf45070 */
[----:B-----5:R-:W-:Y:S01]  /*04b0*/  FSETP.NEU.AND P0, PT, R73, RZ, PT ;  /* 0x000000ff4900720b */ /* 0x020fe20003f0d000 */
[----:B------:R-:W-:Y:S02]  /*04c0*/  USEL UR4, URZ, 0xffffffff, UP1 ;  /* 0xffffffffff047887 */ /* 0x000fe40008800000 */
[----:B------:R-:W-:-:S10]  /*04d0*/  UISETP.NE.AND.EX UP2, UPT, UR9, URZ, UPT, UP2 ;  /* 0x000000ff0900728c */ /* 0x000fd4000bf45320 */
[----:B------:R-:W-:Y:S01]  /*04e0*/  VOTEU.ANY UP0, P0 ;  /* 0x0000000000ff7886 */ /* 0x000fe20000000100 */
[----:B------:R-:W-:-:S04]  /*04f0*/  @!UP2 USEL UR4, URZ, 0xffffffff, UP0 ;  /* 0xffffffffff04a887 */ /* 0x000fc80008000000 */
[----:B------:R-:W-:-:S04]  /*0500*/  ULOP3.LUT UR4, UR4, 0x1, URZ, 0xc0, !UPT ;  /* 0x0000000104047892 */ /* 0x000fc8000f8ec0ff */
[----:B------:R-:W-:-:S11]  /*0510*/  UISETP.NE.U32.AND UP4, UPT, UR4, 0x1, UPT ;  /* 0x000000010400788c */ /* 0x000fd6000bf85070 */
.L_x_8:
[----:B------:R-:W3:Y:S01]  /*0520*/  SHFL.IDX PT, R0, R147, RZ, 0x1f ;  /* 0x00001fff93007589 */ /* 0x000ee200000e0000 */
[----:B------:R-:W-:-:S04]  /*0530*/  UISETP.NE.AND UP0, UPT, UR18, 0x2, UPT ;  /* 0x000000021200788c */ /* 0x000fc8000bf05270 */
[----:B------:R-:W-:Y:S02]  /*0540*/  UISETP.EQ.AND UP2, UPT, UR48, URZ, !UP0 ;  /* 0x000000ff3000728c */ /* 0x000fe4000c742270 */
[----:B------:R-:W-:-:S04]  /*0550*/  USEL UR45, URZ, 0x1, UP0 ;  /* 0x00000001ff2d7887 */ /* 0x000fc80008000000 */
[----:B------:R-:W-:Y:S02]  /*0560*/  PLOP3.LUT P3, PT, P1, PT, UP2, 0x80, 0x8 ;  /* 0x000000000008781c */ /* 0x000fe40000f6f028 */
[----:B---3--:R-:W-:-:S13]  /*0570*/  ISETP.NE.AND P0, PT, R0, RZ, PT ;  /* 0x000000ff0000720c */ /* 0x008fda0003f05270 */
[----:B------:R-:W-:Y:S05]  /*0580*/  @P0 BRA `(.L_x_9) ;  /* 0x00000000005c0947 */ /* 0x000fea0003800000 */
[----:B------:R-:W-:Y:S01]  /*0590*/  UMOV UR4, 0x400 ;  /* 0x0000040000047882 */ /* 0x000fe20000000000 */
[----:B------:R-:W-:Y:S01]  /*05a0*/  UMOV UR8, 0x1 ;  /* 0x0000000100087882 */ /* 0x000fe20000000000 */
[----:B------:R-:W-:Y:S01]  /*05b0*/  UMOV UR6, 0x4 ;  /* 0x0000000400067882 */ /* 0x000fe20000000000 */
[----:B------:R-:W-:Y:S02]  /*05c0*/  ULEA UR4, UR47, UR4, 0x18 ;  /* 0x000000042f047291 */ /* 0x000fe4000f8ec0ff */
[----:B------:R-:W-:-:S04]  /*05d0*/  UIADD3 UR8, UPT, UPT, -UR8, 0x100000, URZ ;  /* 0x0010000008087890 */ /* 0x000fc8000fffe1ff */
[----:B------:R-:W-:Y:S02]  /*05e0*/  USHF.L.U32 UR9, UR8, 0xb, URZ ;  /* 0x0000000b08097899 */ /* 0x000fe400080006ff */
[----:B------:R-:W-:Y:S02]  /*05f0*/  USHF.L.U32 UR8, UR8, 0x1, URZ ;  /* 0x0000000108087899 */ /* 0x000fe400080006ff */
[----:B------:R-:W-:-:S04]  /*0600*/  UIADD3 UR6, UPT, UPT, -UR6, 0x100000, URZ ;  /* 0x0010000006067890 */ /* 0x000fc8000fffe1ff */
[----:B------:R-:W-:Y:S02]  /*0610*/  USHF.L.U32 UR7, UR6, 0xb, URZ ;  /* 0x0000000b06077899 */ /* 0x000fe400080006ff */
[----:B------:R-:W-:Y:S01]  /*0620*/  USHF.L.U32 UR6, UR6, 0x1, URZ ;  /* 0x0000000106067899 */ /* 0x000fe200080006ff */
[----:B------:R-:W-:Y:S01]  /*0630*/  ELECT P0, URZ, PT ;  /* 0x0000000000ff782f */ /* 0x000fe20003800000 */
[----:B------:R-:W3:Y:S02]  /*0640*/  FENCE.VIEW.ASYNC.S ;  /* 0x00000000000073c6 */ /* 0x000ee40000000000 */
[----:B---3--:R3:W4:Y:S08]  /*0650*/  SYNCS.EXCH.64 URZ, [UR4], UR8 ;  /* 0x0000000804ff75b2 */ /* 0x0087300008000100 */
[----:B------:R3:W1:Y:S01]  /*0660*/  SYNCS.EXCH.64 URZ, [UR4+0x28], UR6 ;  /* 0x0000280604ff75b2 */ /* 0x0006620008000100 */
        /* <DEDUP_REMOVED lines=8> */
[----:B------:R-:W-:Y:S01]  /*06f0*/  NOP ;  /* 0x0000000000007918 */ /* 0x000fe20000000000 */
.L_x_9:
[----:B------:R-:W2:Y:S01]  /*0700*/  SHFL.IDX PT, R0, R147, RZ, 0x1f ;  /* 0x00001fff93007589 */ /* 0x000ea200000e0000 */
[----:B------:R-:W-:Y:S01]  /*0710*/  NOP ;  /* 0x0000000000007918 */ /* 0x000fe20000000000 */
[----:B--2---:R-:W-:-:S13]  /*0720*/  ISETP.NE.AND P0, PT, R0, 0x1, PT ;  /* 0x000000010000780c */ /* 0x004fda0003f05270 */
[----:B------:R-:W-:Y:S05]  /*0730*/  @P0 BRA `(.L_x_10) ;  /* 0x0000000000540947 */ /* 0x000fea0003800000 */
[----:B---3--:R-:W-:Y:S01]  /*0740*/  UMOV UR4, 0x400 ;  /* 0x0000040000047882 */ /* 0x008fe20000000000 */
        /* <DEDUP_REMOVED lines=10> */
[----:B------:R-:W2:Y:S02]  /*07f0*/  FENCE.VIEW.ASYNC.S ;  /* 0x00000000000073c6 */ /* 0x000ea40000000000 */
[----:B--2---:R2:W3:Y:S08]  /*0800*/  SYNCS.EXCH.64 URZ, [UR4+0x50], UR8 ;  /* 0x0000500804ff75b2 */ /* 0x0044f00008000100 */
        /* <DEDUP_REMOVED lines=8> */
.L_x_10:
[----:B------:R-:W4:Y:S01]  /*0890*/  SHFL.IDX PT, R0, R147, RZ, 0x1f ;  /* 0x00001fff93007589 */ /* 0x000f2200000e0000 */
[----:B------:R-:W-:Y:S01]  /*08a0*/  NOP ;  /* 0x0000000000007918 */ /* 0x000fe20000000000 */
[----:B----4-:R-:W-:-:S13]  /*08b0*/  ISETP.NE.AND P0, PT, R0, 0x3, PT ;  /* 0x000000030000780c */ /* 0x010fda0003f05270 */
[----:B------:R-:W-:Y:S05]  /*08c0*/  @P0 BRA `(.L_x_11) ;  /* 0x00000000002c0947 */ /* 0x000fea0003800000 */
[----:B--23--:R-:W-:Y:S01]  /*08d0*/  UMOV UR6, 0x400 ;  /* 0x0000040000067882 */ /* 0x00cfe20000000000 */
[----:B------:R-:W-:Y:S01]  /*08e0*/  UMOV UR4, 0x20 ;  /* 0x0000002000047882 */ /* 0x000fe20000000000 */
[----:B------:R-:W-:Y:S02]  /*08f0*/  ULEA UR6, UR47, UR6, 0x18 ;  /* 0x000000062f067291 */ /* 0x000fe4000f8ec0ff */
[----:B------:R-:W-:-:S04]  /*0900*/  UIADD3 UR4, UPT, UPT, -UR4, 0x100000, URZ ;  /* 0x0010000004047890 */ /* 0x000fc8000fffe1ff */
[----:B------:R-:W-:Y:S02]  /*0910*/  USHF.L.U32 UR5, UR4, 0xb, URZ ;  /* 0x0000000b04057899 */ /* 0x000fe400080006ff */
[----:B------:R-:W-:Y:S01]  /*0920*/  USHF.L.U32 UR4, UR4, 0x1, URZ ;  /* 0x0000000104047899 */ /* 0x000fe200080006ff */
[----:B------:R-:W-:Y:S01]  /*0930*/  ELECT P0, URZ, PT ;  /* 0x0000000000ff782f */ /* 0x000fe20003800000 */
[----:B------:R-:W2:Y:S10]  /*0940*/  FENCE.VIEW.ASYNC.S ;  /* 0x00000000000073c6 */ /* 0x000eb40000000000 */
[----:B--2---:R4:W2:Y:S01]  /*0950*/  SYNCS.EXCH.64 URZ, [UR6+0x90], UR4 ;  /* 0x0000900406ff75b2 */ /* 0x0048a20008000100 */
[----:B------:R4:W3:Y:S02]  /*0960*/  SYNCS.EXCH.64 URZ, [UR6+0x98], UR4 ;  /* 0x0000980406ff75b2 */ /* 0x0008e40008000100 */
[----:B----4-:R-:W-:Y:S01]  /*0970*/  NOP ;  /* 0x0000000000007918 */ /* 0x010fe20000000000 */
.L_x_11:
[----:B------:R-:W4:Y:S01]  /*0980*/  SHFL.IDX PT, R0, R147, RZ, 0x1f ;  /* 0x00001fff93007589 */ /* 0x000f2200000e0000 */
[----:B------:R-:W-:Y:S01]  /*0990*/  NOP ;  /* 0x0000000000007918 */ /* 0x000fe20000000000 */
[----:B----4-:R-:W-:-:S13]  /*09a0*/  ISETP.NE.AND P0, PT, R0, 0x4, PT ;  /* 0x000000040000780c */ /* 0x010fda0003f05270 */
[----:B------:R-:W-:Y:S05]  /*09b0*/  @P0 BRA `(.L_x_12) ;  /* 0x0000000000480947 */ /* 0x000fea0003800000 */
[----:B--23--:R-:W-:Y:S01]  /*09c0*/  UMOV UR4, 0x720 ;  /* 0x0000072000047882 */ /* 0x00cfe20000000000 */
[----:B------:R-:W-:Y:S01]  /*09d0*/  UMOV UR6, 0x400 ;  /* 0x0000040000067882 */ /* 0x000fe20000000000 */
[----:B------:R-:W-:Y:S01]  /*09e0*/  USEL UR4, UR4, 0x620, UP4 ;  /* 0x0000062004047887 */ /* 0x000fe2000a000000 */
        /* <DEDUP_REMOVED lines=10> */
[----:B--2---:R4:W2:Y:S08]  /*0a90*/  SYNCS.EXCH.64 URZ, [UR6+0xa0], UR8 ;  /* 0x0000a00806ff75b2 */ /* 0x0048b00008000100 */
[----:B------:R4:W3:Y:S01]  /*0aa0*/  SYNCS.EXCH.64 URZ, [UR6+0xb0], UR4 ;  /* 0x0000b00406ff75b2 */ /* 0x0008e20008000100 */
[----:B------:R4:W1:Y:S01]  /*0ab0*/  SYNCS.EXCH.64 URZ, [UR6+0xa8], UR8 ;  /* 0x0000a80806ff75b2 */ /* 0x0008620008000100 */
[----:B------:R4:W1:Y:S02]  /*0ac0*/  SYNCS.EXCH.64 URZ, [UR6+0xb8], UR4 ;  /* 0x0000b80406ff75b2 */ /* 0x0008640008000100 */
[----:B----4-:R-:W-:Y:S01]  /*0ad0*/  NOP ;  /* 0x0000000000007918 */ /* 0x010fe20000000000 */
.L_x_12:
[----:B------:R-:W4:Y:S01]  /*0ae0*/  SHFL.IDX PT, R0, R147, RZ, 0x1f ;  /* 0x00001fff93007589 */ /* 0x000f2200000e0000 */
[----:B------:R-:W-:Y:S01]  /*0af0*/  NOP ;  /* 0x0000000000007918 */ /* 0x000fe20000000000 */
[----:B----4-:R-:W-:-:S13]  /*0b00*/  ISETP.NE.AND P0, PT, R0, 0x5, PT ;  /* 0x000000050000780c */ /* 0x010fda0003f05270 */
[----:B------:R-:W-:Y:S05]  /*0b10*/  @P0 BRA `(.L_x_13) ;  /* 0x0000000000440947 */ /* 0x000fea0003800000 */
[----:B--23--:R-:W-:Y:S01]  /*0b20*/  UMOV UR4, 0x400 ;  /* 0x0000040000047882 */ /* 0x00cfe20000000000 */
        /* <DEDUP_REMOVED lines=16> */
.L_x_13:
[----:B------:R-:W4:Y:S01]  /*0c30*/  SHFL.IDX PT, R0, R147, RZ, 0x1f ;  /* 0x00001fff93007589 */ /* 0x000f2200000e0000 */
[----:B------:R-:W-:Y:S01]  /*0c40*/  ISETP.NE.OR P1, PT, RZ, UR18, !P1 ;  /* 0x00000012ff007c0c */ /* 0x000fe2000cf25670 */
        /* <DEDUP_REMOVED lines=12> */
[----:B------:R4:W3:Y:S01]  /*0d10*/  SYNCS.EXCH.64 URZ, [UR4+0xf0], UR6 ;  /* 0x0000f00604ff75b2 */ /* 0x0008e20008000100 */
[----:B------:R4:W1:Y:S01]  /*0d20*/  SYNCS.EXCH.64 URZ, [UR4+0xe8], UR6 ;  /* 0x0000e80604ff75b2 */ /* 0x0008620008000100 */
[----:B------:R4:W1:Y:S02]  /*0d30*/  SYNCS.EXCH.64 URZ, [UR4+0xf8], UR6 ;  /* 0x0000f80604ff75b2 */ /* 0x0008640008000100 */
[----:B----4-:R-:W-:Y:S01]  /*0d40*/  NOP ;  /* 0x0000000000007918 */ /* 0x010fe20000000000 */
.L_x_14:
[----:B------:R-:W-:Y:S01]  /*0d50*/  VOTEU.ALL UP0, P1 ;  /* 0x0000000000ff7886 */ /* 0x000fe20000800000 */
[----:B--23--:R-:W-:Y:S01]  /*0d60*/  UMOV UR4, 0x20 ;  /* 0x0000002000047882 */ /* 0x00cfe20000000000 */
[----:B------:R-:W2:Y:S01]  /*0d70*/  LDCU UR7, c[0x0][0x36c] ;  /* 0x00006d80ff0777ac */ /* 0x000ea20008000800 */
[----:B------:R-:W-:Y:S01]  /*0d80*/  NOP ;  /* 0x0000000000007918 */ /* 0x000fe20000000000 */
[----:B------:R-:W-:Y:S01]  /*0d90*/  LOP3.LUT R0, R163, 0x1f, RZ, 0xc0, !PT ;  /* 0x0000001fa3007812 */ /* 0x000fe200078ec0ff */
[----:B------:R-:W-:Y:S01]  /*0da0*/  @!UP0 UMOV UR6, 0x400 ;  /* 0x0000040000068882 */ /* 0x000fe20000000000 */
[----:B------:R-:W-:-:S04]  /*0db0*/  @!UP0 UIADD3 UR4, UPT, UPT, -UR4, 0x100000, URZ ;  /* 0x0010000004048890 */ /* 0x000fc8000fffe1ff */
[----:B------:R-:W-:Y:S02]  /*0dc0*/  @!UP0 USHF.L.U32 UR5, UR4, 0xb, URZ ;  /* 0x0000000b04058899 */ /* 0x000fe400080006ff */
[----:B------:R-:W-:Y:S02]  /*0dd0*/  @!UP0 USHF.L.U32 UR4, UR4, 0x1, URZ ;  /* 0x0000000104048899 */ /* 0x000fe400080006ff */
[----:B------:R-:W-:Y:S01]  /*0de0*/  @!UP0 ULEA UR6, UR47, UR6, 0x18 ;  /* 0x000000062f068291 */ /* 0x000fe2000f8ec0ff */
[----:B------:R-:W-:Y:S01]  /*0df0*/  VOTEU.ALL UP0, P1 ;  /* 0x0000000000ff7886 */ /* 0x000fe20000800000 */
[----:B------:R-:W-:Y:S02]  /*0e00*/  UISETP.NE.AND UP5, UPT, UR18, URZ, UPT ;  /* 0x000000ff1200728c */ /* 0x000fe4000bfa5270 */
[----:B--2---:R-:W-:Y:S01]  /*0e10*/  UISETP.EQ.U32.AND UP6, UPT, UR7, 0x1, UPT ;  /* 0x000000010700788c */ /* 0x004fe2000bfc2070 */
[----:B------:R-:W2:Y:S07]  /*0e20*/  FENCE.VIEW.ASYNC.S ;  /* 0x00000000000073c6 */ /* 0x000eae0000000000 */
[----:B--2---:R2:W3:Y:S01]  /*0e30*/  @!UP0 SYNCS.EXCH.64 URZ, [UR6+0x100], UR4 ;  /* 0x0001000406ff85b2 */ /* 0x0044e20008000100 */
[----:B------:R-:W-:Y:S05]  /*0e40*/  BRA.U !UP6, `(.L_x_15) ;  /* 0x000000010e087547 */ /* 0x000fea000b800000 */
[----:B-1-3--:R-:W-:Y:S01]  /*0e50*/  UCGABAR_ARV ;  /* 0x00000000000079c7 */ /* 0x00afe20008000000 */
[----:B------:R-:W-:Y:S05]  /*0e60*/  BRA `(.L_x_16) ;  /* 0x0000000000047947 */ /* 0x000fea0003800000 */
.L_x_15:
[----:B-1-3--:R-:W-:Y:S01]  /*0e70*/  NOP ;  /* 0x0000000000007918 */ /* 0x00afe20000000000 */
.L_x_16:
[----:B------:R-:W1:Y:S01]  /*0e80*/  S2UR UR31, SR_CTAID.X ;  /* 0x00000000001f79c3 */ /* 0x000e620000002500 */
[----:B------:R-:W-:-:S05]  /*0e90*/  CS2R.32 R148, SR_CgaSize ;  /* 0x0000000000947805 */ /* 0x000fca0000008a00 */
[----:B------:R-:W-:-:S05]  /*0ea0*/  IMAD R148, R148, -0xa0, RZ ;  /* 0xffffff6094947824 */ /* 0x000fca00078e02ff */
[----:B--2---:R-:W-:-:S14]  /*0eb0*/  R2UR UR5, R148 ;  /* 0x00000000940572ca */ /* 0x004fdc00000e0000 */
[----:B------:R-:W2:Y:S01]  /*0ec0*/  LDCU UR5, c[0x0][UR5+0x2b0] ;  /* 0x00005600050577ac */ /* 0x000ea20008000800 */
[----:B------:R-:W-:-:S05]  /*0ed0*/  CS2R.32 R148, SR_CgaSize ;  /* 0x0000000000947805 */ /* 0x000fca0000008a00 */
[----:B------:R-:W-:-:S05]  /*0ee0*/  IMAD R148, R148, -0xa0, RZ ;  /* 0xffffff6094947824 */ /* 0x000fca00078e02ff */
[----:B------:R-:W-:-:S14]  /*0ef0*/  R2UR UR4, R148 ;  /* 0x00000000940472ca */ /* 0x000fdc00000e0000 */
[----:B------:R-:W3:Y:S01]  /*0f00*/  LDCU UR4, c[0x0][UR4+0x2b4] ;  /* 0x00005680040477ac */ /* 0x000ee20008000800 */
[----:B------:R-:W4:Y:S01]  /*0f10*/  S2UR UR30, SR_CTAID.Y ;  /* 0x00000000001e79c3 */ /* 0x000f220000002600 */
[----:B------:R-:W-:-:S05]  /*0f20*/  CS2R.32 R148, SR_CgaSize ;  /* 0x0000000000947805 */ /* 0x000fca0000008a00 */
[----:B------:R-:W-:-:S05]  /*0f30*/  IMAD R148, R148, -0xa0, RZ ;  /* 0xffffff6094947824 */ /* 0x000fca00078e02ff */
[----:B------:R-:W-:-:S14]  /*0f40*/  R2UR UR7, R148 ;  /* 0x00000000940772ca */ /* 0x000fdc00000e0000 */
[----:B------:R-:W3:Y:S01]  /*0f50*/  LDCU UR7, c[0x0][UR7+0x2a4] ;  /* 0x00005480070777ac */ /* 0x000ee20008000800 */
[----:B------:R-:W-:-:S05]  /*0f60*/  CS2R.32 R148, SR_CgaSize ;  /* 0x0000000000947805 */ /* 0x000fca0000008a00 */
[----:B------:R-:W-:-:S05]  /*0f70*/  IMAD R148, R148, -0xa0, RZ ;  /* 0xffffff6094947824 */ /* 0x000fca00078e02ff */
[----:B------:R-:W-:-:S14]  /*0f80*/  R2UR UR63, R148 ;  /* 0x00000000943f72ca */ /* 0x000fdc00000e0000 */
[----:B------:R-:W3:Y:S01]  /*0f90*/  LDCU UR63, c[0x0][UR63+0x2a0] ;  /* 0x000054003f3f77ac */ /* 0x000ee20008000800 */
[----:B------:R-:W-:Y:S01]  /*0fa0*/  UISETP.GT.U32.AND UP0, UPT, UR48, 0xffff, UPT ;  /* 0x0000ffff3000788c */ /* 0x000fe2000bf04070 */
[----:B------:R-:W3:Y:S01]  /*0fb0*/  LDCU UR19, c[0x0][0xb24] ;  /* 0x00016480ff1377ac */ /* 0x000ee20008000800 */
[----:B------:R-:W3:Y:S01]  /*0fc0*/  LDCU UR42, c[0x0][0xb24] ;  /* 0x00016480ff2a77ac */ /* 0x000ee20008000800 */
[----:B-1----:R-:W-:Y:S01]  /*0fd0*/  I2FP.F32.U32 R3, UR31 ;  /* 0x0000001f00037c45 */ /* 0x002fe20008201000 */
[----:B------:R-:W1:Y:S04]  /*0fe0*/  LDCU UR23, c[0x0][0xb30] ;  /* 0x00016600ff1777ac */ /* 0x000e680008000800 */
[----:B--2---:R-:W-:Y:S01]  /*0ff0*/  FMUL R3, R3, UR5 ;  /* 0x0000000503037c20 */ /* 0x004fe20008400000 */
[----:B------:R-:W-:Y:S01]  /*1000*/  USHF.L.U32 UR24, UR47, 0xa, URZ ;  /* 0x0000000a2f187899 */ /* 0x000fe200080006ff */
[----:B----4-:R-:W-:Y:S01]  /*1010*/  I2FP.F32.U32 R2, UR30 ;  /* 0x0000001e00027c45 */ /* 0x010fe20008201000 */
[----:B------:R-:W-:-:S03]  /*1020*/  USHF.L.U32 UR46, UR31, 0x7, URZ ;  /* 0x000000071f2e7899 */ /* 0x000fc600080006ff */
[----:B------:R-:W2:Y:S01]  /*1030*/  F2I.U32.TRUNC.NTZ R3, R3 ;  /* 0x0000000300037305 */ /* 0x000ea2000020f000 */
[----:B------:R-:W-:Y:S01]  /*1040*/  USEL UR21, UR48, 0xffff, !UP0 ;  /* 0x0000ffff30157887 */ /* 0x000fe2000c000000 */
[----:B---3--:R-:W-:-:S06]  /*1050*/  FMUL R2, R2, UR4 ;  /* 0x0000000402027c20 */ /* 0x008fcc0008400000 */
[----:B------:R-:W3:Y:S01]  /*1060*/  F2I.U32.TRUNC.NTZ R2, R2 ;  /* 0x0000000200027305 */ /* 0x000ee2000020f000 */
[----:B--2---:R-:W-:Y:S02]  /*1070*/  R2UR UR4, R3 ;  /* 0x00000000030472ca */ /* 0x004fe400000e0000 */
[----:B------:R-:W-:Y:S02]  /*1080*/  PRMT R3, RZ, 0x7610, R3 ;  /* 0x00007610ff037816 */ /* 0x000fe40000000003 */
[----:B---3--:R-:W-:Y:S02]  /*1090*/  R2UR UR6, R2 ;  /* 0x00000000020672ca */ /* 0x008fe400000e0000 */
[----:B------:R-:W-:-:S07]  /*10a0*/  PRMT R2, RZ, 0x7610, R2 ;  /* 0x00007610ff027816 */ /* 0x000fce0000000002 */
[----:B------:R-:W-:-:S04]  /*10b0*/  UIADD3 UR5, UPT, UPT, -UR4, URZ, URZ ;  /* 0x000000ff04057290 */ /* 0x000fc8000fffe1ff */
[----:B------:R-:W-:Y:S02]  /*10c0*/  UIMAD UR63, UR63, UR5, UR31 ;  /* 0x000000053f3f72a4 */ /* 0x000fe4000f8e021f */
[----:B------:R-:W-:-:S04]  /*10d0*/  UIADD3 UR4, UPT, UPT, -UR6, URZ, URZ ;  /* 0x000000ff06047290 */ /* 0x000fc8000fffe1ff */
[----:B------:R-:W-:-:S06]  /*10e0*/  UIMAD UR4, UR7, UR4, UR30 ;  /* 0x00000004070472a4 */ /* 0x000fcc000f8e021e */
[----:B------:R-:W-:Y:S01]  /*10f0*/  IMAD.U32 R148, RZ, RZ, UR4 ;  /* 0x00000004ff947e24 */ /* 0x000fe2000f8e00ff */
[----:B-1----:R-:W-:Y:S06]  /*1100*/  BRA.U UP5, `(.L_x_17) ;  /* 0x0000000105687547 */ /* 0x002fec000b800000 */
[----:B------:R-:W-:Y:S01]  /*1110*/  R2UR UR4, R148 ;  /* 0x00000000940472ca */ /* 0x000fe200000e0000 */
[----:B------:R-:W-:-:S12]  /*1120*/  ULOP3.LUT UR5, UR63, 0x4, URZ, 0x3c, !UPT ;  /* 0x000000043f057892 */ /* 0x000fd8000f8e3cff */
[----:B------:R-:W-:Y:S02]  /*1130*/  UISETP.NE.AND UP0, UPT, UR4, URZ, UPT ;  /* 0x000000ff0400728c */ /* 0x000fe4000bf05270 */
[----:B------:R-:W-:Y:S02]  /*1140*/  ULOP3.LUT UR4, UR63, 0x2, URZ, 0x3c, !UPT ;  /* 0x000000023f047892 */ /* 0x000fe4000f8e3cff */
[----:B------:R-:W-:-:S04]  /*1150*/  UISETP.GT.U32.AND UP2, UPT, UR63, 0x1, UP0 ;  /* 0x000000013f00788c */ /* 0x000fc80008744070 */
[----:B------:R-:W-:Y:S02]  /*1160*/  USEL UR8, URZ, 0x1, UP2 ;  /* 0x00000001ff087887 */ /* 0x000fe40009000000 */
[----:B------:R-:W-:Y:S02]  /*1170*/  USEL UR7, URZ, 0x2, UP2 ;  /* 0x00000002ff077887 */ /* 0x000fe40009000000 */
[----:B------:R-:W-:Y:S02]  /*1180*/  UISETP.GT.U32.AND UP2, UPT, UR4, 0x1, UP0 ;  /* 0x000000010400788c */ /* 0x000fe40008744070 */
[----:B------:R-:W-:Y:S02]  /*1190*/  ULOP3.LUT UR4, UR63, 0x6, URZ, 0x3c, !UPT ;  /* 0x000000063f047892 */ /* 0x000fe4000f8e3cff */
[----:B------:R-:W-:Y:S02]  /*11a0*/  USEL UR6, URZ, 0x4, UP2 ;  /* 0x00000004ff067887 */ /* 0x000fe40009000000 */
[----:B------:R-:W-:-:S02]  /*11b0*/  USEL UR9, URZ, 0x8, UP2 ;  /* 0x00000008ff097887 */ /* 0x000fc40009000000 */
[----:B------:R-:W-:Y:S02]  /*11c0*/  UISETP.GT.U32.AND UP2, UPT, UR5, 0x1, UP0 ;  /* 0x000000010500788c */ /* 0x000fe40008744070 */
[----:B------:R-:W-:Y:S02]  /*11d0*/  UISETP.GT.U32.AND UP0, UPT, UR4, 0x1, UP0 ;  /* 0x000000010400788c */ /* 0x000fe40008704070 */
[----:B------:R-:W-:Y:S02]  /*11e0*/  USEL UR4, URZ, 0x10, UP2 ;  /* 0x00000010ff047887 */ /* 0x000fe40009000000 */
[----:B------:R-:W-:Y:S02]  /*11f0*/  UIADD3 UR5, UPT, UPT, UR6, UR7, UR8 ;  /* 0x0000000706057290 */ /* 0x000fe4000fffe008 */
[----:B------:R-:W-:Y:S02]  /*1200*/  USEL UR7, URZ, 0x40, UP0 ;  /* 0x00000040ff077887 */ /* 0x000fe40008000000 */
[----:B------:R-:W-:-:S02]  /*1210*/  USEL UR8, URZ, 0x20, UP2 ;  /* 0x00000020ff087887 */ /* 0x000fc40009000000 */
[----:B------:R-:W-:Y:S02]  /*1220*/  UIADD3 UR5, UPT, UPT, UR4, UR5, UR9 ;  /* 0x0000000504057290 */ /* 0x000fe4000fffe009 */
[----:B------:R-:W-:Y:S02]  /*1230*/  ULOP3.LUT UR4, UR63, 0xfffffffe, URZ, 0xc0, !UPT ;  /* 0xfffffffe3f047892 */ /* 0x000fe4000f8ec0ff */
[----:B------:R-:W-:Y:S02]  /*1240*/  USEL UR6, URZ, 0x80, UP0 ;  /* 0x00000080ff067887 */ /* 0x000fe40008000000 */
[----:B------:R-:W-:-:S03]  /*1250*/  UIADD3 UR5, UPT, UPT, UR7, UR5, UR8 ;  /* 0x0000000507057290 */ /* 0x000fc6000fffe008 */
[----:B------:R-:W-:Y:S01]  /*1260*/  UMOV UR7, 0x3 ;  /* 0x0000000300077882 */ /* 0x000fe20000000000 */
[----:B------:R-:W-:Y:S02]  /*1270*/  UIADD3 UR5, UPT, UPT, UR5, UR6, URZ ;  /* 0x0000000605057290 */ /* 0x000fe4000fffe0ff */
[----:B------:R-:W-:-:S04]  /*1280*/  USHF.L.U32 UR4, UR7, UR4, URZ ;  /* 0x0000000407047299 */ /* 0x000fc800080006ff */
[----:B------:R-:W-:Y:S02]  /*1290*/  MOV R3, UR5 ;  /* 0x0000000500037c02 */ /* 0x000fe40008000f00 */
[----:B------:R-:W-:-:S07]  /*12a0*/  IMAD.U32 R2, RZ, RZ, UR4 ;  /* 0x00000004ff027e24 */ /* 0x000fce000f8e00ff */
.L_x_17:
[----:B------:R-:W1:Y:S01]  /*12b0*/  S2UR UR36, SR_CTAID.Z ;  /* 0x00000000002479c3 */ /* 0x000e620000002700 */
[----:B------:R-:W-:Y:S01]  /*12c0*/  UISETP.GE.AND UP0, UPT, UR19, 0x1, UPT ;  /* 0x000000011300788c */ /* 0x000fe2000bf06270 */
[----:B------:R-:W-:-:S08]  /*12d0*/  UMOV UR25, 0x55 ;  /* 0x0000005500197882 */ /* 0x000fd00000000000 */
[----:B------:R-:W-:Y:S05]  /*12e0*/  BRA.U !UP0, `(.L_x_18) ;  /* 0x0000000108d07547 */ /* 0x000fea000b800000 */
[----:B------:R-:W2:Y:S01]  /*12f0*/  LDCU.128 UR12, c[0x0][0xb10] ;  /* 0x00016200ff0c77ac */ /* 0x000ea20008000c00 */
[----:B------:R-:W3:Y:S01]  /*1300*/  LDCU UR6, c[0x0][0x370] ;  /* 0x00006e00ff0677ac */ /* 0x000ee20008000800 */
[----:B------:R-:W4:Y:S01]  /*1310*/  LDCU UR7, c[0x0][0x374] ;  /* 0x00006e80ff0777ac */ /* 0x000f220008000800 */
[----:B------:R-:W1:Y:S01]  /*1320*/  LDCU UR20, c[0x0][0xb0c] ;  /* 0x00016180ff1477ac */ /* 0x000e620008000800 */
[----:B------:R-:W1:Y:S01]  /*1330*/  LDCU UR22, c[0x0][0xb20] ;  /* 0x00016400ff1677ac */ /* 0x000e620008000800 */
[----:B------:R-:W1:Y:S01]  /*1340*/  LDCU.64 UR8, c[0x0][0xb28] ;  /* 0x00016500ff0877ac */ /* 0x000e620008000a00 */
[----:B--2---:R-:W-:Y:S02]  /*1350*/  UISETP.NE.AND UP3, UPT, UR14, 0x1, UPT ;  /* 0x000000010e00788c */ /* 0x004fe4000bf65270 */
[----:B----4-:R-:W-:Y:S02]  /*1360*/  UIMAD.WIDE.U32 UR10, UR7, UR15, URZ ;  /* 0x0000000f070a72a5 */ /* 0x010fe4000f8e00ff */
[----:B---3--:R-:W-:-:S02]  /*1370*/  UIMAD.WIDE.U32 UR16, UR6, UR12, URZ ;  /* 0x0000000c061072a5 */ /* 0x008fc4000f8e00ff */
[----:B-1----:R-:W-:Y:S02]  /*1380*/  UISETP.NE.AND UP0, UPT, UR20, 0x1, UPT ;  /* 0x000000011400788c */ /* 0x002fe4000bf05270 */
[----:B------:R-:W-:Y:S01]  /*1390*/  UIMAD.WIDE.U32 UR4, UR31, UR12, URZ ;  /* 0x0000000c1f0472a5 */ /* 0x000fe2000f8e00ff */
[----:B------:R-:W-:Y:S02]  /*13a0*/  UMOV UR10, UR11 ;  /* 0x0000000b000a7c82 */ /* 0x000fe40008000000 */
[----:B------:R-:W-:Y:S01]  /*13b0*/  UMOV UR16, UR17 ;  /* 0x0000001100107c82 */ /* 0x000fe20008000000 */
[----:B------:R-:W-:Y:S02]  /*13c0*/  @UP3 USHF.R.U32.HI UR7, URZ, UR22, UR10 ;  /* 0x00000016ff073299 */ /* 0x000fe4000801160a */
[----:B------:R-:W-:Y:S02]  /*13d0*/  UISETP.NE.AND UP2, UPT, UR19, 0x1, UPT ;  /* 0x000000011300788c */ /* 0x000fe4000bf45270 */
[----:B------:R-:W-:-:S02]  /*13e0*/  USHF.R.U32.HI UR5, URZ, UR13, UR5 ;  /* 0x0000000dff057299 */ /* 0x000fc40008011605 */
[----:B------:R-:W-:Y:S02]  /*13f0*/  @UP0 USHF.R.U32.HI UR6, URZ, UR13, UR16 ;  /* 0x0000000dff060299 */ /* 0x000fe40008011610 */
[----:B------:R-:W-:Y:S02]  /*1400*/  UIMAD.WIDE.U32 UR12, UR30, UR15, URZ ;  /* 0x0000000f1e0c72a5 */ /* 0x000fe4000f8e00ff */
[----:B------:R-:W-:Y:S02]  /*1410*/  UIMAD.WIDE.U32 UR10, UR7, UR8, URZ ;  /* 0x00000008070a72a5 */ /* 0x000fe4000f8e00ff */
[----:B------:R-:W-:Y:S02]  /*1420*/  UIMAD.WIDE.U32 UR16, UR6, UR8, URZ ;  /* 0x00000008061072a5 */ /* 0x000fe4000f8e00ff */
[----:B------:R-:W-:Y:S01]  /*1430*/  USEL UR5, UR31, UR5, !UP0 ;  /* 0x000000051f057287 */ /* 0x000fe2000c000000 */
[----:B------:R-:W-:Y:S02]  /*1440*/  UMOV UR4, UR13 ;  /* 0x0000000d00047c82 */ /* 0x000fe40008000000 */
[----:B------:R-:W-:Y:S01]  /*1450*/  UMOV UR10, UR11 ;  /* 0x0000000b000a7c82 */ /* 0x000fe20008000000 */
[----:B------:R-:W-:-:S02]  /*1460*/  USHF.R.U32.HI UR4, URZ, UR22, UR4 ;  /* 0x00000016ff047299 */ /* 0x000fc40008011604 */
[----:B------:R-:W-:Y:S01]  /*1470*/  @UP2 USHF.R.U32.HI UR7, URZ, UR9, UR10 ;  /* 0x00000009ff072299 */ /* 0x000fe2000801160a */
[----:B------:R-:W-:Y:S01]  /*1480*/  UMOV UR16, UR17 ;  /* 0x0000001100107c82 */ /* 0x000fe20008000000 */
[----:B------:R-:W-:Y:S02]  /*1490*/  USEL UR4, UR30, UR4, !UP3 ;  /* 0x000000041e047287 */ /* 0x000fe4000d800000 */
[----:B------:R-:W-:Y:S02]  /*14a0*/  @UP2 USHF.R.U32.HI UR6, URZ, UR9, UR16 ;  /* 0x00000009ff062299 */ /* 0x000fe40008011610 */
[----:B------:R-:W-:Y:S02]  /*14b0*/  UIMAD UR7, UR7, UR19, URZ ;  /* 0x00000013070772a4 */ /* 0x000fe4000f8e02ff */
[----:B------:R-:W-:Y:S02]  /*14c0*/  UIMAD UR12, UR6, UR19, URZ ;  /* 0x00000013060c72a4 */ /* 0x000fe4000f8e02ff */
[----:B------:R-:W-:-:S02]  /*14d0*/  UISETP.GE.AND UP0, UPT, UR4, UR7, UPT ;  /* 0x000000070400728c */ /* 0x000fc4000bf06270 */
[----:B------:R-:W-:Y:S02]  /*14e0*/  UIMAD.WIDE.U32 UR10, UR4, UR8, URZ ;  /* 0x00000008040a72a5 */ /* 0x000fe4000f8e00ff */
[----:B------:R-:W-:Y:S02]  /*14f0*/  UISETP.GE.OR UP0, UPT, UR5, UR12, UP0 ;  /* 0x0000000c0500728c */ /* 0x000fe40008706670 */
[----:B------:R-:W-:Y:S02]  /*1500*/  UIMAD.WIDE.U32 UR12, UR5, UR8, URZ ;  /* 0x00000008050c72a5 */ /* 0x000fe4000f8e00ff */
[----:B------:R-:W-:Y:S01]  /*1510*/  UIADD3 UR10, UPT, UPT, -UR4, URZ, URZ ;  /* 0x000000ff040a7290 */ /* 0x000fe2000fffe1ff */
[----:B------:R-:W-:Y:S01]  /*1520*/  UMOV UR8, UR11 ;  /* 0x0000000b00087c82 */ /* 0x000fe20008000000 */
[----:B------:R-:W-:Y:S02]  /*1530*/  UIADD3 UR11, UPT, UPT, -UR5, URZ, URZ ;  /* 0x000000ff050b7290 */ /* 0x000fe4000fffe1ff */
[----:B------:R-:W-:-:S03]  /*1540*/  USHF.R.U32.HI UR8, URZ, UR9, UR8 ;  /* 0x00000009ff087299 */ /* 0x000fc60008011608 */
[----:B------:R-:W-:Y:S01]  /*1550*/  @!UP0 UMOV UR7, UR13 ;  /* 0x0000000d00078c82 */ /* 0x000fe20008000000 */
[----:B------:R-:W-:Y:S02]  /*1560*/  UIMAD UR30, UR14, UR10, UR30 ;  /* 0x0000000a0e1e72a4 */ /* 0x000fe4000f8e021e */
[----:B------:R-:W-:Y:S02]  /*1570*/  USEL UR8, UR4, UR8, !UP2 ;  /* 0x0000000804087287 */ /* 0x000fe4000d000000 */
[----:B------:R-:W-:Y:S02]  /*1580*/  @!UP0 USHF.R.U32.HI UR7, URZ, UR9, UR7 ;  /* 0x00000009ff078299 */ /* 0x000fe40008011607 */
[----:B------:R-:W-:Y:S02]  /*1590*/  UIADD3 UR9, UPT, UPT, -UR8, URZ, URZ ;  /* 0x000000ff08097290 */ /* 0x000fe4000fffe1ff */
[----:B------:R-:W-:Y:S02]  /*15a0*/  @!UP0 USEL UR7, UR5, UR7, !UP2 ;  /* 0x0000000705078287 */ /* 0x000fe4000d000000 */
[----:B------:R-:W-:-:S02]  /*15b0*/  UIMAD UR9, UR19, UR9, UR4 ;  /* 0x00000009130972a4 */ /* 0x000fc4000f8e0204 */
[----:B------:R-:W-:Y:S02]  /*15c0*/  @!UP0 UIADD3 UR8, UPT, UPT, UR8, -UR7, URZ ;  /* 0x8000000708088290 */ /* 0x000fe4000fffe0ff */
[----:B------:R-:W-:Y:S02]  /*15d0*/  @!UP0 UIMAD UR6, UR9, UR6, UR7 ;  /* 0x00000006090682a4 */ /* 0x000fe4000f8e0207 */
[----:B------:R-:W-:Y:S02]  /*15e0*/  @!UP0 UIMAD UR4, UR8, UR19, UR5 ;  /* 0x00000013080482a4 */ /* 0x000fe4000f8e0205 */
[----:B------:R-:W-:Y:S02]  /*15f0*/  UIMAD UR31, UR20, UR11, UR31 ;  /* 0x0000000b141f72a4 */ /* 0x000fe4000f8e021f */
[----:B------:R-:W-:Y:S01]  /*1600*/  UIMAD UR30, UR4, UR14, UR30 ;  /* 0x0000000e041e72a4 */ /* 0x000fe2000f8e021e */
[----:B------:R-:W-:Y:S02]  /*1610*/  @!UP0 UMOV UR5, UR6 ;  /* 0x0000000600058c82 */ /* 0x000fe40008000000 */
[----:B------:R-:W-:-:S12]  /*1620*/  UIMAD UR31, UR5, UR20, UR31 ;  /* 0x00000014051f72a4 */ /* 0x000fd8000f8e021f */
.L_x_18:
[----:B------:R-:W-:Y:S02]  /*1630*/  UISETP.NE.AND UP2, UPT, UR23, 0x1, UPT ;  /* 0x000000011700788c */ /* 0x000fe4000bf45270 */
[----:B------:R-:W-:Y:S02]  /*1640*/  ULOP3.LUT UR21, UR21, 0xffff, URZ, 0xc0, !UPT ;  /* 0x0000ffff15157892 */ /* 0x000fe4000f8ec0ff */
[----:B------:R-:W-:Y:S02]  /*1650*/  UISETP.NE.AND UP0, UPT, UR18, 0x2, UPT ;  /* 0x000000021200788c */ /* 0x000fe4000bf05270 */
[----:B------:R-:W-:Y:S02]  /*1660*/  ULOP3.LUT UR24, UR24, 0x1800, URZ, 0xc0, !UPT ;  /* 0x0000180018187892 */ /* 0x000fe4000f8ec0ff */
[----:B------:R-:W-:Y:S02]  /*1670*/  ULOP3.LUT UR46, UR46, 0x80, URZ, 0xc0, !UPT ;  /* 0x000000802e2e7892 */ /* 0x000fe4000f8ec0ff */
[----:B------:R-:W-:Y:S01]  /*1680*/  USHF.L.U32 UR21, UR25, UR21, URZ ;  /* 0x0000001519157299 */ /* 0x000fe200080006ff */
[----:B------:R-:W-:Y:S11]  /*1690*/  BRA.U UP2, `(.L_x_19) ;  /* 0x0000000102407547 */ /* 0x000ff6000b800000 */
[----:B------:R-:W2:Y:S01]  /*16a0*/  LDCU.128 UR8, c[0x0][0xb10] ;  /* 0x00016200ff0877ac */ /* 0x000ea20008000c00 */
[----:B------:R-:W3:Y:S01]  /*16b0*/  LDCU UR12, c[0x0][0xb0c] ;  /* 0x00016180ff0c77ac */ /* 0x000ee20008000800 */
[----:B------:R-:W4:Y:S01]  /*16c0*/  LDCU UR13, c[0x0][0xb20] ;  /* 0x00016400ff0d77ac */ /* 0x000f220008000800 */
[----:B--2---:R-:W-:Y:S02]  /*16d0*/  UIMAD.WIDE.U32 UR4, UR31, UR8, URZ ;  /* 0x000000081f0472a5 */ /* 0x004fe4000f8e00ff */
[----:B------:R-:W-:Y:S02]  /*16e0*/  UIMAD.WIDE.U32 UR6, UR30, UR11, URZ ;  /* 0x0000000b1e0672a5 */ /* 0x000fe4000f8e00ff */
[----:B---3--:R-:W-:Y:S02]  /*16f0*/  UISETP.NE.AND UP2, UPT, UR12, 0x1, UPT ;  /* 0x000000010c00788c */ /* 0x008fe4000bf45270 */
[----:B------:R-:W-:-:S03]  /*1700*/  USHF.R.U32.HI UR5, URZ, UR9, UR5 ;  /* 0x00000009ff057299 */ /* 0x000fc60008011605 */
[----:B------:R-:W-:Y:S01]  /*1710*/  UMOV UR4, UR7 ;  /* 0x0000000700047c82 */ /* 0x000fe20008000000 */
[----:B------:R-:W-:Y:S02]  /*1720*/  USEL UR5, UR31, UR5, !UP2 ;  /* 0x000000051f057287 */ /* 0x000fe4000d000000 */
[----:B------:R-:W-:Y:S02]  /*1730*/  UISETP.NE.AND UP2, UPT, UR10, 0x1, UPT ;  /* 0x000000010a00788c */ /* 0x000fe4000bf45270 */
[----:B----4-:R-:W-:-:S04]  /*1740*/  USHF.R.U32.HI UR4, URZ, UR13, UR4 ;  /* 0x0000000dff047299 */ /* 0x010fc80008011604 */
[----:B------:R-:W-:-:S04]  /*1750*/  USEL UR4, UR30, UR4, !UP2 ;  /* 0x000000041e047287 */ /* 0x000fc8000d000000 */
[----:B------:R-:W-:Y:S02]  /*1760*/  UIADD3 UR6, UPT, UPT, UR5, -UR4, URZ ;  /* 0x8000000405067290 */ /* 0x000fe4000fffe0ff */
[----:B------:R-:W-:Y:S02]  /*1770*/  UIADD3 UR4, UPT, UPT, -UR5, UR4, URZ ;  /* 0x0000000405047290 */ /* 0x000fe4000fffe1ff */
[----:B------:R-:W-:Y:S02]  /*1780*/  UIMAD UR30, UR6, UR10, UR30 ;  /* 0x0000000a061e72a4 */ /* 0x000fe4000f8e021e */
[----:B------:R-:W-:-:S12]  /*1790*/  UIMAD UR31, UR4, UR12, UR31 ;  /* 0x0000000c041f72a4 */ /* 0x000fd8000f8e021f */
.L_x_19:
[----:B------:R-:W-:Y:S05]  /*17a0*/  BRA.U !UP6, `(.L_x_20) ;  /* 0x000000010e0c7547 */ /* 0x000fea000b800000 */
[----:B------:R-:W-:Y:S01]  /*17b0*/  UCGABAR_WAIT ;  /* 0x0000000000007dc7 */ /* 0x000fe20008000000 */
[----:B------:R-:W-:Y:S01]  /*17c0*/  CCTL.IVALL ;  /* 0x00000000ff00798f */ /* 0x000fe20002000000 */
[----:B------:R-:W-:Y:S05]  /*17d0*/  BRA `(.L_x_21) ;  /* 0x0000000000047947 */ /* 0x000fea0003800000 */
.L_x_20:
[----:B------:R-:W-:Y:S06]  /*17e0*/  BAR.SYNC.DEFER_BLOCKING 0x0 ;  /* 0x0000000000007b1d */ /* 0x000fec0000010000 */
.L_x_21:
[----:B------:R-:W-:Y:S05]  /*17f0*/  BRA.U UP0, `(.L_x_22) ;  /* 0x0000001500047547 */ /* 0x000fea000b800000 */
[----:B------:R-:W2:Y:S01]  /*1800*/  LDCU UR6, c[0x0][0x38c] ;  /* 0x00007180ff0677ac */ /* 0x000ea20008000800 */
[----:B------:R-:W-:Y:S01]  /*1810*/  PLOP3.LUT P1, PT, PT, PT, UP4, 0x80, 0x8 ;  /* 0x000000000008781c */ /* 0x000fe20003f2f048 */
[----:B------:R-:W-:Y:S01]  /*1820*/  IMAD.MOV.U32 R12, RZ, RZ, 0x1 ;  /* 0x00000001ff0c7424 */ /* 0x000fe200078e00ff */
[----:B------:R-:W-:Y:S02]  /*1830*/  ISETP.NE.AND P2, PT, R0, RZ, P3 ;  /* 0x000000ff0000720c */ /* 0x000fe40001f45270 */
[----:B------:R-:W-:Y:S02]  /*1840*/  CS2R R10, SRZ ;  /* 0x00000000000a7805 */ /* 0x000fe4000001ff00 */
[----:B------:R-:W-:Y:S01]  /*1850*/  PLOP3.LUT P1, PT, P1, PT, PT, 0x8, 0x80 ;  /* 0x000000000080781c */ /* 0x000fe20000f2e170 */
[----:B------:R-:W-:Y:S01]  /*1860*/  IMAD.MOV.U32 R9, RZ, RZ, RZ ;  /* 0x000000ffff097224 */ /* 0x000fe200078e00ff */
[----:B------:R-:W3:Y:S01]  /*1870*/  LDCU UR39, c[0x0][0x370] ;  /* 0x00006e00ff2777ac */ /* 0x000ee20008000800 */
[----:B------:R-:W-:Y:S01]  /*1880*/  IMAD.MOV.U32 R8, RZ, RZ, 0x1 ;  /* 0x00000001ff087424 */ /* 0x000fe200078e00ff */
[----:B------:R-:W4:Y:S01]  /*1890*/  LDCU.64 UR26, c[0x0][0x348] ;  /* 0x00006900ff1a77ac */ /* 0x000f220008000a00 */
[----:B------:R-:W-:Y:S01]  /*18a0*/  ULEA.HI UR44, UR24, UR46, URZ, 0x1a ;  /* 0x0000002e182c7291 */ /* 0x000fe2000f8fd0ff */
[----:B------:R-:W1:Y:S01]  /*18b0*/  LDCU UR38, c[0x0][0x374] ;  /* 0x00006e80ff2677ac */ /* 0x000e620008000800 */
[----:B--2---:R-:W-:-:S02]  /*18c0*/  UIADD3 UR5, UPT, UPT, UR6, 0x3f, URZ ;  /* 0x0000003f06057890 */ /* 0x004fc4000fffe0ff */
[----:B------:R-:W-:Y:S02]  /*18d0*/  UIADD3 UR48, UPT, UPT, UR6, 0x7e, URZ ;  /* 0x0000007e06307890 */ /* 0x000fe4000fffe0ff */
[----:B------:R-:W-:-:S04]  /*18e0*/  USHF.R.S32.HI UR4, URZ, 0x1f, UR5 ;  /* 0x0000001fff047899 */ /* 0x000fc80008011405 */
[----:B------:R-:W-:Y:S02]  /*18f0*/  ULEA.HI UR4, UR4, UR5, URZ, 0x6 ;  /* 0x0000000504047291 */ /* 0x000fe4000f8f30ff */
[----:B------:R-:W-:Y:S02]  /*1900*/  UIADD3 UR5, UPT, UPT, UR6, -0x1, URZ ;  /* 0xffffffff06057890 */ /* 0x000fe4000fffe0ff */
[----:B------:R-:W-:Y:S02]  /*1910*/  USHF.R.S32.HI UR41, URZ, 0x6, UR4 ;  /* 0x00000006ff297899 */ /* 0x000fe40008011404 */
[----:B------:R-:W-:Y:S02]  /*1920*/  UISETP.GE.U32.AND UP1, UPT, UR5, -0x7f, UPT ;  /* 0xffffff810500788c */ /* 0x000fe4000bf26070 */
[----:B------:R-:W-:Y:S01]  /*1930*/  UISETP.LT.U32.AND UP0, UPT, UR41, 0x5, UPT ;  /* 0x000000052900788c */ /* 0x000fe2000bf01070 */
[----:B------:R-:W-:-:S03]  /*1940*/  UMOV UR5, URZ ;  /* 0x000000ff00057c82 */ /* 0x000fc60008000000 */
[----:B------:R-:W-:Y:S02]  /*1950*/  USEL UR40, UR41, 0x5, UP0 ;  /* 0x0000000529287887 */ /* 0x000fe40008000000 */
[----:B------:R-:W-:Y:S02]  /*1960*/  UISETP.NE.AND UP0, UPT, UR18, URZ, UPT ;  /* 0x000000ff1200728c */ /* 0x000fe4000bf05270 */
[----:B------:R-:W-:Y:S02]  /*1970*/  UIADD3 UR4, UPT, UPT, UR40, -0x1, URZ ;  /* 0xffffffff28047890 */ /* 0x000fe4000fffe0ff */
[----:B------:R-:W-:Y:S02]  /*1980*/  @UP1 UIADD3 UR4, UPT, UPT, UR40, URZ, URZ ;  /* 0x000000ff28041290 */ /* 0x000fe4000fffe0ff */
[----:B------:R-:W-:Y:S02]  /*1990*/  USEL UR25, UR45, 0x2, UP0 ;  /* 0x000000022d197887 */ /* 0x000fe40008000000 */
[----:B------:R-:W-:-:S02]  /*19a0*/  UIADD3 UR45, UPT, UPT, UR41, -UR40, URZ ;  /* 0x80000028292d7290 */ /* 0x000fc4000fffe0ff */
[----:B------:R-:W-:Y:S02]  /*19b0*/  UIADD3 UR28, UPT, UPT, UR4, 0x1, URZ ;  /* 0x00000001041c7890 */ /* 0x000fe4000fffe0ff */
[----:B-1-34-:R-:W-:-:S12]  /*19c0*/  UIADD3 UR43, UPT, UPT, -UR4, URZ, URZ ;  /* 0x000000ff042b7290 */ /* 0x01afd8000fffe1ff */
.L_x_42:
[----:B------:R-:W-:Y:S01]  /*19d0*/  UISETP.NE.AND UP0, UPT, UR47, URZ, UPT ;  /* 0x000000ff2f00728c */ /* 0x000fe2000bf05270 */
[----:B-1----:R-:W1:Y:S08]  /*19e0*/  S2UR UR47, SR_CgaCtaId ;  /* 0x00000000002f79c3 */ /* 0x002e700000008800 */
[----:B------:R-:W-:Y:S05]  /*19f0*/  BRA.U UP0, `(.L_x_23) ;  /* 0x0000000100347547 */ /* 0x000fea000b800000 */
[----:B------:R-:W2:Y:S01]  /*1a00*/  S2R R0, SR_CgaCtaId ;  /* 0x0000000000007919 */ /* 0x000ea20000008800 */
[----:B------:R-:W-:Y:S02]  /*1a10*/  MOV R3, 0x400 ;  /* 0x0000040000037802 */ /* 0x000fe40000000f00 */
[----:B------:R-:W-:Y:S02]  /*1a20*/  SHF.L.U32 R2, R8, 0x1f, RZ ;  /* 0x0000001f08027819 */ /* 0x000fe400000006ff */
[----:B--2---:R-:W-:-:S05]  /*1a30*/  LEA R0, R0, R3, 0x18 ;  /* 0x0000000300007211 */ /* 0x004fca00078ec0ff */
[----:B------:R-:W-:-:S04]  /*1a40*/  IMAD R3, R9, 0x8, R0 ;  /* 0x0000000809037824 */ /* 0x000fc800078e0200 */
[----:B------:R-:W2:Y:S02]  /*1a50*/  SYNCS.PHASECHK.TRANS64.TRYWAIT P0, [R3+URZ+0xf0], R2 ;  /* 0x0000f002030075a7 */ /* 0x000ea400080011ff */
[----:B--2---:R-:W-:Y:S05]  /*1a60*/  @!P0 BRA `(.L_x_24) ;  /* 0x000000a0003c8947 */ /* 0x004fea0003800000 */
.L_x_148:
[----:B------:R-:W-:Y:S01]  /*1a70*/  VIADD R9, R9, 0x1 ;  /* 0x0000000109097836 */ /* 0x000fe20000000000 */
[----:B------:R2:W-:Y:S04]  /*1a80*/  SYNCS.ARRIVE.TRANS64.A1T0 RZ, [R3+URZ+0xe0], RZ ;  /* 0x0000e0ff03ff79a7 */ /* 0x0005e800081000ff */
[----:B------:R-:W-:-:S04]  /*1a90*/  ISETP.NE.AND P0, PT, R9, 0x2, PT ;  /* 0x000000020900780c */ /* 0x000fc80003f05270 */
[----:B------:R-:W-:Y:S02]  /*1aa0*/  SEL R9, R9, RZ, P0 ;  /* 0x000000ff09097207 */ /* 0x000fe40000000000 */
[----:B--2---:R-:W-:-:S04]  /*1ab0*/  SEL R3, RZ, 0x1, P0 ;  /* 0x00000001ff037807 */ /* 0x004fc80000000000 */
[----:B------:R-:W-:-:S07]  /*1ac0*/  LOP3.LUT R8, R8, R3, RZ, 0x3c, !PT ;  /* 0x0000000308087212 */ /* 0x000fce00078e3cff */
.L_x_23:
[----:B------:R-:W-:Y:S01]  /*1ad0*/  UMOV UR6, 0x400 ;  /* 0x0000040000067882 */ /* 0x000fe20000000000 */
[----:B------:R-:W-:Y:S01]  /*1ae0*/  UISETP.GE.U32.AND UP0, UPT, UR48, 0x7f, UPT ;  /* 0x0000007f3000788c */ /* 0x000fe2000bf06070 */
[----:B------:R-:W-:Y:S01]  /*1af0*/  SHF.L.U32 R0, R12, 0x1f, RZ ;  /* 0x0000001f0c007819 */ /* 0x000fe200000006ff */
[----:B-1----:R-:W-:Y:S02]  /*1b00*/  ULEA UR6, UR47, UR6, 0x18 ;  /* 0x000000062f067291 */ /* 0x002fe4000f8ec0ff */
[----:B------:R-:W-:Y:S02]  /*1b10*/  ULEA UR11, UR30, UR44, 0x8 ;  /* 0x0000002c1e0b7291 */ /* 0x000fe4000f8e40ff */
[----:B------:R-:W-:Y:S01]  /*1b20*/  ULEA UR4, UR5, UR6, 0x3 ;  /* 0x0000000605047291 */ /* 0x000fe2000f8e18ff */
[----:B------:R-:W-:-:S08]  /*1b30*/  UMOV UR7, URZ ;  /* 0x000000ff00077c82 */ /* 0x000fd00008000000 */
[----:B------:R1:W2:Y:S01]  /*1b40*/  SYNCS.PHASECHK.TRANS64.TRYWAIT P0, [UR4+0x28], R0 ;  /* 0x00002800ff0075a7 */ /* 0x0002a20008001104 */
[----:B------:R-:W-:-:S04]  /*1b50*/  ULEA.HI UR4, UR31, UR31, URZ, 0x1 ;  /* 0x0000001f1f047291 */ /* 0x000fc8000f8f08ff */
[----:B------:R-:W-:-:S04]  /*1b60*/  USHF.L.U32 UR4, UR4, 0x7, URZ ;  /* 0x0000000704047899 */ /* 0x000fc800080006ff */
[----:B------:R-:W-:Y:S01]  /*1b70*/  ULOP3.LUT UR35, UR46, 0xffffff00, UR4, 0xf8, !UPT ;  /* 0xffffff002e237892 */ /* 0x000fe2000f8ef804 */
[----:B------:R-:W-:Y:S11]  /*1b80*/  BRA.U !UP0, `(.L_x_25) ;  /* 0x0000000108c87547 */ /* 0x000ff6000b800000 */
[----:B------:R-:W-:Y:S01]  /*1b90*/  UMOV UR13, UR43 ;  /* 0x0000002b000d7c82 */ /* 0x000fe20008000000 */
[----:B------:R-:W-:Y:S01]  /*1ba0*/  UMOV UR4, UR5 ;  /* 0x0000000500047c82 */ /* 0x000fe20008000000 */
[----:B------:R-:W-:-:S05]  /*1bb0*/  UMOV UR34, URZ ;  /* 0x000000ff00227c82 */ /* 0x000fca0008000000 */
.L_x_31:
[----:B------:R-:W-:Y:S01]  /*1bc0*/  ULEA UR33, UR4, UR6, 0x3 ;  /* 0x0000000604217291 */ /* 0x000fe2000f8e18ff */
[----:B------:R-:W-:Y:S01]  /*1bd0*/  @P3 MOV R2, 0x10000 ;  /* 0x0001000000023802 */ /* 0x000fe20000000f00 */
[----:B--234-:R-:W-:Y:S10]  /*1be0*/  @P0 BRA `(.L_x_26) ;  /* 0x00000000000c0947 */ /* 0x01cff40003800000 */
[----:B------:R-:W-:-:S04]  /*1bf0*/  SHF.L.U32 R3, R12, 0x1f, RZ ;  /* 0x0000001f0c037819 */ /* 0x000fc800000006ff */
[----:B------:R-:W2:Y:S02]  /*1c00*/  SYNCS.PHASECHK.TRANS64.TRYWAIT P0, [UR33+0x28], R3 ;  /* 0x00002803ff0075a7 */ /* 0x000ea40008001121 */
[----:B--2---:R-:W-:Y:S05]  /*1c10*/  @!P0 BRA `(.L_x_27) ;  /* 0x0000009c00e48947 */ /* 0x004fea0003800000 */
.L_x_26:
[----:B------:R2:W-:Y:S01]  /*1c20*/  @P3 SYNCS.ARRIVE.TRANS64 RZ, [UR33], R2 ;  /* 0x00000002ffff39a7 */ /* 0x0005e20008000021 */
[----:B------:R-:W-:Y:S02]  /*1c30*/  ULOP3.LUT UR5, UR25, 0x2, URZ, 0xfc, !UPT ;  /* 0x0000000219057892 */ /* 0x000fe4000f8efcff */
[----:B------:R-:W-:Y:S02]  /*1c40*/  UIADD3 UR13, UPT, UPT, UR13, 0x1, URZ ;  /* 0x000000010d0d7890 */ /* 0x000fe4000fffe0ff */
[----:B------:R-:W-:Y:S02]  /*1c50*/  UISETP.NE.AND UP0, UPT, UR5, 0x2, UPT ;  /* 0x000000020500788c */ /* 0x000fe4000bf05270 */
[----:B------:R-:W-:-:S07]  /*1c60*/  UISETP.NE.AND UP2, UPT, UR13, 0x1, UPT ;  /* 0x000000010d00788c */ /* 0x000fce000bf45270 */
[----:B------:R-:W-:Y:S05]  /*1c70*/  BRA.U UP0, `(.L_x_28) ;  /* 0x0000000100047547 */ /* 0x000fea000b800000 */
[----:B------:R-:W-:Y:S05]  /*1c80*/  BPT.TRAP 0x1 ;  /* 0x000000040000795c */ /* 0x000fea0000300000 */
.L_x_28:
[----:B------:R-:W-:Y:S04]  /*1c90*/  BSSY.RECONVERGENT B0, `(.L_x_29) ;  /* 0x0000003000007945 */ /* 0x000fe80003800200 */
[----:B------:R-:W-:Y:S05]  /*1ca0*/  @!P2 BRA `(.L_x_30) ;  /* 0x000000000004a947 */ /* 0x000fea0003800000 */
[----:B------:R-:W-:Y:S05]  /*1cb0*/  BPT.TRAP 0x1 ;  /* 0x000000040000795c */ /* 0x000fea0000300000 */
.L_x_30:
[----:B------:R-:W-:Y:S05]  /*1cc0*/  BSYNC.RECONVERGENT B0 ;  /* 0x0000000000007941 */ /* 0x000fea0003800200 */
.L_x_29:
[----:B------:R-:W-:Y:S02]  /*1cd0*/  UIADD3 UR5, UPT, UPT, UR4, 0x1, URZ ;  /* 0x0000000104057890 */ /* 0x000fe4000fffe0ff */
[----:B------:R-:W-:Y:S02]  /*1ce0*/  ULEA UR32, UR4, UR6, 0xe ;  /* 0x0000000604207291 */ /* 0x000fe4000f8e70ff */
[----:B------:R-:W-:Y:S02]  /*1cf0*/  UISETP.NE.AND UP0, UPT, UR5, 0x5, UPT ;  /* 0x000000050500788c */ /* 0x000fe4000bf05270 */
[----:B------:R-:W-:Y:S02]  /*1d00*/  ULEA UR4, UR4, UR24, 0xd ;  /* 0x0000001804047291 */ /* 0x000fe4000f8e68ff */
[----:B------:R-:W-:Y:S02]  /*1d10*/  USEL UR8, URZ, 0x1, UP0 ;  /* 0x00000001ff087887 */ /* 0x000fe40008000000 */
[----:B------:R-:W-:-:S02]  /*1d20*/  USEL UR5, UR5, URZ, UP0 ;  /* 0x000000ff05057287 */ /* 0x000fc40008000000 */
[----:B------:R-:W-:Y:S02]  /*1d30*/  UIADD3 UR16, UP1, UPT, UR26, 0x80, URZ ;  /* 0x000000801a107890 */ /* 0x000fe4000ff3e0ff */
[----:B------:R-:W-:Y:S01]  /*1d40*/  ULEA UR4, UR4, UR6, 0x1 ;  /* 0x0000000604047291 */ /* 0x000fe2000f8e08ff */
[----:B------:R-:W-:Y:S01]  /*1d50*/  LOP3.LUT R12, R12, UR8, RZ, 0x3c, !PT ;  /* 0x000000080c0c7c12 */ /* 0x000fe2000f8e3cff */
[----:B------:R-:W-:Y:S02]  /*1d60*/  UIADD3 UR14, UP0, UPT, UR26, 0x180, URZ ;  /* 0x000001801a0e7890 */ /* 0x000fe4000ff1e0ff */
[----:B------:R-:W-:Y:S01]  /*1d70*/  ULEA UR7, UR5, UR6, 0x3 ;  /* 0x0000000605077291 */ /* 0x000fe2000f8e18ff */
[----:B-1----:R-:W-:Y:S01]  /*1d80*/  SHF.L.U32 R0, R12, 0x1f, RZ ;  /* 0x0000001f0c007819 */ /* 0x002fe200000006ff */
[----:B------:R-:W-:Y:S02]  /*1d90*/  ULOP3.LUT UR33, UR33, 0xfefffff8, URZ, 0xc0, !UPT ;  /* 0xfefffff821217892 */ /* 0x000fe4000f8ec0ff */
[----:B------:R-:W-:-:S02]  /*1da0*/  UIADD3.X UR17, UPT, UPT, URZ, UR27, URZ, UP1, !UPT ;  /* 0x0000001bff117290 */ /* 0x000fc40008ffe4ff */
[----:B------:R-:W-:Y:S02]  /*1db0*/  UIADD3 UR32, UPT, UPT, UR32, 0x10800, URZ ;  /* 0x0001080020207890 */ /* 0x000fe4000fffe0ff */
[----:B------:R-:W-:Y:S01]  /*1dc0*/  UIADD3 UR8, UPT, UPT, UR4, 0x24800, URZ ;  /* 0x0002480004087890 */ /* 0x000fe2000fffe0ff */
[----:B------:R3:W4:Y:S01]  /*1dd0*/  SYNCS.PHASECHK.TRANS64.TRYWAIT P0, [UR7+0x28], R0 ;  /* 0x00002800ff0075a7 */ /* 0x0007220008001107 */
[----:B------:R-:W-:Y:S02]  /*1de0*/  UIADD3.X UR15, UPT, UPT, URZ, UR27, URZ, UP0, !UPT ;  /* 0x0000001bff0f7290 */ /* 0x000fe400087fe4ff */
[----:B------:R-:W-:Y:S01]  /*1df0*/  UPRMT UR4, URZ, 0x5410, UR21 ;  /* 0x00005410ff047896 */ /* 0x000fe20008000015 */
[----:B------:R-:W-:Y:S01]  /*1e00*/  UMOV UR18, 0x0 ;  /* 0x0000000000127882 */ /* 0x000fe20000000000 */
[----:B------:R-:W-:Y:S01]  /*1e10*/  UMOV UR19, 0x10000000 ;  /* 0x1000000000137882 */ /* 0x000fe20000000000 */
[----:B------:R-:W-:Y:S01]  /*1e20*/  UMOV UR10, UR34 ;  /* 0x00000022000a7c82 */ /* 0x000fe20008000000 */
[----:B------:R-:W-:Y:S01]  /*1e30*/  UMOV UR12, UR36 ;  /* 0x00000024000c7c82 */ /* 0x000fe20008000000 */
[----:B------:R-:W-:Y:S01]  /*1e40*/  UMOV UR9, UR33 ;  /* 0x0000002100097c82 */ /* 0x000fe20008000000 */
[----:B------:R1:W-:Y:S01]  /*1e50*/  UTMALDG.3D.2CTA [UR32], [UR16], desc[UR18] ;  /* 0x00001220100075b4 */ /* 0x0003e20008211000 */
[----:B------:R-:W-:-:S02]  /*1e60*/  UMOV UR7, UR28 ;  /* 0x0000001c00077c82 */ /* 0x000fc40008000000 */
[----:B------:R2:W-:Y:S01]  /*1e70*/  UTMALDG.3D.MULTICAST.2CTA [UR8], [UR14], UR4, desc[UR18] ;  /* 0x000012080e0073b4 */ /* 0x0005e20008211804 */
[----:B-1----:R-:W-:Y:S01]  /*1e80*/  UIADD3 UR34, UPT, UPT, UR34, 0x40, URZ ;  /* 0x0000004022227890 */ /* 0x002fe2000fffe0ff */
[----:B--2---:R-:W-:Y:S01]  /*1e90*/  UMOV UR4, UR5 ;  /* 0x0000000500047c82 */ /* 0x004fe20008000000 */
[----:B------:R-:W-:Y:S10]  /*1ea0*/  BRA.U UP2, `(.L_x_31) ;  /* 0xfffffffd02447547 */ /* 0x000ff4000b83ffff */
.L_x_25:
[----:B------:R-:W-:Y:S01]  /*1eb0*/  ULEA UR4, UR5, UR6, 0x3 ;  /* 0x0000000605047291 */ /* 0x000fe2000f8e18ff */
[----:B-1-3--:R-:W-:Y:S01]  /*1ec0*/  SHF.L.U32 R0, R12, 0x1f, RZ ;  /* 0x0000001f0c007819 */ /* 0x00afe200000006ff */
[----:B------:R-:W-:Y:S01]  /*1ed0*/  @!P1 SYNCS.ARRIVE.TRANS64.A1T0 RZ, [UR6+0x98], RZ ;  /* 0x000098ffffff99a7 */ /* 0x000fe20008100006 */
[----:B------:R-:W-:-:S06]  /*1ee0*/  UISETP.GT.AND UP0, UPT, UR41, UR40, UPT ;  /* 0x000000282900728c */ /* 0x000fcc000bf04270 */
[----:B--2-4-:R1:W2:Y:S03]  /*1ef0*/  SYNCS.PHASECHK.TRANS64.TRYWAIT P0, [UR4+0x28], R0 ;  /* 0x00002800ff0075a7 */ /* 0x0142a60008001104 */
[----:B------:R-:W-:Y:S05]  /*1f00*/  BRA.U !UP0, `(.L_x_32) ;  /* 0x0000000108c87547 */ /* 0x000fea000b800000 */
[----:B------:R-:W-:Y:S01]  /*1f10*/  UIADD3 UR13, UPT, UPT, UR45, UR7, URZ ;  /* 0x000000072d0d7290 */ /* 0x000fe2000fffe0ff */
[----:B------:R-:W-:-:S11]  /*1f20*/  UMOV UR4, UR5 ;  /* 0x0000000500047c82 */ /* 0x000fd60008000000 */
.L_x_38:
[----:B------:R-:W-:Y:S01]  /*1f30*/  ULEA UR17, UR4, UR6, 0x3 ;  /* 0x0000000604117291 */ /* 0x000fe2000f8e18ff */
[----:B--2---:R-:W-:Y:S01]  /*1f40*/  @P3 MOV R2, 0x10000 ;  /* 0x0001000000023802 */ /* 0x004fe20000000f00 */
[----:B--2-4-:R-:W-:Y:S10]  /*1f50*/  @P0 BRA `(.L_x_33) ;  /* 0x00000000000c0947 */ /* 0x014ff40003800000 */
[----:B------:R-:W-:-:S04]  /*1f60*/  SHF.L.U32 R3, R12, 0x1f, RZ ;  /* 0x0000001f0c037819 */ /* 0x000fc800000006ff */
[----:B------:R-:W2:Y:S02]  /*1f70*/  SYNCS.PHASECHK.TRANS64.TRYWAIT P0, [UR17+0x28], R3 ;  /* 0x00002803ff0075a7 */ /* 0x000ea40008001111 */
[----:B--2---:R-:W-:Y:S05]  /*1f80*/  @!P0 BRA `(.L_x_34) ;  /* 0x0000009c00208947 */ /* 0x004fea0003800000 */
.L_x_33:
[----:B------:R2:W-:Y:S01]  /*1f90*/  @P3 SYNCS.ARRIVE.TRANS64 RZ, [UR17], R2 ;  /* 0x00000002ffff39a7 */ /* 0x0005e20008000011 */
[----:B------:R-:W-:-:S04]  /*1fa0*/  ULOP3.LUT UR5, UR25, 0x2, URZ, 0xfc, !UPT ;  /* 0x0000000219057892 */ /* 0x000fc8000f8efcff */
[----:B------:R-:W-:-:S09]  /*1fb0*/  UISETP.NE.AND UP0, UPT, UR5, 0x2, UPT ;  /* 0x000000020500788c */ /* 0x000fd2000bf05270 */
[----:B------:R-:W-:Y:S05]  /*1fc0*/  BRA.U UP0, `(.L_x_35) ;  /* 0x0000000100047547 */ /* 0x000fea000b800000 */
[----:B------:R-:W-:Y:S05]  /*1fd0*/  BPT.TRAP 0x1 ;  /* 0x000000040000795c */ /* 0x000fea0000300000 */
.L_x_35:
[----:B------:R-:W-:Y:S04]  /*1fe0*/  BSSY.RECONVERGENT B0, `(.L_x_36) ;  /* 0x0000003000007945 */ /* 0x000fe80003800200 */
[----:B------:R-:W-:Y:S05]  /*1ff0*/  @!P2 BRA `(.L_x_37) ;  /* 0x000000000004a947 */ /* 0x000fea0003800000 */
[----:B------:R-:W-:Y:S05]  /*2000*/  BPT.TRAP 0x1 ;  /* 0x000000040000795c */ /* 0x000fea0000300000 */
.L_x_37:
[----:B------:R-:W-:Y:S05]  /*2010*/  BSYNC.RECONVERGENT B0 ;  /* 0x0000000000007941 */ /* 0x000fea0003800200 */
.L_x_36:
        /* <DEDUP_REMOVED lines=9> */
[----:B------:R-:W-:Y:S02]  /*20b0*/  USHF.L.U32 UR18, UR7, 0x6, URZ ;  /* 0x0000000607127899 */ /* 0x000fe400080006ff */
[----:B------:R-:W-:Y:S01]  /*20c0*/  UIADD3 UR7, UPT, UPT, UR7, 0x1, URZ ;  /* 0x0000000107077890 */ /* 0x000fe2000fffe0ff */
[----:B-1----:R-:W-:Y:S01]  /*20d0*/  SHF.L.U32 R0, R12, 0x1f, RZ ;  /* 0x0000001f0c007819 */ /* 0x002fe200000006ff */
[----:B------:R-:W-:Y:S02]  /*20e0*/  UIADD3 UR22, UP1, UPT, UR26, 0x80, URZ ;  /* 0x000000801a167890 */ /* 0x000fe4000ff3e0ff */
[----:B------:R-:W-:Y:S01]  /*20f0*/  ULEA UR4, UR4, UR6, 0x1 ;  /* 0x0000000604047291 */ /* 0x000fe2000f8e08ff */
[----:B------:R3:W4:Y:S01]  /*2100*/  SYNCS.PHASECHK.TRANS64.TRYWAIT P0, [UR8+0x28], R0 ;  /* 0x00002800ff0075a7 */ /* 0x0007220008001108 */
[----:B------:R-:W-:-:S02]  /*2110*/  UIADD3.X UR15, UPT, UPT, URZ, UR27, URZ, UP0, !UPT ;  /* 0x0000001bff0f7290 */ /* 0x000fc400087fe4ff */
[----:B------:R-:W-:Y:S02]  /*2120*/  UISETP.NE.AND UP0, UPT, UR7, UR13, UPT ;  /* 0x0000000d0700728c */ /* 0x000fe4000bf05270 */
[----:B------:R-:W-:Y:S02]  /*2130*/  ULOP3.LUT UR17, UR17, 0xfefffff8, URZ, 0xc0, !UPT ;  /* 0xfefffff811117892 */ /* 0x000fe4000f8ec0ff */
[----:B------:R-:W-:Y:S02]  /*2140*/  UIADD3 UR16, UPT, UPT, UR16, 0x10800, URZ ;  /* 0x0001080010107890 */ /* 0x000fe4000fffe0ff */
[----:B------:R-:W-:Y:S02]  /*2150*/  UIADD3.X UR23, UPT, UPT, URZ, UR27, URZ, UP1, !UPT ;  /* 0x0000001bff177290 */ /* 0x000fe40008ffe4ff */
[----:B------:R-:W-:Y:S02]  /*2160*/  UIADD3 UR8, UPT, UPT, UR4, 0x24800, URZ ;  /* 0x0002480004087890 */ /* 0x000fe4000fffe0ff */
[----:B------:R-:W-:Y:S01]  /*2170*/  UPRMT UR4, URZ, 0x5410, UR21 ;  /* 0x00005410ff047896 */ /* 0x000fe20008000015 */
[----:B------:R-:W-:Y:S01]  /*2180*/  UMOV UR30, 0x0 ;  /* 0x00000000001e7882 */ /* 0x000fe20000000000 */
[----:B------:R-:W-:Y:S01]  /*2190*/  UMOV UR31, 0x10000000 ;  /* 0x10000000001f7882 */ /* 0x000fe20000000000 */
[----:B------:R-:W-:Y:S01]  /*21a0*/  UMOV UR19, UR35 ;  /* 0x0000002300137c82 */ /* 0x000fe20008000000 */
[----:B------:R-:W-:Y:S01]  /*21b0*/  UMOV UR20, UR36 ;  /* 0x0000002400147c82 */ /* 0x000fe20008000000 */
[----:B------:R-:W-:Y:S01]  /*21c0*/  UMOV UR12, UR36 ;  /* 0x00000024000c7c82 */ /* 0x000fe20008000000 */
[----:B------:R-:W-:Y:S01]  /*21d0*/  UMOV UR9, UR17 ;  /* 0x0000001100097c82 */ /* 0x000fe20008000000 */
[----:B------:R-:W-:Y:S01]  /*21e0*/  UMOV UR10, UR18 ;  /* 0x00000012000a7c82 */ /* 0x000fe20008000000 */
[----:B------:R-:W-:Y:S01]  /*21f0*/  UTMALDG.3D.2CTA [UR16], [UR22], desc[UR30] ;  /* 0x00001e10160075b4 */ /* 0x000fe20008211000 */
[----:B------:R1:W-:Y:S02]  /*2200*/  UTMALDG.3D.MULTICAST.2CTA [UR8], [UR14], UR4, desc[UR30] ;  /* 0x00001e080e0073b4 */ /* 0x0003e40008211804 */
[----:B-1----:R-:W-:Y:S01]  /*2210*/  UMOV UR4, UR5 ;  /* 0x0000000500047c82 */ /* 0x002fe20008000000 */
[----:B---3--:R-:W-:Y:S05]  /*2220*/  BRA.U UP0, `(.L_x_38) ;  /* 0xfffffffd00407547 */ /* 0x008fea000b83ffff */
.L_x_32:
[C---:B------:R-:W-:Y:S01]  /*2230*/  LEA R3, R11.reuse, UR6, 0x3 ;  /* 0x000000060b037c11 */ /* 0x040fe2000f8e18ff */
[----:B------:R-:W-:Y:S01]  /*2240*/  NOP ;  /* 0x0000000000007918 */ /* 0x000fe20000000000 */
[----:B-1----:R-:W-:Y:S02]  /*2250*/  SHF.L.U32 R0, R10, 0x1f, RZ ;  /* 0x0000001f0a007819 */ /* 0x002fe400000006ff */
[----:B------:R-:W-:Y:S02]  /*2260*/  LEA R5, R11, UR6, 0x4 ;  /* 0x000000060b057c11 */ /* 0x000fe4000f8e20ff */
[----:B--2-4-:R-:W1:Y:S02]  /*2270*/  SYNCS.PHASECHK.TRANS64.TRYWAIT P0, [R3+URZ+0xa0], R0 ;  /* 0x0000a000030075a7 */ /* 0x014e6400080011ff */
[----:B-1----:R-:W-:Y:S05]  /*2280*/  @!P0 BRA `(.L_x_39) ;  /* 0x0000009800788947 */ /* 0x002fea0003800000 */
.L_x_151:
[----:B------:R-:W2:Y:S01]  /*2290*/  LDS.128 R4, [R5+0x110] ;  /* 0x0001100005047984 */ /* 0x000ea20000000c00 */
[----:B------:R-:W-:Y:S01]  /*22a0*/  UISETP.GE.AND UP0, UPT, UR42, 0x1, UPT ;  /* 0x000000012a00788c */ /* 0x000fe2000bf06270 */
[----:B------:R-:W-:Y:S01]  /*22b0*/  @!PT LDS RZ, [RZ] ;  /* 0x00000000fffff984 */ /* 0x000fe20000000800 */
[----:B------:R-:W-:Y:S01]  /*22c0*/  @!PT LDS RZ, [RZ] ;  /* 0x00000000fffff984 */ /* 0x000fe20000000800 */
[----:B------:R-:W-:Y:S01]  /*22d0*/  @!PT LDS RZ, [RZ] ;  /* 0x00000000fffff984 */ /* 0x000fe20000000800 */
[----:B------:R-:W-:Y:S01]  /*22e0*/  @!PT LDS RZ, [RZ] ;  /* 0x00000000fffff984 */ /* 0x000fe20000000800 */
[----:B------:R3:W-:Y:S06]  /*22f0*/  MEMBAR.ALL.CTA ;  /* 0x0000000000007992 */ /* 0x0007ec0000008000 */
[----:B---3--:R-:W3:Y:S01]  /*2300*/  FENCE.VIEW.ASYNC.S ;  /* 0x00000000000073c6 */ /* 0x008ee20000000000 */
[----:B--2---:R-:W-:-:S13]  /*2310*/  LOP3.LUT P0, RZ, R6, 0x1, RZ, 0xc0, !PT ;  /* 0x0000000106ff7812 */ /* 0x004fda000780c0ff */
[----:B---3--:R-:W-:Y:S01]  /*2320*/  VOTEU.ANY UP1, P0 ;  /* 0x0000000000ff7886 */ /* 0x008fe20000020100 */
[----:B------:R-:W-:-:S13]  /*2330*/  PLOP3.LUT P0, PT, PT, PT, UP1, 0x80, 0x8 ;  /* 0x000000000008781c */ /* 0x000fda0003f0f018 */
[----:B-1----:R-:W-:Y:S02]  /*2340*/  @P0 LOP3.LUT R0, R5, 0xffff, RZ, 0xc0, !PT ;  /* 0x0000ffff05000812 */ /* 0x002fe400078ec0ff */
[----:B------:R-:W-:Y:S02]  /*2350*/  @P0 MOV R2, R4 ;  /* 0x0000000400020202 */ /* 0x000fe40000000f00 */
[----:B------:R-:W-:Y:S01]  /*2360*/  @P0 R2UR UR7, R0 ;  /* 0x00000000000702ca */ /* 0x000fe200000e0000 */
[----:B------:R-:W-:Y:S01]  /*2370*/  VIADD R0, R3, 0xb0 ;  /* 0x000000b003007836 */ /* 0x000fe20000000000 */
[----:B------:R-:W-:Y:S02]  /*2380*/  @P0 SHF.R.U32.HI R4, RZ, 0x10, R5 ;  /* 0x00000010ff040819 */ /* 0x000fe40000011605 */
[----:B------:R-:W-:Y:S02]  /*2390*/  @P0 R2UR UR8, R2 ;  /* 0x00000000020802ca */ /* 0x000fe400000e0000 */
[----:B------:R-:W-:-:S02]  /*23a0*/  PRMT R0, RZ, 0x654, R0 ;  /* 0x00000654ff007816 */ /* 0x000fc40000000000 */
[----:B------:R-:W-:Y:S02]  /*23b0*/  @P0 R2UR UR4, R4 ;  /* 0x00000000040402ca */ /* 0x000fe400000e0000 */
[----:B------:R1:W-:Y:S03]  /*23c0*/  SYNCS.ARRIVE.TRANS64.RED.A1T0 RZ, [R0+URZ], RZ ;  /* 0x000000ff00ff79a7 */ /* 0x0003e600081004ff */
[----:B------:R-:W-:-:S04]  /*23d0*/  @UP1 UMOV UR29, UR7 ;  /* 0x00000007001d1c82 */ /* 0x000fc80008000000 */
[----:B------:R-:W-:-:S04]  /*23e0*/  @UP1 UMOV UR37, UR8 ;  /* 0x0000000800251c82 */ /* 0x000fc80008000000 */
[----:B------:R-:W-:Y:S01]  /*23f0*/  @UP1 UMOV UR36, UR4 ;  /* 0x0000000400241c82 */ /* 0x000fe20008000000 */
[----:B------:R-:W-:Y:S05]  /*2400*/  BRA.U !UP0, `(.L_x_40) ;  /* 0x0000000108d47547 */ /* 0x000fea000b800000 */
[----:B------:R-:W2:Y:S01]  /*2410*/  LDCU.128 UR12, c[0x0][0xb10] ;  /* 0x00016200ff0c77ac */ /* 0x000ea20008000c00 */
[----:B------:R-:W3:Y:S01]  /*2420*/  LDCU UR30, c[0x0][0xb20] ;  /* 0x00016400ff1e77ac */ /* 0x000ee20008000800 */
[----:B------:R-:W4:Y:S01]  /*2430*/  LDCU UR20, c[0x0][0xb0c] ;  /* 0x00016180ff1477ac */ /* 0x000f220008000800 */
[----:B------:R-:W1:Y:S01]  /*2440*/  LDCU.64 UR10, c[0x0][0xb28] ;  /* 0x00016500ff0a77ac */ /* 0x000e620008000a00 */
[----:B------:R-:W-:Y:S02]  /*2450*/  UISETP.NE.AND UP3, UPT, UR42, 0x1, UPT ;  /* 0x000000012a00788c */ /* 0x000fe4000bf65270 */
[----:B--2---:R-:W-:Y:S02]  /*2460*/  UIMAD.WIDE.U32 UR16, UR38, UR15, URZ ;  /* 0x0000000f261072a5 */ /* 0x004fe4000f8e00ff */
[----:B------:R-:W-:Y:S02]  /*2470*/  UIMAD.WIDE.U32 UR8, UR39, UR12, URZ ;  /* 0x0000000c270872a5 */ /* 0x000fe4000f8e00ff */
[----:B------:R-:W-:-:S02]  /*2480*/  UISETP.NE.AND UP0, UPT, UR14, 0x1, UPT ;  /* 0x000000010e00788c */ /* 0x000fc4000bf05270 */
[----:B------:R-:W-:Y:S01]  /*2490*/  UIMAD.WIDE.U32 UR22, UR29, UR15, URZ ;  /* 0x0000000f1d1672a5 */ /* 0x000fe2000f8e00ff */
[----:B------:R-:W-:Y:S02]  /*24a0*/  UMOV UR16, UR17 ;  /* 0x0000001100107c82 */ /* 0x000fe40008000000 */
[----:B------:R-:W-:Y:S01]  /*24b0*/  UMOV UR8, UR9 ;  /* 0x0000000900087c82 */ /* 0x000fe20008000000 */
[----:B---3--:R-:W-:Y:S02]  /*24c0*/  USHF.R.U32.HI UR16, URZ, UR30, UR16 ;  /* 0x0000001eff107299 */ /* 0x008fe40008011610 */
[----:B----4-:R-:W-:Y:S02]  /*24d0*/  UISETP.NE.AND UP2, UPT, UR20, 0x1, UPT ;  /* 0x000000011400788c */ /* 0x010fe4000bf45270 */
[----:B------:R-:W-:Y:S02]  /*24e0*/  USHF.R.U32.HI UR8, URZ, UR13, UR8 ;  /* 0x0000000dff087299 */ /* 0x000fe40008011608 */
[----:B------:R-:W-:-:S02]  /*24f0*/  USEL UR7, UR38, UR16, !UP0 ;  /* 0x0000001026077287 */ /* 0x000fc4000c000000 */
[----:B------:R-:W-:Y:S02]  /*2500*/  USEL UR8, UR39, UR8, !UP2 ;  /* 0x0000000827087287 */ /* 0x000fe4000d000000 */
[----:B-1----:R-:W-:Y:S01]  /*2510*/  UIMAD.WIDE.U32 UR16, UR7, UR10, URZ ;  /* 0x0000000a071072a5 */ /* 0x002fe2000f8e00ff */
[----:B------:R-:W-:Y:S01]  /*2520*/  UMOV UR4, UR23 ;  /* 0x0000001700047c82 */ /* 0x000fe20008000000 */
[----:B------:R-:W-:Y:S02]  /*2530*/  UIMAD.WIDE.U32 UR18, UR37, UR12, URZ ;  /* 0x0000000c251272a5 */ /* 0x000fe4000f8e00ff */
[----:B------:R-:W-:-:S03]  /*2540*/  UIMAD.WIDE.U32 UR22, UR8, UR10, URZ ;  /* 0x0000000a081672a5 */ /* 0x000fc6000f8e00ff */
[----:B------:R-:W-:Y:S01]  /*2550*/  UMOV UR16, UR17 ;  /* 0x0000001100107c82 */ /* 0x000fe20008000000 */
[----:B------:R-:W-:Y:S02]  /*2560*/  USHF.R.U32.HI UR4, URZ, UR30, UR4 ;  /* 0x0000001eff047299 */ /* 0x000fe40008011604 */
[----:B------:R-:W-:Y:S01]  /*2570*/  @UP3 USHF.R.U32.HI UR7, URZ, UR11, UR16 ;  /* 0x0000000bff073299 */ /* 0x000fe20008011610 */
[----:B------:R-:W-:Y:S01]  /*2580*/  UMOV UR18, UR19 ;  /* 0x0000001300127c82 */ /* 0x000fe20008000000 */
[----:B------:R-:W-:Y:S01]  /*2590*/  UMOV UR22, UR23 ;  /* 0x0000001700167c82 */ /* 0x000fe20008000000 */
[----:B------:R-:W-:Y:S02]  /*25a0*/  USHF.R.U32.HI UR13, URZ, UR13, UR18 ;  /* 0x0000000dff0d7299 */ /* 0x000fe40008011612 */
[----:B------:R-:W-:Y:S02]  /*25b0*/  USEL UR4, UR29, UR4, !UP0 ;  /* 0x000000041d047287 */ /* 0x000fe4000c000000 */
[----:B------:R-:W-:-:S02]  /*25c0*/  @UP3 USHF.R.U32.HI UR8, URZ, UR11, UR22 ;  /* 0x0000000bff083299 */ /* 0x000fc40008011616 */
[----:B------:R-:W-:Y:S02]  /*25d0*/  UIMAD UR9, UR42, UR7, URZ ;  /* 0x000000072a0972a4 */ /* 0x000fe4000f8e02ff */
[----:B------:R-:W-:Y:S02]  /*25e0*/  USEL UR7, UR37, UR13, !UP2 ;  /* 0x0000000d25077287 */ /* 0x000fe4000d000000 */
[----:B------:R-:W-:Y:S02]  /*25f0*/  UIMAD UR12, UR42, UR8, URZ ;  /* 0x000000082a0c72a4 */ /* 0x000fe4000f8e02ff */
[----:B------:R-:W-:Y:S02]  /*2600*/  UISETP.GE.AND UP0, UPT, UR4, UR9, UPT ;  /* 0x000000090400728c */ /* 0x000fe4000bf06270 */
[----:B------:R-:W-:Y:S02]  /*2610*/  UIMAD.WIDE.U32 UR16, UR4, UR10, URZ ;  /* 0x0000000a041072a5 */ /* 0x000fe4000f8e00ff */
[----:B------:R-:W-:-:S02]  /*2620*/  UISETP.GE.OR UP0, UPT, UR7, UR12, UP0 ;  /* 0x0000000c0700728c */ /* 0x000fc40008706670 */
        /* <DEDUP_REMOVED lines=19> */
.L_x_40:
[----:B------:R-:W2:Y:S02]  /*2760*/  LDCU UR4, c[0x0][0xb30] ;  /* 0x00016600ff0477ac */ /* 0x000ea40008000800 */
[----:B--2---:R-:W-:-:S09]  /*2770*/  UISETP.NE.AND UP0, UPT, UR4, 0x1, UPT ;  /* 0x000000010400788c */ /* 0x004fd2000bf05270 */
[----:B------:R-:W-:Y:S05]  /*2780*/  BRA.U UP0, `(.L_x_41) ;  /* 0x0000000100447547 */ /* 0x000fea000b800000 */
[----:B------:R-:W2:Y:S01]  /*2790*/  LDCU.128 UR12, c[0x0][0xb10] ;  /* 0x00016200ff0c77ac */ /* 0x000ea20008000c00 */
[----:B------:R-:W3:Y:S01]  /*27a0*/  LDCU UR16, c[0x0][0xb0c] ;  /* 0x00016180ff1077ac */ /* 0x000ee20008000800 */
[----:B------:R-:W4:Y:S01]  /*27b0*/  LDCU UR17, c[0x0][0xb20] ;  /* 0x00016400ff1177ac */ /* 0x000f220008000800 */
[----:B--2---:R-:W-:Y:S02]  /*27c0*/  UIMAD.WIDE.U32 UR10, UR37, UR12, URZ ;  /* 0x0000000c250a72a5 */ /* 0x004fe4000f8e00ff */
[----:B------:R-:W-:Y:S02]  /*27d0*/  UIMAD.WIDE.U32 UR8, UR29, UR15, URZ ;  /* 0x0000000f1d0872a5 */ /* 0x000fe4000f8e00ff */
[----:B---3--:R-:W-:Y:S02]  /*27e0*/  UISETP.NE.AND UP2, UPT, UR16, 0x1, UPT ;  /* 0x000000011000788c */ /* 0x008fe4000bf45270 */
[----:B------:R-:W-:Y:S01]  /*27f0*/  UISETP.NE.AND UP0, UPT, UR14, 0x1, UPT ;  /* 0x000000010e00788c */ /* 0x000fe2000bf05270 */
[----:B------:R-:W-:-:S02]  /*2800*/  UMOV UR7, UR11 ;  /* 0x0000000b00077c82 */ /* 0x000fc40008000000 */
[----:B------:R-:W-:Y:S01]  /*2810*/  UMOV UR4, UR9 ;  /* 0x0000000900047c82 */ /* 0x000fe20008000000 */
[----:B------:R-:W-:Y:S02]  /*2820*/  USHF.R.U32.HI UR7, URZ, UR13, UR7 ;  /* 0x0000000dff077299 */ /* 0x000fe40008011607 */
[----:B----4-:R-:W-:Y:S02]  /*2830*/  USHF.R.U32.HI UR4, URZ, UR17, UR4 ;  /* 0x00000011ff047299 */ /* 0x010fe40008011604 */
[----:B------:R-:W-:Y:S02]  /*2840*/  USEL UR7, UR37, UR7, !UP2 ;  /* 0x0000000725077287 */ /* 0x000fe4000d000000 */
[----:B------:R-:W-:-:S04]  /*2850*/  USEL UR4, UR29, UR4, !UP0 ;  /* 0x000000041d047287 */ /* 0x000fc8000c000000 */
[----:B------:R-:W-:Y:S02]  /*2860*/  UIADD3 UR8, UPT, UPT, UR7, -UR4, URZ ;  /* 0x8000000407087290 */ /* 0x000fe4000fffe0ff */
[----:B------:R-:W-:Y:S02]  /*2870*/  UIADD3 UR4, UPT, UPT, -UR7, UR4, URZ ;  /* 0x0000000407047290 */ /* 0x000fe4000fffe1ff */
[----:B------:R-:W-:Y:S02]  /*2880*/  UIMAD UR29, UR8, UR14, UR29 ;  /* 0x0000000e081d72a4 */ /* 0x000fe4000f8e021d */
[----:B------:R-:W-:-:S12]  /*2890*/  UIMAD UR37, UR4, UR16, UR37 ;  /* 0x00000010042572a4 */ /* 0x000fd8000f8e0225 */
.L_x_41:
[----:B------:R-:W-:Y:S01]  /*28a0*/  VIADD R11, R11, 0x1 ;  /* 0x000000010b0b7836 */ /* 0x000fe20000000000 */
[----:B------:R-:W-:Y:S01]  /*28b0*/  R2UR UR4, R148 ;  /* 0x00000000940472ca */ /* 0x000fe200000e0000 */
[----:B------:R-:W-:Y:S01]  /*28c0*/  UIADD3 UR31, UPT, UPT, UR37, UR63, URZ ;  /* 0x0000003f251f7290 */ /* 0x000fe2000fffe0ff */
[----:B------:R-:W-:Y:S02]  /*28d0*/  PLOP3.LUT P1, PT, PT, PT, PT, 0x80, 0x8 ;  /* 0x000000000008781c */ /* 0x000fe40003f2f070 */
[----:B------:R-:W-:-:S04]  /*28e0*/  ISETP.NE.AND P0, PT, R11, 0x2, PT ;  /* 0x000000020b00780c */ /* 0x000fc80003f05270 */
[----:B------:R-:W-:Y:S02]  /*28f0*/  SEL R3, RZ, 0x1, P0 ;  /* 0x00000001ff037807 */ /* 0x000fe40000000000 */
[----:B------:R-:W-:Y:S02]  /*2900*/  SEL R11, R11, RZ, P0 ;  /* 0x000000ff0b0b7207 */ /* 0x000fe40000000000 */
[----:B------:R-:W-:Y:S01]  /*2910*/  LOP3.LUT R10, R10, R3, RZ, 0x3c, !PT ;  /* 0x000000030a0a7212 */ /* 0x000fe200078e3cff */
[----:B------:R-:W-:Y:S01]  /*2920*/  UIADD3 UR30, UPT, UPT, UR29, UR4, URZ ;  /* 0x000000041d1e7290 */ /* 0x000fe2000fffe0ff */
[----:B------:R-:W-:Y:S11]  /*2930*/  BRA.U UP1, `(.L_x_42) ;  /* 0xfffffff101247547 */ /* 0x000ff6000b83ffff */
[----:B------:R-:W-:Y:S01]  /*2940*/  UIADD3 UR7, UPT, UPT, UR6, 0x28, URZ ;  /* 0x0000002806077890 */ /* 0x000fe2000fffe0ff */
[----:B------:R-:W-:-:S03]  /*2950*/  SHF.L.U32 R3, R12, 0x1f, RZ ;  /* 0x0000001f0c037819 */ /* 0x000fc600000006ff */
[----:B------:R-:W-:-:S09]  /*2960*/  ULEA UR4, UR5, UR7, 0x3 ;  /* 0x0000000705047291 */ /* 0x000fd2000f8e18ff */
[----:B------:R-:W2:Y:S02]  /*2970*/  SYNCS.PHASECHK.TRANS64.TRYWAIT P0, [UR4], R3 ;  /* 0x00000003ff0075a7 */ /* 0x000ea40008001104 */
[----:B--2---:R-:W-:Y:S05]  /*2980*/  @!P0 BRA `(.L_x_43) ;  /* 0x0000009000cc8947 */ /* 0x004fea0003800000 */
.L_x_153:
[----:B------:R-:W-:-:S04]  /*2990*/  UIADD3 UR4, UPT, UPT, UR5, 0x1, URZ ;  /* 0x0000000105047890 */ /* 0x000fc8000fffe0ff */
[----:B------:R-:W-:-:S04]  /*29a0*/  UISETP.NE.AND UP0, UPT, UR4, 0x5, UPT ;  /* 0x000000050400788c */ /* 0x000fc8000bf05270 */
[----:B------:R-:W-:Y:S02]  /*29b0*/  USEL UR6, URZ, 0x1, UP0 ;  /* 0x00000001ff067887 */ /* 0x000fe40008000000 */
[----:B------:R-:W-:-:S04]  /*29c0*/  USEL UR4, UR4, URZ, UP0 ;  /* 0x000000ff04047287 */ /* 0x000fc80008000000 */
[----:B------:R-:W-:Y:S01]  /*29d0*/  ULEA UR5, UR4, UR7, 0x3 ;  /* 0x0000000704057291 */ /* 0x000fe2000f8e18ff */
[----:B------:R-:W-:-:S04]  /*29e0*/  LOP3.LUT R2, R12, UR6, RZ, 0x3c, !PT ;  /* 0x000000060c027c12 */ /* 0x000fc8000f8e3cff */
[----:B-1----:R-:W-:-:S04]  /*29f0*/  SHF.L.U32 R3, R2, 0x1f, RZ ;  /* 0x0000001f02037819 */ /* 0x002fc800000006ff */
[----:B------:R-:W1:Y:S02]  /*2a00*/  SYNCS.PHASECHK.TRANS64.TRYWAIT P0, [UR5], R3 ;  /* 0x00000003ff0075a7 */ /* 0x000e640008001105 */
[----:B-1----:R-:W-:Y:S05]  /*2a10*/  @!P0 BRA `(.L_x_44) ;  /* 0x0000009000c08947 */ /* 0x002fea0003800000 */
.L_x_155:
        /* <DEDUP_REMOVED lines=9> */
.L_x_157:
        /* <DEDUP_REMOVED lines=9> */
.L_x_159:
[----:B------:R-:W-:-:S04]  /*2b40*/  UIADD3 UR4, UPT, UPT, UR4, 0x1, URZ ;  /* 0x0000000104047890 */ /* 0x000fc8000fffe0ff */
[----:B------:R-:W-:-:S04]  /*2b50*/  UISETP.NE.AND UP0, UPT, UR4, 0x5, UPT ;  /* 0x000000050400788c */ /* 0x000fc8000bf05270 */
[----:B------:R-:W-:Y:S02]  /*2b60*/  USEL UR5, URZ, 0x1, UP0 ;  /* 0x00000001ff057887 */ /* 0x000fe40008000000 */
[----:B------:R-:W-:-:S04]  /*2b70*/  USEL UR4, UR4, URZ, UP0 ;  /* 0x000000ff04047287 */ /* 0x000fc80008000000 */
[----:B------:R-:W-:Y:S01]  /*2b80*/  ULEA UR4, UR4, UR7, 0x3 ;  /* 0x0000000704047291 */ /* 0x000fe2000f8e18ff */
[----:B-1----:R-:W-:-:S04]  /*2b90*/  LOP3.LUT R3, R2, UR5, RZ, 0x3c, !PT ;  /* 0x0000000502037c12 */ /* 0x002fc8000f8e3cff */
[----:B------:R-:W-:Y:S01]  /*2ba0*/  SHF.L.U32 R3, R3, 0x1f, RZ ;  /* 0x0000001f03037819 */ /* 0x000fe200000006ff */
[----:B------:R-:W-:-:S07]  /*2bb0*/  IMAD.U32 R0, RZ, RZ, UR4 ;  /* 0x00000004ff007e24 */ /* 0x000fce000f8e00ff */
.L_x_47:
[----:B-1----:R1:W2:Y:S02]  /*2bc0*/  SYNCS.PHASECHK.TRANS64.TRYWAIT P0, [R0+URZ], R3 ;  /* 0x00000003000075a7 */ /* 0x0022a400080011ff */
[----:B--2---:R-:W-:Y:S05]  /*2bd0*/  @!P0 NANOSLEEP.SYNCS 0x989680 ;  /* 0x009896800000895d */ /* 0x004fea0003900000 */
[----:B------:R-:W2:Y:S02]  /*2be0*/  @!P0 SYNCS.PHASECHK.TRANS64 P0, [R0+URZ], R3 ;  /* 0x00000003000085a7 */ /* 0x000ea400080010ff */
[----:B--2---:R-:W-:Y:S05]  /*2bf0*/  @P0 EXIT ;  /* 0x000000000000094d */ /* 0x004fea0003800000 */
[----:B------:R-:W-:Y:S05]  /*2c00*/  BRA `(.L_x_47) ;  /* 0xfffffffc00ec7947 */ /* 0x000fea000383ffff */
.L_x_22:
[----:B------:R-:W-:-:S04]  /*2c10*/  UISETP.NE.AND UP0, UPT, UR47, URZ, UPT ;  /* 0x000000ff2f00728c */ /* 0x000fc8000bf05270 */
[----:B------:R-:W-:-:S09]  /*2c20*/  UISETP.NE.OR UP0, UPT, UR18, 0x1, UP0 ;  /* 0x000000011200788c */ /* 0x000fd20008705670 */
[----:B------:R-:W-:Y:S05]  /*2c30*/  BRA.U UP0, `(.L_x_48) ;  /* 0x0000000500487547 */ /* 0x000fea000b800000 */
[----:B------:R-:W-:Y:S01]  /*2c40*/  ISETP.GE.U32.AND P2, PT, R0, 0x8, PT ;  /* 0x000000080000780c */ /* 0x000fe20003f46070 */
[----:B------:R-:W-:Y:S01]  /*2c50*/  IMAD.MOV.U32 R12, RZ, RZ, 0x1 ;  /* 0x00000001ff0c7424 */ /* 0x000fe200078e00ff */
[----:B------:R-:W-:Y:S02]  /*2c60*/  CS2R R10, SRZ ;  /* 0x00000000000a7805 */ /* 0x000fe4000001ff00 */
[----:B------:R-:W-:Y:S01]  /*2c70*/  CS2R R8, SRZ ;  /* 0x0000000000087805 */ /* 0x000fe2000001ff00 */
[----:B------:R-:W-:Y:S01]  /*2c80*/  UMOV UR6, 0x400 ;  /* 0x0000040000067882 */ /* 0x000fe20000000000 */
[----:B------:R-:W-:Y:S01]  /*2c90*/  UMOV UR5, URZ ;  /* 0x000000ff00057c82 */ /* 0x000fe20008000000 */
[----:B------:R-:W-:-:S12]  /*2ca0*/  ULEA UR6, UR47, UR6, 0x18 ;  /* 0x000000062f067291 */ /* 0x000fd8000f8ec0ff */
.L_x_52:
[----:B------:R-:W-:Y:S02]  /*2cb0*/  LEA R2, R8, UR6, 0x3 ;  /* 0x0000000608027c11 */ /* 0x000fe4000f8e18ff */
[----:B------:R-:W-:-:S03]  /*2cc0*/  SHF.L.U32 R5, R9, 0x1f, RZ ;  /* 0x0000001f09057819 */ /* 0x000fc600000006ff */
[----:B------:R-:W-:Y:S01]  /*2cd0*/  VIADD R4, R2, 0xf0 ;  /* 0x000000f002047836 */ /* 0x000fe20000000000 */
[----:B------:R-:W2:Y:S02]  /*2ce0*/  SYNCS.PHASECHK.TRANS64.TRYWAIT P0, [R2+URZ+0xe0], R5 ;  /* 0x0000e005020075a7 */ /* 0x000ea400080011ff */
[----:B--2---:R-:W-:Y:S05]  /*2cf0*/  @!P0 BRA `(.L_x_49) ;  /* 0x0000009000508947 */ /* 0x004fea0003800000 */
.L_x_160:
[----:B------:R-:W-:Y:S01]  /*2d00*/  ULEA UR4, UR5, UR6, 0x3 ;  /* 0x0000000605047291 */ /* 0x000fe2000f8e18ff */
[----:B------:R-:W-:Y:S02]  /*2d10*/  PRMT R4, RZ, 0x654, R4 ;  /* 0x00000654ff047816 */ /* 0x000fe40000000004 */
[----:B--2---:R-:W-:Y:S01]  /*2d20*/  SHF.L.U32 R5, R12, 0x1f, RZ ;  /* 0x0000001f0c057819 */ /* 0x004fe200000006ff */
[----:B------:R-:W-:Y:S01]  /*2d30*/  UIADD3 UR7, UPT, UPT, UR4, 0xa0, URZ ;  /* 0x000000a004077890 */ /* 0x000fe2000fffe0ff */
[----:B------:R2:W-:Y:S05]  /*2d40*/  SYNCS.ARRIVE.TRANS64.RED.A1T0 RZ, [R4+URZ], RZ ;  /* 0x000000ff04ff79a7 */ /* 0x0005ea00081004ff */
[----:B------:R-:W-:Y:S01]  /*2d50*/  IMAD.U32 R7, RZ, RZ, UR7 ;  /* 0x00000007ff077e24 */ /* 0x000fe2000f8e00ff */
[----:B------:R-:W3:Y:S04]  /*2d60*/  SYNCS.PHASECHK.TRANS64.TRYWAIT P0, [UR4+0xb0], R5 ;  /* 0x0000b005ff0075a7 */ /* 0x000ee80008001104 */
[----:B------:R-:W-:Y:S01]  /*2d70*/  PRMT R6, R0, 0x654, R7 ;  /* 0x0000065400067816 */ /* 0x000fe20000000007 */
[----:B--2---:R-:W-:Y:S01]  /*2d80*/  @!P2 IMAD.MOV.U32 R4, RZ, RZ, 0x10 ;  /* 0x00000010ff04a424 */ /* 0x004fe200078e00ff */
[----:B---3--:R-:W-:Y:S06]  /*2d90*/  @!P0 BRA `(.L_x_50) ;  /* 0x00000090003c8947 */ /* 0x008fec0003800000 */
.L_x_162:
[----:B------:R-:W-:Y:S01]  /*2da0*/  ULEA UR8, UR5, UR6, 0x4 ;  /* 0x0000000605087291 */ /* 0x000fe2000f8e20ff */
[----:B------:R-:W-:Y:S01]  /*2db0*/  SEL R3, R6, R3, !P2 ;  /* 0x0000000306037207 */ /* 0x000fe20005000000 */
[----:B------:R-:W-:Y:S01]  /*2dc0*/  UIADD3 UR9, UPT, UPT, UR4, 0xa0, URZ ;  /* 0x000000a004097890 */ /* 0x000fe2000fffe0ff */
[----:B--2---:R-:W-:Y:S01]  /*2dd0*/  LEA R2, R11, UR6, 0x3 ;  /* 0x000000060b027c11 */ /* 0x004fe2000f8e18ff */
[----:B------:R-:W-:Y:S01]  /*2de0*/  UIADD3 UR8, UPT, UPT, UR8, 0x110, URZ ;  /* 0x0000011008087890 */ /* 0x000fe2000fffe0ff */
[----:B------:R-:W-:Y:S01]  /*2df0*/  SHF.L.U32 R5, R10, 0x1f, RZ ;  /* 0x0000001f0a057819 */ /* 0x000fe200000006ff */
[----:B------:R2:W-:Y:S01]  /*2e00*/  @!P2 SYNCS.ARRIVE.TRANS64.RED RZ, [R3+URZ], R4 ;  /* 0x0000000403ffa9a7 */ /* 0x0005e200080004ff */
[----:B------:R-:W-:Y:S01]  /*2e10*/  UIADD3 UR4, UPT, UPT, UR5, 0x1, URZ ;  /* 0x0000000105047890 */ /* 0x000fe2000fffe0ff */
[----:B------:R-:W-:-:S03]  /*2e20*/  VIADD R8, R8, 0x1 ;  /* 0x0000000108087836 */ /* 0x000fc60000000000 */
[----:B------:R-:W-:Y:S02]  /*2e30*/  UISETP.NE.AND UP0, UPT, UR4, 0x2, UPT ;  /* 0x000000020400788c */ /* 0x000fe4000bf05270 */
[----:B------:R-:W-:Y:S06]  /*2e40*/  UGETNEXTWORKID.BROADCAST [UR8], [UR9] ;  /* 0x00000000080073ca */ /* 0x000fec0008000100 */
[----:B------:R-:W-:Y:S01]  /*2e50*/  USEL UR7, URZ, 0x1, UP0 ;  /* 0x00000001ff077887 */ /* 0x000fe20008000000 */
[----:B------:R-:W-:Y:S01]  /*2e60*/  ISETP.NE.AND P0, PT, R8, 0x2, PT ;  /* 0x000000020800780c */ /* 0x000fe20003f05270 */
[----:B------:R-:W-:Y:S01]  /*2e70*/  USEL UR5, UR4, URZ, UP0 ;  /* 0x000000ff04057287 */ /* 0x000fe20008000000 */
[----:B------:R-:W3:Y:S03]  /*2e80*/  SYNCS.PHASECHK.TRANS64.TRYWAIT P1, [R2+URZ+0xa0], R5 ;  /* 0x0000a005020075a7 */ /* 0x000ee600080211ff */
[----:B------:R-:W-:Y:S01]  /*2e90*/  LOP3.LUT R12, R12, UR7, RZ, 0x3c, !PT ;  /* 0x000000070c0c7c12 */ /* 0x000fe2000f8e3cff */
[----:B--23--:R-:W-:Y:S07]  /*2ea0*/  @!P1 BRA `(.L_x_51) ;  /* 0x0000009000109947 */ /* 0x00cfee0003800000 */
.L_x_163:
[C---:B------:R-:W-:Y:S01]  /*2eb0*/  LEA R4, R11.reuse, UR6, 0x4 ;  /* 0x000000060b047c11 */ /* 0x040fe2000f8e20ff */
[----:B--2---:R-:W-:Y:S01]  /*2ec0*/  VIADD R2, R2, 0xb0 ;  /* 0x000000b002027836 */ /* 0x004fe20000000000 */
[----:B------:R-:W-:Y:S01]  /*2ed0*/  SEL R8, R8, RZ, P0 ;  /* 0x000000ff08087207 */ /* 0x000fe20000000000 */
[----:B------:R-:W-:-:S03]  /*2ee0*/  VIADD R11, R11, 0x1 ;  /* 0x000000010b0b7836 */ /* 0x000fc60000000000 */
[----:B------:R-:W2:Y:S01]  /*2ef0*/  LDS.128 R4, [R4+0x110] ;  /* 0x0001100004047984 */ /* 0x000ea20000000c00 */
[----:B------:R-:W-:Y:S02]  /*2f00*/  PRMT R2, RZ, 0x654, R2 ;  /* 0x00000654ff027816 */ /* 0x000fe40000000002 */
[C---:B------:R-:W-:Y:S01]  /*2f10*/  ISETP.NE.AND P1, PT, R11.reuse, 0x2, PT ;  /* 0x000000020b00780c */ /* 0x040fe20003f25270 */
[----:B------:R-:W-:Y:S01]  /*2f20*/  @!PT LDS RZ, [RZ] ;  /* 0x00000000fffff984 */ /* 0x000fe20000000800 */
[----:B------:R-:W-:Y:S01]  /*2f30*/  @!PT LDS RZ, [RZ] ;  /* 0x00000000fffff984 */ /* 0x000fe20000000800 */
[----:B------:R-:W-:Y:S01]  /*2f40*/  @!PT LDS RZ, [RZ] ;  /* 0x00000000fffff984 */ /* 0x000fe20000000800 */
[----:B------:R-:W-:Y:S01]  /*2f50*/  @!PT LDS RZ, [RZ] ;  /* 0x00000000fffff984 */ /* 0x000fe20000000800 */
[----:B------:R3:W-:Y:S06]  /*2f60*/  MEMBAR.ALL.CTA ;  /* 0x0000000000007992 */ /* 0x0007ec0000008000 */
[----:B---3--:R-:W3:Y:S01]  /*2f70*/  FENCE.VIEW.ASYNC.S ;  /* 0x00000000000073c6 */ /* 0x008ee20000000000 */
[----:B------:R-:W-:Y:S01]  /*2f80*/  SEL R11, R11, RZ, P1 ;  /* 0x000000ff0b0b7207 */ /* 0x000fe20000800000 */
[----:B---3--:R3:W-:Y:S01]  /*2f90*/  SYNCS.ARRIVE.TRANS64.RED.A1T0 RZ, [R2+URZ], RZ ;  /* 0x000000ff02ff79a7 */ /* 0x0087e200081004ff */
[----:B--2---:R-:W-:-:S02]  /*2fa0*/  LOP3.LUT P3, RZ, R6, 0x1, RZ, 0xc0, !PT ;  /* 0x0000000106ff7812 */ /* 0x004fc4000786c0ff */
[----:B------:R-:W-:-:S04]  /*2fb0*/  SEL R5, RZ, 0x1, P1 ;  /* 0x00000001ff057807 */ /* 0x000fc80000800000 */
[----:B------:R-:W-:Y:S02]  /*2fc0*/  LOP3.LUT R10, R10, R5, RZ, 0x3c, !PT ;  /* 0x000000050a0a7212 */ /* 0x000fe400078e3cff */
[----:B---3--:R-:W-:-:S04]  /*2fd0*/  SEL R2, RZ, 0x1, P0 ;  /* 0x00000001ff027807 */ /* 0x008fc80000000000 */
[----:B------:R-:W-:Y:S01]  /*2fe0*/  LOP3.LUT R9, R9, R2, RZ, 0x3c, !PT ;  /* 0x0000000209097212 */ /* 0x000fe200078e3cff */
[----:B------:R-:W-:Y:S06]  /*2ff0*/  @P3 BRA `(.L_x_52) ;  /* 0xfffffffc002c3947 */ /* 0x000fec000383ffff */
[----:B------:R-:W-:Y:S01]  /*3000*/  ULEA UR4, UR5, UR6, 0x3 ;  /* 0x0000000605047291 */ /* 0x000fe2000f8e18ff */
[----:B------:R-:W-:-:S08]  /*3010*/  SHF.L.U32 R3, R12, 0x1f, RZ ;  /* 0x0000001f0c037819 */ /* 0x000fd000000006ff */
[----:B------:R-:W2:Y:S02]  /*3020*/  SYNCS.PHASECHK.TRANS64 P0, [UR4+0xb0], R3 ;  /* 0x0000b003ff0075a7 */ /* 0x000ea40008001004 */
[----:B--2---:R-:W-:Y:S05]  /*3030*/  @P0 BRA `(.L_x_53) ;  /* 0x0000000000080947 */ /* 0x004fea0003800000 */
[----:B------:R-:W2:Y:S02]  /*3040*/  SYNCS.PHASECHK.TRANS64.TRYWAIT P0, [UR4+0xb0], R3 ;  /* 0x0000b003ff0075a7 */ /* 0x000ea40008001104 */
[----:B--2---:R-:W-:Y:S05]  /*3050*/  @!P0 BRA `(.L_x_54) ;  /* 0x0000008c00b88947 */ /* 0x004fea0003800000 */
.L_x_53:
[----:B------:R-:W-:-:S04]  /*3060*/  UIADD3 UR7, UPT, UPT, UR5, 0x1, URZ ;  /* 0x0000000105077890 */ /* 0x000fc8000fffe0ff */
[----:B------:R-:W-:-:S04]  /*3070*/  UISETP.NE.AND UP0, UPT, UR7, 0x2, UPT ;  /* 0x000000020700788c */ /* 0x000fc8000bf05270 */
[----:B------:R-:W-:Y:S02]  /*3080*/  USEL UR8, URZ, 0x1, UP0 ;  /* 0x00000001ff087887 */ /* 0x000fe40008000000 */
[----:B------:R-:W-:-:S04]  /*3090*/  USEL UR7, UR7, URZ, UP0 ;  /* 0x000000ff07077287 */ /* 0x000fc80008000000 */
[----:B------:R-:W-:Y:S01]  /*30a0*/  ULEA UR7, UR7, UR6, 0x3 ;  /* 0x0000000607077291 */ /* 0x000fe2000f8e18ff */
[----:B--2---:R-:W-:-:S04]  /*30b0*/  LOP3.LUT R3, R12, UR8, RZ, 0x3c, !PT ;  /* 0x000000080c037c12 */ /* 0x004fc8000f8e3cff */
[----:B------:R-:W-:-:S04]  /*30c0*/  SHF.L.U32 R0, R3, 0x1f, RZ ;  /* 0x0000001f03007819 */ /* 0x000fc800000006ff */
[----:B------:R-:W2:Y:S02]  /*30d0*/  SYNCS.PHASECHK.TRANS64 P0, [UR7+0xb0], R0 ;  /* 0x0000b000ff0075a7 */ /* 0x000ea40008001007 */
[----:B-12---:R-:W-:Y:S05]  /*30e0*/  @P0 EXIT ;  /* 0x000000000000094d */ /* 0x006fea0003800000 */
[----:B------:R-:W-:Y:S02]  /*30f0*/  SHF.L.U32 R3, R3, 0x1f, RZ ;  /* 0x0000001f03037819 */ /* 0x000fe400000006ff */
[----:B------:R-:W-:-:S07]  /*3100*/  MOV R0, UR7 ;  /* 0x0000000700007c02 */ /* 0x000fce0008000f00 */
.L_x_55:
[----:B-1----:R1:W2:Y:S02]  /*3110*/  SYNCS.PHASECHK.TRANS64.TRYWAIT P0, [R0+URZ+0xb0], R3 ;  /* 0x0000b003000075a7 */ /* 0x0022a400080011ff */
[----:B--2---:R-:W-:Y:S05]  /*3120*/  @!P0 NANOSLEEP.SYNCS 0x989680 ;  /* 0x009896800000895d */ /* 0x004fea0003900000 */
[----:B------:R-:W2:Y:S02]  /*3130*/  @!P0 SYNCS.PHASECHK.TRANS64 P0, [R0+URZ+0xb0], R3 ;  /* 0x0000b003000085a7 */ /* 0x000ea400080010ff */
[----:B--2---:R-:W-:Y:S05]  /*3140*/  @P0 EXIT ;  /* 0x000000000000094d */ /* 0x004fea0003800000 */
[----:B------:R-:W-:Y:S05]  /*3150*/  BRA `(.L_x_55) ;  /* 0xfffffffc00ec7947 */ /* 0x000fea000383ffff */
.L_x_48:
[----:B------:R-:W-:Y:S05]  /*3160*/  BRA.U UP5, `(.L_x_56) ;  /* 0x0000001105907547 */ /* 0x000fea000b800000 */
[----:B------:R-:W-:Y:S01]  /*3170*/  UMOV UR4, 0x40 ;  /* 0x0000004000047882 */ /* 0x000fe20000000000 */
[----:B------:R-:W-:Y:S01]  /*3180*/  NOP ;  /* 0x0000000000007918 */ /* 0x000fe20000000000 */
[----:B------:R-:W-:Y:S01]  /*3190*/  ULEA UR5, UR47, UR4, 0x18 ;  /* 0x000000042f057291 */ /* 0x000fe2000f8ec0ff */
[----:B------:R-:W-:Y:S02]  /*31a0*/  UMOV UR6, 0x400 ;  /* 0x0000040000067882 */ /* 0x000fe40000000000 */
[----:B------:R-:W-:-:S06]  /*31b0*/  ULEA UR6, UR47, UR6, 0x18 ;  /* 0x000000062f067291 */ /* 0x000fcc000f8ec0ff */
[----:B------:R-:W2:Y:S02]  /*31c0*/  LDS.U8 R0, [UR5+0x1c] ;  /* 0x00001c05ff007984 */ /* 0x000ea40008000000 */
[----:B--2---:R-:W-:-:S13]  /*31d0*/  ISETP.NE.AND P0, PT, R0, RZ, PT ;  /* 0x000000ff0000720c */ /* 0x004fda0003f05270 */
[----:B------:R-:W-:Y:S05]  /*31e0*/  @P0 BRA `(.L_x_57) ;  /* 0x0000000400080947 */ /* 0x000fea0003800000 */
[----:B------:R-:W-:Y:S02]  /*31f0*/  UISETP.NE.U32.AND UP1, UPT, UR48, 0x1, UPT ;  /* 0x000000013000788c */ /* 0x000fe4000bf25070 */
[----:B------:R-:W-:-:S07]  /*3200*/  UIADD3 UR7, UPT, UPT, UR5, 0x8, URZ ;  /* 0x0000000805077890 */ /* 0x000fce000fffe0ff */
[----:B------:R-:W-:Y:S05]  /*3210*/  BRA.U !UP1, `(.L_x_58) ;  /* 0x00000001099c7547 */ /* 0x000fea000b800000 */
[----:B------:R-:W-:Y:S01]  /*3220*/  ELECT P0, URZ, PT ;  /* 0x0000000000ff782f */ /* 0x000fe20003800000 */
[----:B------:R-:W-:-:S12]  /*3230*/  BSSY B0, `(.L_x_58) ;  /* 0x0000025000007945 */ /* 0x000fd80003800000 */
[----:B------:R-:W-:Y:S05]  /*3240*/  @!P0 BRA `(.L_x_59) ;  /* 0x00000000008c8947 */ /* 0x000fea0003800000 */
[----:B------:R-:W-:-:S05]  /*3250*/  UMOV UR4, 0x10 ;  /* 0x0000001000047882 */ /* 0x000fca0000000000 */
[----:B------:R-:W-:Y:S04]  /*3260*/  DEPBAR.LE SB2, 0x36 ;  /* 0x0000ad800000791a */ /* 0x000fe80000000000 */
[----:B------:R-:W2:Y:S02]  /*3270*/  UTCATOMSWS.2CTA.FIND_AND_SET.ALIGN UP0, UR4, UR4 ;  /* 0x00000004000475e3 */ /* 0x000ea40008200800 */
[----:B--2---:R-:W-:Y:S01]  /*3280*/  MOV R11, UR4 ;  /* 0x00000004000b7c02 */ /* 0x004fe20008000f00 */
[----:B------:R-:W-:Y:S06]  /*3290*/  BRA.U UP0, `(.L_x_60) ;  /* 0x0000000100187547 */ /* 0x000fec000b800000 */
.L_x_61:
[----:B------:R-:W-:Y:S05]  /*32a0*/  NANOSLEEP 0x64 ;  /* 0x000000640000795d */ /* 0x000fea0003800000 */
[----:B------:R-:W-:-:S05]  /*32b0*/  UMOV UR4, 0x10 ;  /* 0x0000001000047882 */ /* 0x000fca0000000000 */
[----:B------:R-:W-:Y:S04]  /*32c0*/  DEPBAR.LE SB2, 0x36 ;  /* 0x0000ad800000791a */ /* 0x000fe80000000000 */
[----:B------:R-:W2:Y:S02]  /*32d0*/  UTCATOMSWS.2CTA.FIND_AND_SET.ALIGN UP0, UR4, UR4 ;  /* 0x00000004000475e3 */ /* 0x000ea40008200800 */
[----:B--2---:R-:W-:Y:S01]  /*32e0*/  MOV R11, UR4 ;  /* 0x00000004000b7c02 */ /* 0x004fe20008000f00 */
[----:B------:R-:W-:Y:S05]  /*32f0*/  BRA.U !UP0, `(.L_x_61) ;  /* 0xfffffffd08e87547 */ /* 0x000fea000b83ffff */
.L_x_60:
[----:B------:R-:W2:Y:S01]  /*3300*/  LDS R7, [UR5+0x10] ;  /* 0x00001005ff077984 */ /* 0x000ea20008000800 */
[----:B------:R-:W-:Y:S01]  /*3310*/  IMAD.U32 R5, RZ, RZ, UR6 ;  /* 0x00000006ff057e24 */ /* 0x000fe2000f8e00ff */
[----:B------:R-:W-:-:S03]  /*3320*/  MOV R4, UR49 ;  /* 0x0000003100047c02 */ /* 0x000fc60008000f00 */
[----:B------:R-:W-:Y:S01]  /*3330*/  VIADD R5, R5, 0x130 ;  /* 0x0000013005057836 */ /* 0x000fe20000000000 */
[----:B--2---:R-:W-:-:S04]  /*3340*/  SHF.L.U32 R7, R7, 0x1f, RZ ;  /* 0x0000001f07077819 */ /* 0x004fc800000006ff */
[----:B------:R-:W2:Y:S02]  /*3350*/  SYNCS.PHASECHK.TRANS64.TRYWAIT P0, [UR5+0x8], R7 ;  /* 0x00000807ff0075a7 */ /* 0x000ea40008001105 */
[----:B--2---:R-:W-:Y:S05]  /*3360*/  @P0 BRA `(.L_x_62) ;  /* 0x0000000000080947 */ /* 0x004fea0003800000 */
[----:B------:R-:W2:Y:S02]  /*3370*/  SYNCS.PHASECHK.TRANS64.TRYWAIT P0, [UR5+0x8], R7 ;  /* 0x00000807ff0075a7 */ /* 0x000ea40008001105 */
[----:B--2---:R-:W-:Y:S05]  /*3380*/  @!P0 BRA `(.L_x_63) ;  /* 0x0000008c00048947 */ /* 0x004fea0003800000 */
.L_x_62:
[----:B--2---:R-:W-:Y:S01]  /*3390*/  HFMA2 R0, -RZ, RZ, 0, 5.9604644775390625e-08 ;  /* 0x00000001ff007431 */ /* 0x004fe200000001ff */
[----:B------:R-:W-:Y:S01]  /*33a0*/  UPRMT UR4, UR49, 0x654, UR7 ;  /* 0x0000065431047896 */ /* 0x000fe20008000007 */
[----:B------:R-:W-:Y:S01]  /*33b0*/  IMAD.MOV.U32 R8, RZ, RZ, 0xffff ;  /* 0x0000ffffff087424 */ /* 0x000fe200078e00ff */
[----:B------:R-:W-:Y:S01]  /*33c0*/  PRMT R4, R4, 0x654, R5 ;  /* 0x0000065404047816 */ /* 0x000fe20000000005 */
[----:B------:R-:W-:Y:S02]  /*33d0*/  IMAD.MOV.U32 R6, RZ, RZ, 0x4 ;  /* 0x00000004ff067424 */ /* 0x000fe400078e00ff */
[----:B------:R-:W-:Y:S01]  /*33e0*/  IMAD.SHL.U32 R9, R11, 0x20, RZ ;  /* 0x000000200b097824 */ /* 0x000fe200078e00ff */
[----:B------:R-:W-:Y:S02]  /*33f0*/  MOV R5, UR4 ;  /* 0x0000000400057c02 */ /* 0x000fe40008000f00 */
[-C--:B------:R-:W-:Y:S01]  /*3400*/  SHF.L.U32 R8, R8, R11.reuse, RZ ;  /* 0x0000000b08087219 */ /* 0x080fe200000006ff */
[----:B------:R2:W-:Y:S01]  /*3410*/  SYNCS.ARRIVE.TRANS64.RED RZ, [UR4], R6 ;  /* 0x00000006ffff79a7 */ /* 0x0005e20008000404 */
[----:B------:R-:W-:Y:S01]  /*3420*/  SHF.L.U32 R7, R0, R11, RZ ;  /* 0x0000000b00077219 */ /* 0x000fe200000006ff */
[----:B------:R2:W-:Y:S04]  /*3430*/  STS [UR6+0x130], R9 ;  /* 0x00013009ff007988 */ /* 0x0005e80008000806 */
[----:B------:R2:W-:Y:S04]  /*3440*/  STAS [R4.64], R11 ;  /* 0x0000000b04007dbd */ /* 0x0005e8000c0008ff */
[----:B------:R2:W-:Y:S04]  /*3450*/  ATOMS.OR RZ, [UR5+0x14], R8 ;  /* 0x00001408ffff798c */ /* 0x0005e8000b000005 */
[----:B------:R2:W-:Y:S04]  /*3460*/  ATOMS.OR RZ, [UR5+0x18], R7 ;  /* 0x00001807ffff798c */ /* 0x0005e8000b000005 */
[----:B------:R2:W-:Y:S02]  /*3470*/  ATOMS.XOR RZ, [UR5+0x10], R0 ;  /* 0x00001000ffff798c */ /* 0x0005e4000b800005 */
.L_x_59:
[----:B-1----:R-:W-:Y:S05]  /*3480*/  BSYNC B0 ;  /* 0x0000000000007941 */ /* 0x002fea0003800000 */
.L_x_58:
[----:B------:R-:W-:Y:S05]  /*3490*/  BRA.U UP1, `(.L_x_64) ;  /* 0x00000001016c7547 */ /* 0x000fea000b800000 */
[----:B------:R-:W-:-:S03]  /*34a0*/  UMOV UR4, 0xffffffff ;  /* 0xffffffff00047882 */ /* 0x000fc60000000000 */
[----:B------:R-:W-:Y:S05]  /*34b0*/  BRA.DIV UR4, `(.L_x_65) ;  /* 0x0000008a04d07947 */ /* 0x000fea000b800000 */
[----:B------:R-:W-:-:S13]  /*34c0*/  ELECT P6, URZ, PT ;  /* 0x0000000000ff782f */ /* 0x000fda00038c0000 */
.L_x_167:
[----:B------:R-:W-:Y:S05]  /*34d0*/  @!P6 BRA `(.L_x_64) ;  /* 0x00000000005ce947 */ /* 0x000fea0003800000 */
[----:B--2---:R-:W2:Y:S02]  /*34e0*/  LDS R5, [UR5+0x10] ;  /* 0x00001005ff057984 */ /* 0x004ea40008000800 */
[----:B--2---:R-:W-:-:S04]  /*34f0*/  SHF.L.U32 R5, R5, 0x1f, RZ ;  /* 0x0000001f05057819 */ /* 0x004fc800000006ff */
[----:B------:R-:W2:Y:S02]  /*3500*/  SYNCS.PHASECHK.TRANS64.TRYWAIT P0, [UR5+0x8], R5 ;  /* 0x00000805ff0075a7 */ /* 0x000ea40008001105 */
[----:B--2---:R-:W-:Y:S05]  /*3510*/  @P0 BRA `(.L_x_66) ;  /* 0x0000000000080947 */ /* 0x004fea0003800000 */
[----:B------:R-:W2:Y:S02]  /*3520*/  SYNCS.PHASECHK.TRANS64.TRYWAIT P0, [UR5+0x8], R5 ;  /* 0x00000805ff0075a7 */ /* 0x000ea40008001105 */
[----:B--2---:R-:W-:Y:S05]  /*3530*/  @!P0 BRA `(.L_x_67) ;  /* 0x0000008800d08947 */ /* 0x004fea0003800000 */
.L_x_66:
[----:B------:R-:W3:Y:S01]  /*3540*/  LDS R7, [UR6+0x130] ;  /* 0x00013006ff077984 */ /* 0x000ee20008000800 */
[----:B--2---:R-:W-:Y:S02]  /*3550*/  HFMA2 R0, -RZ, RZ, 0, 5.9604644775390625e-08 ;  /* 0x00000001ff007431 */ /* 0x004fe400000001ff */
[----:B------:R-:W-:Y:S01]  /*3560*/  IMAD.MOV.U32 R4, RZ, RZ, 0xffff ;  /* 0x0000ffffff047424 */ /* 0x000fe200078e00ff */
[----:B------:R-:W-:Y:S01]  /*3570*/  UPRMT UR4, UR49, 0x654, UR7 ;  /* 0x0000065431047896 */ /* 0x000fe20008000007 */
[----:B---3--:R-:W-:-:S03]  /*3580*/  IMAD.SHL.U32 R5, R7, 0x20, RZ ;  /* 0x0000002007057824 */ /* 0x008fc600078e00ff */
[-C--:B------:R-:W-:Y:S02]  /*3590*/  SHF.L.U32 R4, R4, R7.reuse, RZ ;  /* 0x0000000704047219 */ /* 0x080fe400000006ff */
[----:B------:R-:W-:Y:S01]  /*35a0*/  SHF.L.U32 R7, R0, R7, RZ ;  /* 0x0000000700077219 */ /* 0x000fe200000006ff */
[----:B------:R3:W-:Y:S04]  /*35b0*/  STS [UR6+0x130], R5 ;  /* 0x00013005ff007988 */ /* 0x0007e80008000806 */
[----:B------:R3:W-:Y:S04]  /*35c0*/  ATOMS.OR RZ, [UR5+0x14], R4 ;  /* 0x00001404ffff798c */ /* 0x0007e8000b000005 */
[----:B------:R3:W-:Y:S01]  /*35d0*/  ATOMS.OR RZ, [UR5+0x18], R7 ;  /* 0x00001807ffff798c */ /* 0x0007e2000b000005 */
[----:B------:R-:W-:Y:S03]  /*35e0*/  SYNCS.ARRIVE.TRANS64.RED.A1T0 RZ, [UR4], RZ ;  /* 0x000000ffffff79a7 */ /* 0x000fe60008100404 */
[----:B------:R3:W-:Y:S01]  /*35f0*/  ATOMS.XOR RZ, [UR5+0x10], R0 ;  /* 0x00001000ffff798c */ /* 0x0007e2000b800005 */
[----:B------:R-:W-:Y:S05]  /*3600*/  BRA `(.L_x_64) ;  /* 0x0000000000107947 */ /* 0x000fea0003800000 */
.L_x_57:
[----:B------:R-:W-:Y:S02]  /*3610*/  MOV R0, 0xffffffff ;  /* 0xffffffff00007802 */ /* 0x000fe40000000f00 */
[----:B------:R-:W-:-:S03]  /*3620*/  MOV R4, 0x3650 ;  /* 0x0000365000047802 */ /* 0x000fc60000000f00 */
[----:B------:R2:W-:Y:S04]  /*3630*/  STS [UR6+0x130], R0 ;  /* 0x00013000ff007988 */ /* 0x0005e80008000806 */
[----:B-12--5:R-:W-:Y:S05]  /*3640*/  CALL.REL.NOINC `($__internal_1_$__cuda_sm10x_tcgen05_guardrail_trap_phase_invalid_during_alloc) ;  /* 0x0000009000747944 */ /* 0x026fea0003c00000 */
.L_x_64:
[----:B------:R-:W-:Y:S05]  /*3650*/  WARPSYNC.ALL ;  /* 0x0000000000007948 */ /* 0x000fea0003800000 */
[----:B------:R-:W4:Y:S01]  /*3660*/  S2UR UR4, SR_CgaCtaId ;  /* 0x00000000000479c3 */ /* 0x000f220000008800 */
[----:B------:R-:W-:Y:S01]  /*3670*/  UMOV UR26, 0x400 ;  /* 0x00000400001a7882 */ /* 0x000fe20000000000 */
[----:B------:R-:W-:-:S06]  /*3680*/  NOP ;  /* 0x0000000000007918 */ /* 0x000fcc0000000000 */
[----:B------:R-:W-:Y:S06]  /*3690*/  BAR.ARV 0x6, 0xa0 ;  /* 0x0182800000007b1d */ /* 0x000fec0000002000 */
[----:B------:R-:W1:Y:S01]  /*36a0*/  LDCU UR6, c[0x0][0x38c] ;  /* 0x00007180ff0677ac */ /* 0x000e620008000800 */
[----:B------:R-:W-:Y:S01]  /*36b0*/  LOP3.LUT R3, R3, 0xffff, RZ, 0xc0, !PT ;  /* 0x0000ffff03037812 */ /* 0x000fe200078ec0ff */
[----:B--2---:R-:W-:Y:S01]  /*36c0*/  IMAD.MOV.U32 R9, RZ, RZ, 0x1 ;  /* 0x00000001ff097424 */ /* 0x004fe200078e00ff */
[----:B------:R-:W-:Y:S01]  /*36d0*/  LOP3.LUT R2, R2, 0xffff, RZ, 0xc0, !PT ;  /* 0x0000ffff02027812 */ /* 0x000fe200078ec0ff */
[----:B------:R-:W-:Y:S01]  /*36e0*/  IMAD.MOV.U32 R8, RZ, RZ, RZ ;  /* 0x000000ffff087224 */ /* 0x000fe200078e00ff */
[----:B------:R-:W-:Y:S01]  /*36f0*/  R2UR UR28, R3 ;  /* 0x00000000031c72ca */ /* 0x000fe200000e0000 */
[----:B------:R-:W-:Y:S01]  /*3700*/  UMOV UR32, URZ ;  /* 0x000000ff00207c82 */ /* 0x000fe20008000000 */
[----:B------:R-:W-:-:S02]  /*3710*/  R2UR UR42, R2 ;  /* 0x00000000022a72ca */ /* 0x000fc400000e0000 */
[----:B------:R-:W-:Y:S01]  /*3720*/  CS2R R2, SRZ ;  /* 0x0000000000027805 */ /* 0x000fe2000001ff00 */
[----:B------:R-:W-:Y:S01]  /*3730*/  UMOV UR23, URZ ;  /* 0x000000ff00177c82 */ /* 0x000fe20008000000 */
[----:B----4-:R-:W-:Y:S01]  /*3740*/  ULEA UR26, UR4, UR26, 0x18 ;  /* 0x0000001a041a7291 */ /* 0x010fe2000f8ec0ff */
[----:B------:R-:W-:Y:S01]  /*3750*/  UMOV UR22, URZ ;  /* 0x000000ff00167c82 */ /* 0x000fe20008000000 */
[----:B------:R-:W-:Y:S02]  /*3760*/  UISETP.NE.AND UP3, UPT, UR48, URZ, UPT ;  /* 0x000000ff3000728c */ /* 0x000fe4000bf65270 */
[----:B------:R-:W-:Y:S02]  /*3770*/  UIADD3 UR5, UPT, UPT, UR26, 0x10800, URZ ;  /* 0x000108001a057890 */ /* 0x000fe4000fffe0ff */
[----:B------:R-:W-:-:S03]  /*3780*/  UIADD3 UR4, UPT, UPT, UR26, 0x24800, URZ ;  /* 0x000248001a047890 */ /* 0x000fc6000fffe0ff */
[----:B---3--:R-:W2:Y:S01]  /*3790*/  LDS R0, [UR26+0x130] ;  /* 0x0001301aff007984 */ /* 0x008ea20008000800 */
[----:B-1----:R-:W-:Y:S02]  /*37a0*/  UIADD3 UR6, UPT, UPT, UR6, 0x3f, URZ ;  /* 0x0000003f06067890 */ /* 0x002fe4000fffe0ff */
[----:B------:R-:W-:Y:S02]  /*37b0*/  USHF.R.U32.HI UR5, URZ, 0x4, UR5 ;  /* 0x00000004ff057899 */ /* 0x000fe40008011605 */
[----:B------:R-:W-:Y:S02]  /*37c0*/  USHF.R.S32.HI UR33, URZ, 0x1f, UR6 ;  /* 0x0000001fff217899 */ /* 0x000fe40008011406 */
[----:B------:R-:W-:Y:S02]  /*37d0*/  USHF.R.U32.HI UR4, URZ, 0x4, UR4 ;  /* 0x00000004ff047899 */ /* 0x000fe40008011604 */
[----:B------:R-:W-:Y:S02]  /*37e0*/  ULEA.HI UR33, UR33, UR6, URZ, 0x6 ;  /* 0x0000000621217291 */ /* 0x000fe4000f8f30ff */
[----:B------:R-:W-:-:S02]  /*37f0*/  ULOP3.LUT UR5, UR5, 0x3fff, URZ, 0xc0, !UPT ;  /* 0x00003fff05057892 */ /* 0x000fc4000f8ec0ff */
[----:B------:R-:W-:Y:S02]  /*3800*/  USHF.R.S32.HI UR33, URZ, 0x6, UR33 ;  /* 0x00000006ff217899 */ /* 0x000fe40008011421 */
[----:B------:R-:W-:Y:S02]  /*3810*/  ULOP3.LUT UR30, UR4, 0x3fff, URZ, 0xc0, !UPT ;  /* 0x00003fff041e7892 */ /* 0x000fe4000f8ec0ff */
[----:B------:R-:W-:Y:S01]  /*3820*/  UISETP.LT.AND UP0, UPT, UR33, 0x1, UPT ;  /* 0x000000012100788c */ /* 0x000fe2000bf01270 */
[----:B------:R-:W-:Y:S01]  /*3830*/  UMOV UR40, 0x0 ;  /* 0x0000000000287882 */ /* 0x000fe20000000000 */
[----:B------:R-:W-:Y:S01]  /*3840*/  UMOV UR41, 0x10400490 ;  /* 0x1040049000297882 */ /* 0x000fe20000000000 */
[----:B------:R-:W-:Y:S02]  /*3850*/  ULOP3.LUT UR29, UR5, 0x10000, URZ, 0xfc, !UPT ;  /* 0x00010000051d7892 */ /* 0x000fe4000f8efcff */
[----:B------:R-:W-:Y:S02]  /*3860*/  ULOP3.LUT UR30, UR30, 0x10000, URZ, 0xfc, !UPT ;  /* 0x000100001e1e7892 */ /* 0x000fe4000f8efcff */
[----:B------:R-:W-:Y:S01]  /*3870*/  USEL UR43, UR33, 0x1, !UP0 ;  /* 0x00000001212b7887 */ /* 0x000fe2000c000000 */
[----:B------:R-:W-:Y:S01]  /*3880*/  UMOV UR38, 0x0 ;  /* 0x0000000000267882 */ /* 0x000fe20000000000 */
[----:B------:R-:W-:Y:S01]  /*3890*/  UMOV UR39, 0x10400490 ;  /* 0x1040049000277882 */ /* 0x000fe20000000000 */
[----:B------:R-:W-:Y:S01]  /*38a0*/  UMOV UR36, 0x0 ;  /* 0x0000000000247882 */ /* 0x000fe20000000000 */
[----:B------:R-:W-:Y:S01]  /*38b0*/  UMOV UR37, 0x10400490 ;  /* 0x1040049000257882 */ /* 0x000fe20000000000 */
[----:B------:R-:W-:Y:S01]  /*38c0*/  UMOV UR34, 0x0 ;  /* 0x0000000000227882 */ /* 0x000fe20000000000 */
[----:B------:R-:W-:Y:S01]  /*38d0*/  UMOV UR35, 0x10400490 ;  /* 0x1040049000237882 */ /* 0x000fe20000000000 */
[----:B--2---:R-:W-:-:S15]  /*38e0*/  R2UR UR44, R0 ;  /* 0x00000000002c72ca */ /* 0x004fde00000e0000 */
.L_x_75:
[C---:B------:R-:W-:Y:S02]  /*38f0*/  LEA R0, R8.reuse, UR26, 0x3 ;  /* 0x0000001a08007c11 */ /* 0x040fe4000f8e18ff */
[----:B------:R-:W-:Y:S02]  /*3900*/  SHF.L.U32 R5, R3, 0x1f, RZ ;  /* 0x0000001f03057819 */ /* 0x000fe400000006ff */
[----:B------:R-:W-:Y:S02]  /*3910*/  LEA R4, R8, UR26, 0x4 ;  /* 0x0000001a08047c11 */ /* 0x000fe4000f8e20ff */
[----:B------:R-:W1:Y:S02]  /*3920*/  SYNCS.PHASECHK.TRANS64.TRYWAIT P0, [R0+URZ+0xa0], R5 ;  /* 0x0000a005000075a7 */ /* 0x000e6400080011ff */
[----:B-1-3--:R-:W-:Y:S05]  /*3930*/  @!P0 BRA `(.L_x_68) ;  /* 0x0000008400e88947 */ /* 0x00afea0003800000 */
.L_x_168:
[----:B-1----:R-:W1:Y:S01]  /*3940*/  LDS.128 R4, [R4+0x110] ;  /* 0x0001100004047984 */ /* 0x002e620000000c00 */
[----:B------:R-:W-:Y:S02]  /*3950*/  VIADD R0, R0, 0xb0 ;  /* 0x000000b000007836 */ /* 0x000fe40000000000 */
[----:B------:R-:W-:Y:S01]  /*3960*/  VIADD R8, R8, 0x1 ;  /* 0x0000000108087836 */ /* 0x000fe20000000000 */
[----:B------:R-:W-:Y:S01]  /*3970*/  @!PT LDS RZ, [RZ] ;  /* 0x00000000fffff984 */ /* 0x000fe20000000800 */
[----:B------:R-:W-:Y:S01]  /*3980*/  @!PT LDS RZ, [RZ] ;  /* 0x00000000fffff984 */ /* 0x000fe20000000800 */
[----:B------:R-:W-:Y:S01]  /*3990*/  @!PT LDS RZ, [RZ] ;  /* 0x00000000fffff984 */ /* 0x000fe20000000800 */
[----:B------:R-:W-:Y:S01]  /*39a0*/  @!PT LDS RZ, [RZ] ;  /* 0x00000000fffff984 */ /* 0x000fe20000000800 */
[----:B------:R2:W-:Y:S06]  /*39b0*/  MEMBAR.ALL.CTA ;  /* 0x0000000000007992 */ /* 0x0005ec0000008000 */
[----:B--2---:R-:W2:Y:S01]  /*39c0*/  FENCE.VIEW.ASYNC.S ;  /* 0x00000000000073c6 */ /* 0x004ea20000000000 */
[----:B------:R-:W-:-:S04]  /*39d0*/  PRMT R0, RZ, 0x654, R0 ;  /* 0x00000654ff007816 */ /* 0x000fc80000000000 */
[----:B--2---:R2:W-:Y:S01]  /*39e0*/  SYNCS.ARRIVE.TRANS64.RED.A1T0 RZ, [R0+URZ], RZ ;  /* 0x000000ff00ff79a7 */ /* 0x0045e200081004ff */
[----:B-1----:R-:W-:Y:S01]  /*39f0*/  LOP3.LUT P1, RZ, R6, 0x1, RZ, 0xc0, !PT ;  /* 0x0000000106ff7812 */ /* 0x002fe2000782c0ff */
[----:B--2---:R-:W-:-:S12]  /*3a00*/  BRA.U UP3, `(.L_x_69) ;  /* 0x0000000503087547 */ /* 0x004fd8000b800000 */
[----:B------:R-:W1:Y:S01]  /*3a10*/  LDCU UR4, c[0x0][0x38c] ;  /* 0x00007180ff0477ac */ /* 0x000e620008000800 */
[----:B------:R-:W-:Y:S02]  /*3a20*/  PLOP3.LUT P2, PT, PT, PT, PT, 0x80, 0x8 ;  /* 0x000000000008781c */ /* 0x000fe40003f4f070 */
[----:B------:R-:W-:Y:S01]  /*3a30*/  SHF.L.U32 R5, R9, 0x1f, RZ ;  /* 0x0000001f09057819 */ /* 0x000fe200000006ff */
[----:B------:R-:W-:Y:S02]  /*3a40*/  ULEA UR31, UR32, UR26, 0x3 ;  /* 0x0000001a201f7291 */ /* 0x000fe4000f8e18ff */
[----:B------:R-:W-:Y:S02]  /*3a50*/  ULEA UR11, UR32, UR44, 0x8 ;  /* 0x0000002c200b7291 */ /* 0x000fe4000f8e40ff */
[----:B-1----:R-:W-:-:S06]  /*3a60*/  UISETP.GE.AND UP0, UPT, UR4, 0x1, UPT ;  /* 0x000000010400788c */ /* 0x002fcc000bf06270 */
[----:B------:R-:W-:-:S05]  /*3a70*/  PLOP3.LUT P0, PT, PT, PT, UP0, 0x80, 0x8 ;  /* 0x000000000008781c */ /* 0x000fca0003f0f008 */
[----:B------:R-:W-:-:S08]  /*3a80*/  @UP0 ULEA UR4, UR23, UR26, 0x3 ;  /* 0x0000001a17040291 */ /* 0x000fd0000f8e18ff */
[----:B------:R-:W-:-:S04]  /*3a90*/  @P0 SHF.L.U32 R0, R2, 0x1f, RZ ;  /* 0x0000001f02000819 */ /* 0x000fc800000006ff */
[----:B------:R1:W2:Y:S01]  /*3aa0*/  @P0 SYNCS.PHASECHK.TRANS64.TRYWAIT P2, [UR4], R0 ;  /* 0x00000000ff0005a7 */ /* 0x0002a20008041104 */
[----:B------:R-:W3:Y:S02]  /*3ab0*/  SYNCS.PHASECHK.TRANS64.TRYWAIT P0, [UR31+0xd0], R5 ;  /* 0x0000d005ff0075a7 */ /* 0x000ee4000800111f */
[----:B-123--:R-:W-:Y:S05]  /*3ac0*/  @!P0 BRA `(.L_x_70) ;  /* 0x0000008400988947 */ /* 0x00efea0003800000 */
.L_x_170:
[----:B------:R-:W-:Y:S01]  /*3ad0*/  UMOV UR27, UR22 ;  /* 0x00000016001b7c82 */ /* 0x000fe20008000000 */
[----:B------:R-:W-:Y:S05]  /*3ae0*/  BRA.U !UP0, `(.L_x_71) ;  /* 0x0000000108c07547 */ /* 0x000fea000b800000 */
[----:B------:R-:W-:Y:S02]  /*3af0*/  UIADD3 UR27, UPT, UPT, UR43, UR22, URZ ;  /* 0x000000162b1b7290 */ /* 0x000fe4000fffe0ff */
[----:B------:R-:W-:Y:S01]  /*3b00*/  UPLOP3.LUT UP2, UPT, UPT, UPT, UPT, 0x40, 0x4 ;  /* 0x000000000004789c */ /* 0x000fe20003f4e870 */
[----:B------:R-:W-:Y:S01]  /*3b10*/  UMOV UR24, UR33 ;  /* 0x0000002100187c82 */ /* 0x000fe20008000000 */
[----:B------:R-:W-:-:S09]  /*3b20*/  UMOV UR10, UR23 ;  /* 0x00000017000a7c82 */ /* 0x000fd20008000000 */
.L_x_74:
[----:B--2---:R-:W-:Y:S01]  /*3b30*/  ULEA UR5, UR10, UR26, 0x3 ;  /* 0x0000001a0a057291 */ /* 0x004fe2000f8e18ff */
[----:B---3--:R-:W-:Y:S11]  /*3b40*/  @P2 BRA `(.L_x_72) ;  /* 0x00000000000c2947 */ /* 0x008ff60003800000 */
[----:B-1----:R-:W-:Y:S04]  /*3b50*/  SHF.L.U32 R5, R2, 0x1f, RZ ;  /* 0x0000001f02057819 */ /* 0x002fe800000006ff */
[----:B------:R-:W1:Y:S02]  /*3b60*/  SYNCS.PHASECHK.TRANS64.TRYWAIT P0, [UR5], R5 ;  /* 0x00000005ff0075a7 */ /* 0x000e640008001105 */
[----:B-1----:R-:W-:Y:S05]  /*3b70*/  @!P0 BRA `(.L_x_73) ;  /* 0x0000008400848947 */ /* 0x002fea0003800000 */
.L_x_72:
[----:B------:R-:W-:Y:S01]  /*3b80*/  UISETP.NE.AND UP0, UPT, UR24, 0x1, UPT ;  /* 0x000000011800788c */ /* 0x000fe2000bf05270 */
[----:B------:R-:W-:Y:S01]  /*3b90*/  PLOP3.LUT P2, PT, PT, PT, PT, 0x80, 0x8 ;  /* 0x000000000008781c */ /* 0x000fe20003f4f070 */
[----:B------:R-:W-:Y:S02]  /*3ba0*/  UIADD3 UR4, UPT, UPT, UR10, 0x1, URZ ;  /* 0x000000010a047890 */ /* 0x000fe4000fffe0ff */
[----:B------:R-:W-:Y:S02]  /*3bb0*/  UIADD3 UR25, UPT, UPT, UR5, 0x28, URZ ;  /* 0x0000002805197890 */ /* 0x000fe4000fffe0ff */
[----:B------:R-:W-:Y:S01]  /*3bc0*/  UISETP.NE.AND UP1, UPT, UR4, 0x5, UPT ;  /* 0x000000050400788c */ /* 0x000fe2000bf25270 */
[----:B------:R-:W-:Y:S01]  /*3bd0*/  PLOP3.LUT P0, PT, PT, PT, UP0, 0x80, 0x8 ;  /* 0x000000000008781c */ /* 0x000fe20003f0f008 */
[----:B------:R-:W-:Y:S02]  /*3be0*/  UIADD3 UR22, UPT, UPT, UR22, 0x1, URZ ;  /* 0x0000000116167890 */ /* 0x000fe4000fffe0ff */
[----:B------:R-:W-:Y:S02]  /*3bf0*/  USEL UR6, URZ, 0x1, UP1 ;  /* 0x00000001ff067887 */ /* 0x000fe40008800000 */
[----:B------:R-:W-:Y:S02]  /*3c00*/  USEL UR23, UR4, URZ, UP1 ;  /* 0x000000ff04177287 */ /* 0x000fe40008800000 */
[----:B------:R-:W-:Y:S02]  /*3c10*/  UIADD3 UR24, UPT, UPT, UR24, -0x1, URZ ;  /* 0xffffffff18187890 */ /* 0x000fe4000fffe0ff */
[----:B------:R-:W-:Y:S01]  /*3c20*/  @UP0 ULEA UR4, UR23, UR26, 0x3 ;  /* 0x0000001a17040291 */ /* 0x000fe2000f8e18ff */
[----:B------:R-:W-:Y:S01]  /*3c30*/  LOP3.LUT R2, R2, UR6, RZ, 0x3c, !PT ;  /* 0x0000000602027c12 */ /* 0x000fe2000f8e3cff */
[----:B------:R-:W-:Y:S02]  /*3c40*/  ULEA UR6, UR10, UR30, 0xa ;  /* 0x0000001e0a067291 */ /* 0x000fe4000f8e50ff */
[----:B------:R-:W-:Y:S01]  /*3c50*/  UISETP.NE.AND UP0, UPT, UR22, UR27, UPT ;  /* 0x0000001b1600728c */ /* 0x000fe2000bf05270 */
[----:B-1----:R-:W-:Y:S01]  /*3c60*/  @P0 SHF.L.U32 R0, R2, 0x1f, RZ ;  /* 0x0000001f02000819 */ /* 0x002fe200000006ff */
[----:B------:R-:W-:Y:S02]  /*3c70*/  UIADD3 UR20, UPT, UPT, UR6, 0x2, URZ ;  /* 0x0000000206147890 */ /* 0x000fe4000fffe0ff */
[----:B------:R-:W-:Y:S01]  /*3c80*/  UIADD3 UR16, UPT, UPT, UR6, 0x4, URZ ;  /* 0x0000000406107890 */ /* 0x000fe2000fffe0ff */
[----:B------:R2:W3:Y:S01]  /*3c90*/  @P0 SYNCS.PHASECHK.TRANS64.TRYWAIT P2, [UR4], R0 ;  /* 0x00000000ff0005a7 */ /* 0x0004e20008041104 */
[----:B------:R-:W-:Y:S02]  /*3ca0*/  ULEA UR4, UR10, UR29, 0xa ;  /* 0x0000001d0a047291 */ /* 0x000fe4000f8e50ff */
[----:B------:R-:W-:Y:S02]  /*3cb0*/  UIADD3 UR12, UPT, UPT, UR6, 0x6, URZ ;  /* 0x00000006060c7890 */ /* 0x000fe4000fffe0ff */
[----:B------:R-:W-:Y:S02]  /*3cc0*/  UIADD3 UR18, UPT, UPT, UR4, 0x2, URZ ;  /* 0x0000000204127890 */ /* 0x000fe4000fffe0ff */
[----:B------:R-:W-:Y:S02]  /*3cd0*/  UIADD3 UR14, UPT, UPT, UR4, 0x4, URZ ;  /* 0x00000004040e7890 */ /* 0x000fe4000fffe0ff */
[----:B------:R-:W-:Y:S01]  /*3ce0*/  UIADD3 UR8, UPT, UPT, UR4, 0x6, URZ ;  /* 0x0000000604087890 */ /* 0x000fe2000fffe0ff */
[----:B------:R-:W-:Y:S01]  /*3cf0*/  UMOV UR7, 0x40004040 ;  /* 0x4000404000077882 */ /* 0x000fe20000000000 */
[----:B------:R-:W-:Y:S01]  /*3d00*/  UMOV UR5, 0x40004040 ;  /* 0x4000404000057882 */ /* 0x000fe20000000000 */
[----:B------:R-:W-:Y:S01]  /*3d10*/  UMOV UR21, 0x40004040 ;  /* 0x4000404000157882 */ /* 0x000fe20000000000 */
[----:B------:R2:W-:Y:S01]  /*3d20*/  UTCHMMA.2CTA gdesc[UR4], gdesc[UR6], tmem[UR11], tmem[UR40], idesc[UR41], UP2 ;  /* 0x00ff2806040075ea */ /* 0x0005e2000920000b */
[----:B------:R-:W-:Y:S01]  /*3d30*/  UPLOP3.LUT UP2, UPT, UPT, UPT, UPT, 0x80, 0x8 ;  /* 0x000000000008789c */ /* 0x000fe20003f4f070 */
[----:B------:R-:W-:Y:S01]  /*3d40*/  UMOV UR19, 0x40004040 ;  /* 0x4000404000137882 */ /* 0x000fe20000000000 */
[----:B------:R-:W-:Y:S01]  /*3d50*/  UMOV UR17, 0x40004040 ;  /* 0x4000404000117882 */ /* 0x000fe20000000000 */
[----:B------:R2:W-:Y:S01]  /*3d60*/  UTCHMMA.2CTA gdesc[UR18], gdesc[UR20], tmem[UR11], tmem[UR38], idesc[UR39], UPT ;  /* 0x00ff2614120075ea */ /* 0x0005e2000ba0000b */
[----:B------:R-:W-:Y:S01]  /*3d70*/  UMOV UR15, 0x40004040 ;  /* 0x40004040000f7882 */ /* 0x000fe20000000000 */
[----:B------:R-:W-:Y:S01]  /*3d80*/  UMOV UR13, 0x40004040 ;  /* 0x40004040000d7882 */ /* 0x000fe20000000000 */
[----:B------:R-:W-:Y:S01]  /*3d90*/  UMOV UR9, 0x40004040 ;  /* 0x4000404000097882 */ /* 0x000fe20000000000 */
[----:B------:R2:W-:Y:S01]  /*3da0*/  UTCHMMA.2CTA gdesc[UR14], gdesc[UR16], tmem[UR11], tmem[UR36], idesc[UR37], UPT ;  /* 0x00ff24100e0075ea */ /* 0x0005e2000ba0000b */
[----:B------:R2:W-:Y:S01]  /*3db0*/  UTCHMMA.2CTA gdesc[UR8], gdesc[UR12], tmem[UR11], tmem[UR34], idesc[UR35], UPT ;  /* 0x00ff220c080075ea */ /* 0x0005e2000ba0000b */
[----:B------:R2:W-:Y:S01]  /*3dc0*/  UTCBAR.2CTA.MULTICAST [UR25], URZ, UR28 ;  /* 0x000000ff190073e9 */ /* 0x0005e2000820081c */
[----:B------:R-:W-:Y:S01]  /*3dd0*/  UMOV UR10, UR23 ;  /* 0x00000017000a7c82 */ /* 0x000fe20008000000 */
[----:B------:R-:W-:Y:S05]  /*3de0*/  BRA.U UP0, `(.L_x_74) ;  /* 0xfffffffd00507547 */ /* 0x000fea000b83ffff */
.L_x_71:
[----:B--2---:R-:W-:Y:S01]  /*3df0*/  UIADD3 UR4, UPT, UPT, UR31, 0xc0, URZ ;  /* 0x000000c01f047890 */ /* 0x004fe2000fffe0ff */
[----:B------:R-:W-:-:S08]  /*3e00*/  UMOV UR22, UR27 ;  /* 0x0000001b00167c82 */ /* 0x000fd00008000000 */
[----:B------:R2:W-:Y:S01]  /*3e10*/  UTCBAR.2CTA.MULTICAST [UR4], URZ, UR42 ;  /* 0x000000ff040073e9 */ /* 0x0005e2000820082a */
[----:B------:R-:W-:Y:S02]  /*3e20*/  NOP ;  /* 0x0000000000007918 */ /* 0x000fe40000000000 */
.L_x_69:
[----:B--2---:R-:W-:Y:S01]  /*3e30*/  UIADD3 UR4, UPT, UPT, UR32, 0x1, URZ ;  /* 0x0000000120047890 */ /* 0x004fe2000fffe0ff */
[----:B------:R-:W-:-:S03]  /*3e40*/  ISETP.NE.AND P0, PT, R8, 0x2, PT ;  /* 0x000000020800780c */ /* 0x000fc60003f05270 */
[----:B------:R-:W-:Y:S01]  /*3e50*/  UISETP.NE.AND UP0, UPT, UR4, 0x2, UPT ;  /* 0x000000020400788c */ /* 0x000fe2000bf05270 */
[----:B-1----:R-:W-:Y:S02]  /*3e60*/  SEL R0, RZ, 0x1, P0 ;  /* 0x00000001ff007807 */ /* 0x002fe40000000000 */
[----:B------:R-:W-:Y:S01]  /*3e70*/  SEL R8, R8, RZ, P0 ;  /* 0x000000ff08087207 */ /* 0x000fe20000000000 */
[----:B------:R-:W-:Y:S01]  /*3e80*/  USEL UR5, URZ, 0x1, UP0 ;  /* 0x00000001ff057887 */ /* 0x000fe20008000000 */
[----:B------:R-:W-:Y:S01]  /*3e90*/  LOP3.LUT R3, R3, R0, RZ, 0x3c, !PT ;  /* 0x0000000003037212 */ /* 0x000fe200078e3cff */
[----:B------:R-:W-:-:S04]  /*3ea0*/  USEL UR32, UR4, URZ, UP0 ;  /* 0x000000ff04207287 */ /* 0x000fc80008000000 */
[----:B------:R-:W-:Y:S01]  /*3eb0*/  LOP3.LUT R9, R9, UR5, RZ, 0x3c, !PT ;  /* 0x0000000509097c12 */ /* 0x000fe2000f8e3cff */
[----:B------:R-:W-:Y:S07]  /*3ec0*/  @P1 BRA `(.L_x_75) ;  /* 0xfffffff800881947 */ /* 0x000fee000383ffff */
[----:B------:R-:W1:Y:S01]  /*3ed0*/  S2UR UR8, SR_CgaCtaId ;  /* 0x00000000000879c3 */ /* 0x000e620000008800 */
[----:B------:R-:W-:Y:S01]  /*3ee0*/  ELECT P0, URZ, PT ;  /* 0x0000000000ff782f */ /* 0x000fe20003800000 */
[----:B------:R-:W-:Y:S01]  /*3ef0*/  HFMA2 R0, -RZ, RZ, 0, 5.9604644775390625e-08 ;  /* 0x00000001ff007431 */ /* 0x000fe200000001ff */
[----:B------:R-:W-:-:S05]  /*3f00*/  UMOV UR4, 0x40 ;  /* 0x0000004000047882 */ /* 0x000fca0000000000 */
[----:B------:R-:W-:Y:S01]  /*3f10*/  UVIRTCOUNT.DEALLOC.SMPOOL 0x80 ;  /* 0x000000800000784c */ /* 0x000fe20000000000 */
[----:B------:R-:W-:Y:S02]  /*3f20*/  UISETP.NE.AND UP0, UPT, UR48, URZ, UPT ;  /* 0x000000ff3000728c */ /* 0x000fe4000bf05270 */
[----:B-1----:R-:W-:-:S09]  /*3f30*/  ULEA UR8, UR8, UR4, 0x18 ;  /* 0x0000000408087291 */ /* 0x002fd2000f8ec0ff */
[----:B------:R1:W-:Y:S01]  /*3f40*/  @P0 STS.U8 [UR8+0x1c], R0 ;  /* 0x00001c00ff000988 */ /* 0x0003e20008000008 */
[----:B------:R-:W-:Y:S05]  /*3f50*/  BRA.U UP0, `(.L_x_76) ;  /* 0x0000000100587547 */ /* 0x000fea000b800000 */
[----:B------:R-:W-:Y:S01]  /*3f60*/  UIADD3 UR5, UPT, UPT, UR26, 0xd0, URZ ;  /* 0x000000d01a057890 */ /* 0x000fe2000fffe0ff */
[----:B------:R-:W-:-:S03]  /*3f70*/  SHF.L.U32 R3, R9, 0x1f, RZ ;  /* 0x0000001f09037819 */ /* 0x000fc600000006ff */
[----:B------:R-:W-:-:S09]  /*3f80*/  ULEA UR4, UR32, UR5, 0x3 ;  /* 0x0000000520047291 */ /* 0x000fd2000f8e18ff */
[----:B------:R-:W2:Y:S02]  /*3f90*/  SYNCS.PHASECHK.TRANS64.TRYWAIT P0, [UR4], R3 ;  /* 0x00000003ff0075a7 */ /* 0x000ea40008001104 */
[----:B--2---:R-:W-:Y:S05]  /*3fa0*/  @!P0 BRA `(.L_x_77) ;  /* 0x0000008000908947 */ /* 0x004fea0003800000 */
.L_x_173:
[----:B------:R-:W-:-:S04]  /*3fb0*/  UIADD3 UR4, UPT, UPT, UR32, 0x1, URZ ;  /* 0x0000000120047890 */ /* 0x000fc8000fffe0ff */
[----:B------:R-:W-:-:S04]  /*3fc0*/  UISETP.NE.AND UP1, UPT, UR4, 0x2, UPT ;  /* 0x000000020400788c */ /* 0x000fc8000bf25270 */
[----:B------:R-:W-:Y:S02]  /*3fd0*/  USEL UR6, URZ, 0x1, UP1 ;  /* 0x00000001ff067887 */ /* 0x000fe40008800000 */
[----:B------:R-:W-:-:S04]  /*3fe0*/  USEL UR4, UR4, URZ, UP1 ;  /* 0x000000ff04047287 */ /* 0x000fc80008800000 */
[----:B------:R-:W-:Y:S01]  /*3ff0*/  ULEA UR4, UR4, UR5, 0x3 ;  /* 0x0000000504047291 */ /* 0x000fe2000f8e18ff */
[----:B-1----:R-:W-:-:S04]  /*4000*/  LOP3.LUT R3, R9, UR6, RZ, 0x3c, !PT ;  /* 0x0000000609037c12 */ /* 0x002fc8000f8e3cff */
[----:B------:R-:W-:Y:S01]  /*4010*/  SHF.L.U32 R3, R3, 0x1f, RZ ;  /* 0x0000001f03037819 */ /* 0x000fe200000006ff */
[----:B------:R-:W-:-:S04]  /*4020*/  IMAD.U32 R0, RZ, RZ, UR4 ;  /* 0x00000004ff007e24 */ /* 0x000fc8000f8e00ff */
[----:B------:R1:W2:Y:S03]  /*4030*/  SYNCS.PHASECHK.TRANS64.TRYWAIT P0, [R0+URZ], R3 ;  /* 0x00000003000075a7 */ /* 0x0002a600080011ff */
[----:B--2---:R-:W-:Y:S05]  /*4040*/  @!P0 NANOSLEEP.SYNCS 0x989680 ;  /* 0x009896800000895d */ /* 0x004fea0003900000 */
[----:B------:R-:W2:Y:S02]  /*4050*/  @!P0 SYNCS.PHASECHK.TRANS64 P0, [R0+URZ], R3 ;  /* 0x00000003000085a7 */ /* 0x000ea400080010ff */
[----:B--2---:R-:W-:Y:S05]  /*4060*/  @P0 BRA `(.L_x_78) ;  /* 0x0000000000200947 */ /* 0x004fea0003800000 */
.L_x_79:
[----:B--2---:R2:W4:Y:S02]  /*4070*/  SYNCS.PHASECHK.TRANS64.TRYWAIT P0, [R0+URZ], R3 ;  /* 0x00000003000075a7 */ /* 0x00452400080011ff */
[----:B----4-:R-:W-:Y:S05]  /*4080*/  @!P0 NANOSLEEP.SYNCS 0x989680 ;  /* 0x009896800000895d */ /* 0x010fea0003900000 */
[----:B------:R-:W4:Y:S02]  /*4090*/  @!P0 SYNCS.PHASECHK.TRANS64 P0, [R0+URZ], R3 ;  /* 0x00000003000085a7 */ /* 0x000f2400080010ff */
[----:B----4-:R-:W-:Y:S05]  /*40a0*/  @!P0 BRA `(.L_x_79) ;  /* 0xfffffffc00f08947 */ /* 0x010fea000383ffff */
[----:B------:R-:W-:Y:S05]  /*40b0*/  BRA `(.L_x_78) ;  /* 0x00000000000c7947 */ /* 0x000fea0003800000 */
.L_x_76:
[----:B------:R-:W-:-:S04]  /*40c0*/  UIADD3 UR4, UPT, UPT, UR26, 0x100, URZ ;  /* 0x000001001a047890 */ /* 0x000fc8000fffe0ff */
[----:B------:R-:W-:-:S09]  /*40d0*/  UPRMT UR4, UR49, 0x654, UR4 ;  /* 0x0000065431047896 */ /* 0x000fd20008000004 */
[----:B------:R-:W-:Y:S03]  /*40e0*/  SYNCS.ARRIVE.TRANS64.RED.A1T0 RZ, [UR4], RZ ;  /* 0x000000ffffff79a7 */ /* 0x000fe60008100404 */
.L_x_78:
[----:B-12---:R-:W-:Y:S01]  /*40f0*/  SHF.L.U32 R3, RZ, 0x1f, RZ ;  /* 0x0000001fff037819 */ /* 0x006fe200000006ff */
[----:B------:R-:W-:Y:S01]  /*4100*/  UIADD3 UR4, UPT, UPT, UR26, 0x100, URZ ;  /* 0x000001001a047890 */ /* 0x000fe2000fffe0ff */
[----:B------:R-:W-:Y:S02]  /*4110*/  PLOP3.LUT P0, PT, PT, PT, UP0, 0x80, 0x8 ;  /* 0x000000000008781c */ /* 0x000fe40003f0f008 */
[----:B------:R-:W1:Y:S02]  /*4120*/  SYNCS.PHASECHK.TRANS64.TRYWAIT P1, [UR26+0x100], R3 ;  /* 0x00010003ff0075a7 */ /* 0x000e64000802111a */
[----:B-1----:R-:W-:Y:S09]  /*4130*/  @!P1 BRA `(.L_x_80) ;  /* 0x0000008000449947 */ /* 0x002ff20003800000 */
.L_x_175:
[----:B------:R-:W-:Y:S01]  /*4140*/  @!UP0 UPRMT UR4, UR49, 0x654, UR4 ;  /* 0x0000065431048896 */ /* 0x000fe20008000004 */
[----:B------:R-:W-:Y:S01]  /*4150*/  UMOV UR5, 0xffff ;  /* 0x0000ffff00057882 */ /* 0x000fe20000000000 */
[----:B------:R-:W-:-:S07]  /*4160*/  UMOV UR6, 0x1 ;  /* 0x0000000100067882 */ /* 0x000fce0000000000 */
[----:B------:R-:W-:Y:S01]  /*4170*/  @!P0 SYNCS.ARRIVE.TRANS64.RED.A1T0 RZ, [UR4], RZ ;  /* 0x000000ffffff89a7 */ /* 0x000fe20008100404 */
[----:B------:R-:W-:Y:S01]  /*4180*/  NOP ;  /* 0x0000000000007918 */ /* 0x000fe20000000000 */
[----:B-1----:R-:W1:Y:S01]  /*4190*/  LDS R0, [UR8+0x14] ;  /* 0x00001408ff007984 */ /* 0x002e620008000800 */
[----:B------:R-:W-:-:S04]  /*41a0*/  ULOP3.LUT UR4, UR44, 0xffff, URZ, 0xc0, !UPT ;  /* 0x0000ffff2c047892 */ /* 0x000fc8000f8ec0ff */
[----:B------:R-:W-:-:S04]  /*41b0*/  USHF.R.U32.HI UR4, URZ, 0x5, UR4 ;  /* 0x00000005ff047899 */ /* 0x000fc80008011604 */
[----:B------:R-:W-:Y:S02]  /*41c0*/  USHF.L.U32 UR5, UR5, UR4, URZ ;  /* 0x0000000405057299 */ /* 0x000fe400080006ff */
[----:B------:R-:W-:-:S04]  /*41d0*/  USHF.L.U32 UR4, UR6, UR4, URZ ;  /* 0x0000000406047299 */ /* 0x000fc800080006ff */
[----:B-1----:R-:W-:-:S04]  /*41e0*/  LOP3.LUT R0, R0, UR5, RZ, 0xc0, !PT ;  /* 0x0000000500007c12 */ /* 0x002fc8000f8ec0ff */
[----:B------:R-:W-:-:S13]  /*41f0*/  ISETP.NE.AND P0, PT, R0, UR5, PT ;  /* 0x0000000500007c0c */ /* 0x000fda000bf05270 */
[----:B------:R-:W-:Y:S05]  /*4200*/  @P0 BRA `(.L_x_81) ;  /* 0x0000000000580947 */ /* 0x000fea0003800000 */
[----:B------:R-:W1:Y:S02]  /*4210*/  LDS R0, [UR8+0x18] ;  /* 0x00001808ff007984 */ /* 0x000e640008000800 */
[----:B-1----:R-:W-:-:S04]  /*4220*/  LOP3.LUT R0, R0, UR4, RZ, 0xc0, !PT ;  /* 0x0000000400007c12 */ /* 0x002fc8000f8ec0ff */
[----:B------:R-:W-:-:S13]  /*4230*/  ISETP.NE.AND P0, PT, R0, UR4, PT ;  /* 0x0000000400007c0c */ /* 0x000fda000bf05270 */
[----:B------:R-:W-:Y:S05]  /*4240*/  @P0 BRA `(.L_x_82) ;  /* 0x00000000003c0947 */ /* 0x000fea0003800000 */
[----:B------:R-:W1:Y:S01]  /*4250*/  S2R R2, SR_LANEID ;  /* 0x0000000000027919 */ /* 0x000e620000000000 */
[----:B------:R-:W-:Y:S01]  /*4260*/  ULOP3.LUT UR5, URZ, UR5, URZ, 0x33, !UPT ;  /* 0x00000005ff057292 */ /* 0x000fe2000f8e33ff */
[----:B------:R-:W-:Y:S01]  /*4270*/  LOP3.LUT R4, RZ, UR4, RZ, 0x33, !PT ;  /* 0x00000004ff047c12 */ /* 0x000fe2000f8e33ff */
[----:B------:R-:W-:Y:S02]  /*4280*/  VOTEU.ANY UR4, UPT, PT ;  /* 0x0000000000047886 */ /* 0x000fe400038e0100 */
[----:B------:R-:W-:Y:S01]  /*4290*/  UFLO.U32 UR4, UR4 ;  /* 0x00000004000472bd */ /* 0x000fe200080e0000 */
[----:B------:R-:W2:Y:S01]  /*42a0*/  REDUX UR6, R4 ;  /* 0x00000000040673c4 */ /* 0x000ea20000000000 */
[----:B------:R-:W-:-:S06]  /*42b0*/  IMAD.U32 R0, RZ, RZ, UR5 ;  /* 0x00000005ff007e24 */ /* 0x000fcc000f8e00ff */
[----:B------:R4:W-:Y:S01]  /*42c0*/  UTCATOMSWS.AND URZ, UR5 ;  /* 0x0000000500ff79e3 */ /* 0x0009e20008000000 */
[----:B------:R-:W3:Y:S01]  /*42d0*/  REDUX UR7, R0 ;  /* 0x00000000000773c4 */ /* 0x000ee20000000000 */
[----:B-1----:R-:W-:Y:S01]  /*42e0*/  ISETP.EQ.U32.AND P0, PT, R2, UR4, PT ;  /* 0x0000000402007c0c */ /* 0x002fe2000bf02070 */
[----:B--2---:R-:W-:Y:S01]  /*42f0*/  IMAD.U32 R2, RZ, RZ, UR6 ;  /* 0x00000006ff027e24 */ /* 0x004fe2000f8e00ff */
[----:B---3--:R-:W-:-:S11]  /*4300*/  MOV R3, UR7 ;  /* 0x0000000700037c02 */ /* 0x008fd60008000f00 */
[----:B------:R4:W-:Y:S04]  /*4310*/  @P0 ATOMS.AND RZ, [UR8+0x14], R3 ;  /* 0x00001403ffff098c */ /* 0x0009e8000a800008 */
[----:B------:R4:W-:Y:S01]  /*4320*/  @P0 ATOMS.AND RZ, [UR8+0x18], R2 ;  /* 0x00001802ffff098c */ /* 0x0009e2000a800008 */
[----:B------:R-:W-:Y:S05]  /*4330*/  BRA `(.L_x_83) ;  /* 0x0000000000147947 */ /* 0x000fea0003800000 */
.L_x_82:
[----:B------:R-:W-:Y:S02]  /*4340*/  MOV R2, 0x4360 ;  /* 0x0000436000027802 */ /* 0x000fe40000000f00 */
[----:B---3-5:R-:W-:Y:S05]  /*4350*/  CALL.REL.NOINC `($__internal_0_$__cuda_sm10x_tcgen05_guardrail_trap_col_being_dealloced_not_returned_by_alloc) ;  /* 0x0000008400247944 */ /* 0x028fea0003c00000 */
[----:B------:R-:W-:Y:S05]  /*4360*/  BRA `(.L_x_83) ;  /* 0x0000000000087947 */ /* 0x000fea0003800000 */
.L_x_81:
[----:B------:R-:W-:Y:S02]  /*4370*/  MOV R2, 0x4390 ;  /* 0x0000439000027802 */ /* 0x000fe40000000f00 */
[----:B---3-5:R-:W-:Y:S05]  /*4380*/  CALL.REL.NOINC `($__internal_2_$__cuda_sm10x_tcgen05_guardrail_trap_unallocated_columns_being_dealloced) ;  /* 0x0000008400307944 */ /* 0x028fea0003c00000 */
.L_x_83:
[----:B------:R-:W-:Y:S01]  /*4390*/  NOP ;  /* 0x0000000000007918 */ /* 0x000fe20000000000 */
[----:B----4-:R-:W-:Y:S05]  /*43a0*/  EXIT ;  /* 0x000000000000794d */ /* 0x010fea0003800000 */
.L_x_56:
[----:B------:R-:W-:-:S09]  /*43b0*/  UISETP.NE.OR UP0, UPT, UR18, 0x3, !UP4 ;  /* 0x000000031200788c */ /* 0x000fd2000e705670 */
[----:B------:R-:W-:Y:S05]  /*43c0*/  BRA.U UP0, `(.L_x_84) ;  /* 0x00000011007c7547 */ /* 0x000fea000b800000 */
[----:B------:R-:W2:Y:S01]  /*43d0*/  LDCU.64 UR4, c[0x0][0x888] ;  /* 0x00011100ff0477ac */ /* 0x000ea20008000a00 */
[----:B------:R-:W3:Y:S01]  /*43e0*/  LDC.64 R12, c[0x0][0x348] ;  /* 0x0000d200ff0c7b82 */ /* 0x000ee20000000a00 */
[----:B------:R-:W-:Y:S02]  /*43f0*/  HFMA2 R9, -RZ, RZ, 0, 0 ;  /* 0x00000000ff097431 */ /* 0x000fe400000001ff */
[----:B------:R-:W-:Y:S01]  /*4400*/  IMAD.MOV.U32 R11, RZ, RZ, 0x1 ;  /* 0x00000001ff0b7424 */ /* 0x000fe200078e00ff */
[----:B------:R-:W4:Y:S01]  /*4410*/  LDCU UR40, c[0x0][0x370] ;  /* 0x00006e00ff2877ac */ /* 0x000f220008000800 */
[----:B------:R-:W-:Y:S01]  /*4420*/  IMAD.MOV.U32 R10, RZ, RZ, RZ ;  /* 0x000000ffff0a7224 */ /* 0x000fe200078e00ff */
[----:B------:R-:W-:Y:S01]  /*4430*/  MOV R3, 0x4000 ;  /* 0x0000400000037802 */ /* 0x000fe20000000f00 */
[----:B------:R-:W4:Y:S01]  /*4440*/  LDCU.128 UR48, c[0x0][0xb10] ;  /* 0x00016200ff3077ac */ /* 0x000f220008000c00 */
[----:B------:R-:W1:Y:S01]  /*4450*/  LDCU UR37, c[0x0][0x374] ;  /* 0x00006e80ff2577ac */ /* 0x000e620008000800 */
[----:B------:R-:W1:Y:S01]  /*4460*/  LDCU.64 UR38, c[0x0][0x890] ;  /* 0x00011200ff2677ac */ /* 0x000e620008000a00 */
[----:B------:R-:W1:Y:S01]  /*4470*/  LDCU UR15, c[0x0][0xb0c] ;  /* 0x00016180ff0f77ac */ /* 0x000e620008000800 */
[----:B--2---:R-:W-:Y:S01]  /*4480*/  UISETP.NE.U32.AND UP0, UPT, UR4, URZ, UPT ;  /* 0x000000ff0400728c */ /* 0x004fe2000bf05070 */
[----:B------:R-:W2:Y:S01]  /*4490*/  LDCU UR46, c[0x0][0xb20] ;  /* 0x00016400ff2e77ac */ /* 0x000ea20008000800 */
[----:B------:R-:W2:Y:S01]  /*44a0*/  LDCU UR4, c[0x0][0xb30] ;  /* 0x00016600ff0477ac */ /* 0x000ea20008000800 */
[----:B------:R-:W-:Y:S01]  /*44b0*/  UMOV UR21, 0x400 ;  /* 0x0000040000157882 */ /* 0x000fe20000000000 */
[----:B----4-:R-:W-:-:S02]  /*44c0*/  UIMAD.WIDE.U32 UR6, UR40, UR48, URZ ;  /* 0x00000030280672a5 */ /* 0x010fc4000f8e00ff */
[----:B-1----:R-:W-:Y:S02]  /*44d0*/  UIMAD.WIDE.U32 UR8, UR37, UR51, URZ ;  /* 0x00000033250872a5 */ /* 0x002fe4000f8e00ff */
[----:B------:R-:W-:Y:S02]  /*44e0*/  ULEA UR21, UR47, UR21, 0x18 ;  /* 0x000000152f157291 */ /* 0x000fe4000f8ec0ff */
[----:B------:R-:W-:Y:S02]  /*44f0*/  UISETP.NE.U32.AND UP6, UPT, UR38, URZ, UPT ;  /* 0x000000ff2600728c */ /* 0x000fe4000bfc5070 */
[----:B------:R-:W-:Y:S02]  /*4500*/  UIADD3 UR41, UPT, UPT, UR21, 0x68, URZ ;  /* 0x0000006815297890 */ /* 0x000fe4000fffe0ff */
[----:B------:R-:W-:Y:S02]  /*4510*/  UISETP.NE.AND.EX UP5, UPT, UR5, URZ, UPT, UP0 ;  /* 0x000000ff0500728c */ /* 0x000fe4000bfa5300 */
[----:B------:R-:W-:Y:S01]  /*4520*/  UISETP.NE.AND UP0, UPT, UR42, 0x1, UPT ;  /* 0x000000012a00788c */ /* 0x000fe2000bf05270 */
[----:B------:R-:W-:Y:S01]  /*4530*/  UMOV UR6, UR7 ;  /* 0x0000000700067c82 */ /* 0x000fe20008000000 */
[----:B------:R-:W-:Y:S01]  /*4540*/  UMOV UR43, UR9 ;  /* 0x00000009002b7c82 */ /* 0x000fe20008000000 */
[----:B------:R-:W-:-:S02]  /*4550*/  UISETP.NE.AND UP0, UPT, UR15, 0x1, UPT ;  /* 0x000000010f00788c */ /* 0x000fc4000bf05270 */
[----:B------:R-:W-:Y:S02]  /*4560*/  UPLOP3.LUT UP4, UPT, UPT, UPT, UPT, 0x40, 0x4 ;  /* 0x000000000004789c */ /* 0x000fe40003f8e870 */
[----:B------:R-:W-:Y:S01]  /*4570*/  UISETP.GE.AND UP2, UPT, UR42, 0x1, UPT ;  /* 0x000000012a00788c */ /* 0x000fe2000bf46270 */
[----:B------:R-:W1:Y:S01]  /*4580*/  LDCU.64 UR22, c[0x0][0xb28] ;  /* 0x00016500ff1677ac */ /* 0x000e620008000a00 */
[----:B------:R-:W-:Y:S02]  /*4590*/  UISETP.NE.AND.EX UP6, UPT, UR39, URZ, UPT, UP6 ;  /* 0x000000ff2700728c */ /* 0x000fe4000bfc5360 */
[----:B------:R-:W-:Y:S02]  /*45a0*/  UIADD3 UR33, UPT, UPT, UR21, 0x50, URZ ;  /* 0x0000005015217890 */ /* 0x000fe4000fffe0ff */
[----:B------:R-:W-:Y:S02]  /*45b0*/  UIADD3 UR25, UPT, UPT, UR21, 0x58, URZ ;  /* 0x0000005815197890 */ /* 0x000fe4000fffe0ff */
[----:B------:R-:W-:-:S02]  /*45c0*/  UIADD3 UR17, UPT, UPT, UR21, 0x60, URZ ;  /* 0x0000006015117890 */ /* 0x000fc4000fffe0ff */
[----:B------:R-:W-:Y:S02]  /*45d0*/  UPRMT UR41, UR47, 0x654, UR41 ;  /* 0x000006542f297896 */ /* 0x000fe40008000029 */
[----:B------:R-:W-:Y:S02]  /*45e0*/  USHF.R.U32.HI UR44, URZ, UR49, UR6 ;  /* 0x00000031ff2c7299 */ /* 0x000fe40008011606 */
[----:B--2---:R-:W-:Y:S02]  /*45f0*/  USHF.R.U32.HI UR43, URZ, UR46, UR43 ;  /* 0x0000002eff2b7299 */ /* 0x004fe4000801162b */
[----:B------:R-:W-:Y:S02]  /*4600*/  UISETP.NE.AND UP0, UPT, UR50, 0x1, UPT ;  /* 0x000000013200788c */ /* 0x000fe4000bf05270 */
[----:B---3--:R-:W-:-:S11]  /*4610*/  UISETP.NE.AND UP3, UPT, UR4, 0x1, UPT ;  /* 0x000000010400788c */ /* 0x008fd6000bf65270 */
.L_x_95:
[C---:B------:R-:W-:Y:S02]  /*4620*/  LEA R8, R10.reuse, UR21, 0x3 ;  /* 0x000000150a087c11 */ /* 0x040fe4000f8e18ff */
[----:B------:R-:W-:Y:S02]  /*4630*/  SHF.L.U32 R5, R9, 0x1f, RZ ;  /* 0x0000001f09057819 */ /* 0x000fe400000006ff */
[----:B------:R-:W-:Y:S02]  /*4640*/  LEA R6, R10, UR21, 0x4 ;  /* 0x000000150a067c11 */ /* 0x000fe4000f8e20ff */
[----:B--2---:R-:W2:Y:S02]  /*4650*/  SYNCS.PHASECHK.TRANS64.TRYWAIT P0, [R8+URZ+0xa0], R5 ;  /* 0x0000a005080075a7 */ /* 0x004ea400080011ff */
[----:B--2---:R-:W-:Y:S05]  /*4660*/  @!P0 BRA `(.L_x_85) ;  /* 0x0000007c00108947 */ /* 0x004fea0003800000 */
.L_x_176:
[----:B--2---:R-:W2:Y:S01]  /*4670*/  LDS.128 R4, [R6+0x110] ;  /* 0x0001100006047984 */ /* 0x004ea20000000c00 */
[----:B------:R-:W-:Y:S01]  /*4680*/  UISETP.GE.AND UP0, UPT, UR42, 0x1, UPT ;  /* 0x000000012a00788c */ /* 0x000fe2000bf06270 */
[----:B------:R-:W-:Y:S01]  /*4690*/  @!PT LDS RZ, [RZ] ;  /* 0x00000000fffff984 */ /* 0x000fe20000000800 */
[----:B------:R-:W-:Y:S01]  /*46a0*/  @!PT LDS RZ, [RZ] ;  /* 0x00000000fffff984 */ /* 0x000fe20000000800 */
[----:B------:R-:W-:Y:S01]  /*46b0*/  @!PT LDS RZ, [RZ] ;  /* 0x00000000fffff984 */ /* 0x000fe20000000800 */
[----:B------:R-:W-:Y:S01]  /*46c0*/  @!PT LDS RZ, [RZ] ;  /* 0x00000000fffff984 */ /* 0x000fe20000000800 */
[----:B------:R3:W-:Y:S06]  /*46d0*/  MEMBAR.ALL.CTA ;  /* 0x0000000000007992 */ /* 0x0007ec0000008000 */
[----:B---3--:R-:W3:Y:S01]  /*46e0*/  FENCE.VIEW.ASYNC.S ;  /* 0x00000000000073c6 */ /* 0x008ee20000000000 */
[----:B--2---:R-:W-:Y:S11]  /*46f0*/  LOP3.LUT P0, RZ, R6, 0x1, RZ, 0xc0, !PT ;  /* 0x0000000106ff7812 */ /* 0x004ff6000780c0ff */
[----:B------:R-:W-:Y:S02]  /*4700*/  @!UPT UIADD3 URZ, UPT, UPT, URZ, URZ, URZ ;  /* 0x000000fffffff290 */ /* 0x000fe4000fffe0ff */
[----:B---3--:R-:W-:Y:S01]  /*4710*/  VOTEU.ANY UP2, P0 ;  /* 0x0000000000ff7886 */ /* 0x008fe20000040100 */
[----:B------:R-:W-:Y:S11]  /*4720*/  PLOP3.LUT P0, PT, PT, PT, UP2, 0x80, 0x8 ;  /* 0x000000000008781c */ /* 0x000ff60003f0f028 */
[----:B------:R-:W-:Y:S02]  /*4730*/  @!UPT UIADD3 URZ, UPT, UPT, URZ, URZ, URZ ;  /* 0x000000fffffff290 */ /* 0x000fe4000fffe0ff */
[----:B------:R-:W-:Y:S02]  /*4740*/  @P0 SHF.R.U32.HI R0, RZ, 0x10, R5 ;  /* 0x00000010ff000819 */ /* 0x000fe40000011605 */
[----:B------:R-:W-:Y:S02]  /*4750*/  @P0 MOV R2, R4 ;  /* 0x0000000400020202 */ /* 0x000fe40000000f00 */
[----:B------:R-:W-:Y:S01]  /*4760*/  @P0 R2UR UR4, R0 ;  /* 0x00000000000402ca */ /* 0x000fe200000e0000 */
[----:B------:R-:W-:Y:S01]  /*4770*/  VIADD R0, R8, 0xb0 ;  /* 0x000000b008007836 */ /* 0x000fe20000000000 */
[----:B------:R-:W-:Y:S02]  /*4780*/  @P0 LOP3.LUT R4, R5, 0xffff, RZ, 0xc0, !PT ;  /* 0x0000ffff05040812 */ /* 0x000fe400078ec0ff */
[----:B------:R-:W-:Y:S02]  /*4790*/  @P0 R2UR UR6, R2 ;  /* 0x00000000020602ca */ /* 0x000fe400000e0000 */
[----:B------:R-:W-:Y:S02]  /*47a0*/  PRMT R0, RZ, 0x654, R0 ;  /* 0x00000654ff007816 */ /* 0x000fe40000000000 */
[----:B------:R-:W-:Y:S02]  /*47b0*/  @P0 R2UR UR5, R4 ;  /* 0x00000000040502ca */ /* 0x000fe400000e0000 */
[----:B------:R2:W-:Y:S03]  /*47c0*/  SYNCS.ARRIVE.TRANS64.RED.A1T0 RZ, [R0+URZ], RZ ;  /* 0x000000ff00ff79a7 */ /* 0x0005e600081004ff */
[----:B------:R-:W-:Y:S04]  /*47d0*/  @UP2 UMOV UR29, UR4 ;  /* 0x00000004001d2c82 */ /* 0x000fe80008000000 */
[----:B------:R-:W-:Y:S04]  /*47e0*/  @UP2 UMOV UR14, UR6 ;  /* 0x00000006000e2c82 */ /* 0x000fe80008000000 */
[----:B------:R-:W-:Y:S01]  /*47f0*/  @UP2 UMOV UR13, UR5 ;  /* 0x00000005000d2c82 */ /* 0x000fe20008000000 */
[----:B------:R-:W-:Y:S05]  /*4800*/  BRA.U !UP0, `(.L_x_86) ;  /* 0x0000000108c07547 */ /* 0x000fea000b800000 */
[----:B------:R-:W-:Y:S02]  /*4810*/  UIMAD.WIDE.U32 UR18, UR13, UR51, URZ ;  /* 0x000000330d1272a5 */ /* 0x000fe4000f8e00ff */
[----:B------:R-:W-:Y:S02]  /*4820*/  UP2UR UR16, UPR, URZ, 0x4 ;  /* 0x00000004ff107883 */ /* 0x000fe40008000000 */
[----:B------:R-:W-:Y:S02]  /*4830*/  UISETP.NE.AND UP2, UPT, UR50, 0x1, UPT ;  /* 0x000000013200788c */ /* 0x000fe4000bf45270 */
[----:B------:R-:W-:Y:S02]  /*4840*/  UIMAD.WIDE.U32 UR26, UR14, UR48, URZ ;  /* 0x000000300e1a72a5 */ /* 0x000fe4000f8e00ff */
[----:B------:R-:W-:Y:S02]  /*4850*/  USEL UR4, UR37, UR43, !UP2 ;  /* 0x0000002b25047287 */ /* 0x000fe4000d000000 */
[----:B------:R-:W-:Y:S02]  /*4860*/  UISETP.NE.AND UP0, UPT, UR15, 0x1, UPT ;  /* 0x000000010f00788c */ /* 0x000fe4000bf05270 */
[----:B------:R-:W-:Y:S02]  /*4870*/  UP2UR UR20, UPR, URZ, 0x2 ;  /* 0x00000002ff147883 */ /* 0x000fe40008000000 */
[----:B------:R-:W-:Y:S02]  /*4880*/  UISETP.NE.AND UP1, UPT, UR42, 0x1, UPT ;  /* 0x000000012a00788c */ /* 0x000fe4000bf25270 */
[----:B-1----:R-:W-:Y:S02]  /*4890*/  UIMAD.WIDE.U32 UR8, UR4, UR22, URZ ;  /* 0x00000016040872a5 */ /* 0x002fe4000f8e00ff */
[----:B------:R-:W-:Y:S01]  /*48a0*/  USEL UR7, UR40, UR44, !UP0 ;  /* 0x0000002c28077287 */ /* 0x000fe2000c000000 */
[----:B------:R-:W-:Y:S02]  /*48b0*/  UMOV UR5, UR19 ;  /* 0x0000001300057c82 */ /* 0x000fe40008000000 */
[----:B------:R-:W-:Y:S02]  /*48c0*/  USHF.R.U32.HI UR6, URZ, UR46, UR5 ;  /* 0x0000002eff067299 */ /* 0x000fe40008011605 */
[----:B------:R-:W-:Y:S02]  /*48d0*/  UIMAD.WIDE.U32 UR10, UR7, UR22, URZ ;  /* 0x00000016070a72a5 */ /* 0x000fe4000f8e00ff */
[----:B------:R-:W-:Y:S02]  /*48e0*/  USEL UR6, UR13, UR6, !UP2 ;  /* 0x000000060d067287 */ /* 0x000fe4000d000000 */
[----:B------:R-:W-:Y:S01]  /*48f0*/  UISETP.NE.AND UP2, UPT, UR16, URZ, UPT ;  /* 0x000000ff1000728c */ /* 0x000fe2000bf45270 */
[----:B------:R-:W-:Y:S02]  /*4900*/  UMOV UR5, UR27 ;  /* 0x0000001b00057c82 */ /* 0x000fe40008000000 */
[----:B------:R-:W-:Y:S03]  /*4910*/  USHF.R.U32.HI UR12, URZ, UR49, UR5 ;  /* 0x00000031ff0c7299 */ /* 0x000fe60008011605 */
[----:B------:R-:W-:Y:S02]  /*4920*/  UMOV UR5, UR9 ;  /* 0x0000000900057c82 */ /* 0x000fe40008000000 */
[----:B------:R-:W-:Y:S03]  /*4930*/  @UP1 USHF.R.U32.HI UR4, URZ, UR23, UR5 ;  /* 0x00000017ff041299 */ /* 0x000fe60008011605 */
[----:B------:R-:W-:Y:S01]  /*4940*/  UMOV UR5, UR11 ;  /* 0x0000000b00057c82 */ /* 0x000fe20008000000 */
[----:B------:R-:W-:Y:S02]  /*4950*/  UIMAD UR4, UR42, UR4, URZ ;  /* 0x000000042a0472a4 */ /* 0x000fe4000f8e02ff */
[----:B------:R-:W-:Y:S02]  /*4960*/  @UP1 USHF.R.U32.HI UR7, URZ, UR23, UR5 ;  /* 0x00000017ff071299 */ /* 0x000fe40008011605 */
[----:B------:R-:W-:Y:S02]  /*4970*/  USEL UR5, UR14, UR12, !UP0 ;  /* 0x0000000c0e057287 */ /* 0x000fe4000c000000 */
[----:B------:R-:W-:Y:S02]  /*4980*/  UIMAD.WIDE.U32 UR10, UR6, UR22, URZ ;  /* 0x00000016060a72a5 */ /* 0x000fe4000f8e00ff */
[----:B------:R-:W-:Y:S02]  /*4990*/  UIMAD UR8, UR42, UR7, URZ ;  /* 0x000000072a0872a4 */ /* 0x000fe4000f8e02ff */
[----:B------:R-:W-:Y:S03]  /*49a0*/  UISETP.GE.AND UP0, UPT, UR6, UR4, UPT ;  /* 0x000000040600728c */ /* 0x000fe6000bf06270 */
[----:B------:R-:W-:Y:S01]  /*49b0*/  UMOV UR4, UR11 ;  /* 0x0000000b00047c82 */ /* 0x000fe20008000000 */
[----:B------:R-:W-:Y:S02]  /*49c0*/  UISETP.GE.OR UP0, UPT, UR5, UR8, UP0 ;  /* 0x000000080500728c */ /* 0x000fe40008706670 */
[----:B------:R-:W-:Y:S02]  /*49d0*/  USHF.R.U32.HI UR4, URZ, UR23, UR4 ;  /* 0x00000017ff047299 */ /* 0x000fe40008011604 */
[----:B------:R-:W-:Y:S02]  /*49e0*/  UIMAD.WIDE.U32 UR8, UR5, UR22, URZ ;  /* 0x00000016050872a5 */ /* 0x000fe4000f8e00ff */
[----:B------:R-:W-:Y:S04]  /*49f0*/  USEL UR10, UR6, UR4, !UP1 ;  /* 0x00000004060a7287 */ /* 0x000fe8000c800000 */
[----:B------:R-:W-:Y:S01]  /*4a00*/  UIADD3 UR11, UPT, UPT, -UR10, URZ, URZ ;  /* 0x000000ff0a0b7290 */ /* 0x000fe2000fffe1ff */
[----:B------:R-:W-:Y:S02]  /*4a10*/  @!UP0 UMOV UR4, UR9 ;  /* 0x0000000900048c82 */ /* 0x000fe40008000000 */
[----:B------:R-:W-:Y:S02]  /*4a20*/  @!UP0 USHF.R.U32.HI UR4, URZ, UR23, UR4 ;  /* 0x00000017ff048299 */ /* 0x000fe40008011604 */
[----:B------:R-:W-:Y:S02]  /*4a30*/  UIMAD UR8, UR42, UR11, UR6 ;  /* 0x0000000b2a0872a4 */ /* 0x000fe4000f8e0206 */
[----:B------:R-:W-:Y:S02]  /*4a40*/  @!UP0 USEL UR4, UR5, UR4, !UP1 ;  /* 0x0000000405048287 */ /* 0x000fe4000c800000 */
[----:B------:R-:W-:Y:S02]  /*4a50*/  UISETP.NE.AND UP1, UPT, UR20, URZ, UPT ;  /* 0x000000ff1400728c */ /* 0x000fe4000bf25270 */
[----:B------:R-:W-:Y:S02]  /*4a60*/  @!UP0 UIMAD UR8, UR7, UR8, UR4 ;  /* 0x00000008070882a4 */ /* 0x000fe4000f8e0204 */
[----:B------:R-:W-:Y:S02]  /*4a70*/  @!UP0 UIADD3 UR9, UPT, UPT, UR10, -UR4, URZ ;  /* 0x800000040a098290 */ /* 0x000fe4000fffe0ff */
[----:B------:R-:W-:Y:S02]  /*4a80*/  UIADD3 UR4, UPT, UPT, -UR5, URZ, URZ ;  /* 0x000000ff05047290 */ /* 0x000fe4000fffe1ff */
[----:B------:R-:W-:Y:S02]  /*4a90*/  UIADD3 UR7, UPT, UPT, -UR6, URZ, URZ ;  /* 0x000000ff06077290 */ /* 0x000fe4000fffe1ff */
[----:B------:R-:W-:Y:S02]  /*4aa0*/  @!UP0 UIMAD UR6, UR9, UR42, UR5 ;  /* 0x0000002a090682a4 */ /* 0x000fe4000f8e0205 */
[----:B------:R-:W-:Y:S02]  /*4ab0*/  UIMAD UR14, UR15, UR4, UR14 ;  /* 0x000000040f0e72a4 */ /* 0x000fe4000f8e020e */
[----:B------:R-:W-:Y:S01]  /*4ac0*/  UIMAD UR13, UR50, UR7, UR13 ;  /* 0x00000007320d72a4 */ /* 0x000fe2000f8e020d */
[----:B------:R-:W-:Y:S02]  /*4ad0*/  @!UP0 UMOV UR5, UR8 ;  /* 0x0000000800058c82 */ /* 0x000fe40008000000 */
[----:B------:R-:W-:Y:S02]  /*4ae0*/  UIMAD UR14, UR5, UR15, UR14 ;  /* 0x0000000f050e72a4 */ /* 0x000fe4000f8e020e */
[----:B------:R-:W-:Y:S11]  /*4af0*/  UIMAD UR13, UR6, UR50, UR13 ;  /* 0x00000032060d72a4 */ /* 0x000ff6000f8e020d */
[----:B------:R-:W-:Y:S01]  /*4b00*/  @!UPT UIADD3 URZ, UPT, UPT, URZ, URZ, URZ ;  /* 0x000000fffffff290 */ /* 0x000fe2000fffe0ff */
.L_x_86:
[----:B------:R-:W3:Y:S01]  /*4b10*/  @!UP3 LDCU.128 UR8, c[0x0][0xb10] ;  /* 0x00016200ff08b7ac */ /* 0x000ee20008000c00 */
[----:B------:R-:W-:Y:S02]  /*4b20*/  ISETP.NE.U32.AND P0, PT, RZ, UR38, PT ;  /* 0x00000026ff007c0c */ /* 0x000fe4000bf05070 */
[----:B------:R-:W-:Y:S02]  /*4b30*/  SHF.L.U32 R4, R11, 0x1f, RZ ;  /* 0x0000001f0b047819 */ /* 0x000fe400000006ff */
[----:B------:R-:W-:Y:S01]  /*4b40*/  ISETP.NE.AND.EX P0, PT, RZ, UR39, PT, P0 ;  /* 0x00000027ff007c0c */ /* 0x000fe2000bf05300 */
[----:B------:R-:W4:Y:S01]  /*4b50*/  @!UP3 LDCU UR5, c[0x0][0xb0c] ;  /* 0x00016180ff05b7ac */ /* 0x000f220008000800 */
[----:B------:R-:W-:Y:S02]  /*4b60*/  USHF.L.U32 UR35, UR31, 0x7, URZ ;  /* 0x000000071f237899 */ /* 0x000fe400080006ff */
[----:B------:R-:W-:Y:S02]  /*4b70*/  USHF.L.U32 UR34, UR30, 0x8, URZ ;  /* 0x000000081e227899 */ /* 0x000fe400080006ff */
[----:B---3--:R-:W-:Y:S07]  /*4b80*/  UIMAD.WIDE.U32 UR6, UR14, UR8, URZ ;  /* 0x000000080e0672a5 */ /* 0x008fee000f8e00ff */
[----:B------:R-:W-:Y:S01]  /*4b90*/  @!UP3 UMOV UR4, UR7 ;  /* 0x000000070004bc82 */ /* 0x000fe20008000000 */
[----:B----4-:R-:W-:Y:S02]  /*4ba0*/  @!UP3 UISETP.NE.AND UP0, UPT, UR5, 0x1, UPT ;  /* 0x000000010500b88c */ /* 0x010fe4000bf05270 */
[----:B------:R-:W-:Y:S02]  /*4bb0*/  @!UP3 USHF.R.U32.HI UR4, URZ, UR9, UR4 ;  /* 0x00000009ff04b299 */ /* 0x000fe40008011604 */
[----:B------:R-:W-:Y:S02]  /*4bc0*/  UIMAD.WIDE.U32 UR6, UR13, UR11, URZ ;  /* 0x0000000b0d0672a5 */ /* 0x000fe4000f8e00ff */
[----:B------:R-:W-:Y:S02]  /*4bd0*/  @!UP3 USEL UR8, UR14, UR4, !UP0 ;  /* 0x000000040e08b287 */ /* 0x000fe4000c000000 */
[----:B------:R-:W-:Y:S03]  /*4be0*/  @!UP3 UISETP.NE.AND UP0, UPT, UR10, 0x1, UPT ;  /* 0x000000010a00b88c */ /* 0x000fe6000bf05270 */
[----:B------:R-:W-:Y:S02]  /*4bf0*/  @!UP3 UMOV UR6, UR7 ;  /* 0x000000070006bc82 */ /* 0x000fe40008000000 */
[----:B------:R-:W3:Y:S02]  /*4c00*/  @!UP3 LDCU UR4, c[0x0][0xb20] ;  /* 0x00016400ff04b7ac */ /* 0x000ee40008000800 */
[----:B---3--:R-:W-:Y:S04]  /*4c10*/  @!UP3 USHF.R.U32.HI UR6, URZ, UR4, UR6 ;  /* 0x00000004ff06b299 */ /* 0x008fe80008011606 */
[----:B------:R-:W-:Y:S04]  /*4c20*/  @!UP3 USEL UR6, UR13, UR6, !UP0 ;  /* 0x000000060d06b287 */ /* 0x000fe8000c000000 */
[----:B------:R-:W-:Y:S02]  /*4c30*/  @!UP3 UIADD3 UR4, UPT, UPT, -UR8, UR6, URZ ;  /* 0x000000060804b290 */ /* 0x000fe4000fffe1ff */
[----:B------:R-:W-:Y:S02]  /*4c40*/  @!UP3 UIADD3 UR6, UPT, UPT, UR8, -UR6, URZ ;  /* 0x800000060806b290 */ /* 0x000fe4000fffe0ff */
[----:B------:R-:W-:Y:S02]  /*4c50*/  @!UP3 UIMAD UR14, UR4, UR5, UR14 ;  /* 0x00000005040eb2a4 */ /* 0x000fe4000f8e020e */
[----:B------:R-:W-:Y:S01]  /*4c60*/  @!UP3 UIMAD UR13, UR6, UR10, UR13 ;  /* 0x0000000a060db2a4 */ /* 0x000fe2000f8e020d */
[----:B------:R-:W-:Y:S11]  /*4c70*/  BRA.U UP4, `(.L_x_87) ;  /* 0x0000000104107547 */ /* 0x000ff6000b800000 */
[----:B--2---:R-:W-:Y:S04]  /*4c80*/  MOV R0, UR45 ;  /* 0x0000002d00007c02 */ /* 0x004fe80008000f00 */
[----:B------:R-:W-:Y:S04]  /*4c90*/  SHF.L.U32 R5, R0, 0x1f, RZ ;  /* 0x0000001f00057819 */ /* 0x000fe800000006ff */
[----:B------:R-:W2:Y:S02]  /*4ca0*/  SYNCS.PHASECHK.TRANS64.TRYWAIT P1, [UR21+0x98], R5 ;  /* 0x00009805ff0075a7 */ /* 0x000ea40008021115 */
[----:B--2---:R-:W-:Y:S05]  /*4cb0*/  @!P1 BRA `(.L_x_88) ;  /* 0x0000007400909947 */ /* 0x004fea0003800000 */
.L_x_87:
[----:B------:R-:W-:Y:S05]  /*4cc0*/  BRA.U !UP6, `(.L_x_89) ;  /* 0x000000010e387547 */ /* 0x000fea000b800000 */
[----:B------:R-:W-:Y:S01]  /*4cd0*/  UPLOP3.LUT UP1, UPT, UPT, UPT, UP5, 0x80, 0x8 ;  /* 0x000000000008789c */ /* 0x000fe20003f2f050 */
[----:B--2---:R-:W-:Y:S01]  /*4ce0*/  HFMA2 R0, -RZ, RZ, 0, 5.9604644775390625e-08 ;  /* 0x00000001ff007431 */ /* 0x004fe200000001ff */
[----:B------:R-:W2:Y:S01]  /*4cf0*/  LDCU.64 UR8, c[0x0][0x358] ;  /* 0x00006b00ff0877ac */ /* 0x000ea20008000a00 */
[----:B------:R-:W-:Y:S03]  /*4d00*/  IMAD.MOV.U32 R146, RZ, RZ, 0x1 ;  /* 0x00000001ff927424 */ /* 0x000fe600078e00ff */
[----:B------:R-:W-:Y:S05]  /*4d10*/  PLOP3.LUT P1, PT, PT, PT, UP1, 0x80, 0x8 ;  /* 0x000000000008781c */ /* 0x000fea0003f2f018 */
[----:B------:R-:W3:Y:S01]  /*4d20*/  @UP1 LDCU.64 UR4, c[0x0][0x888] ;  /* 0x00011100ff0417ac */ /* 0x000ee20008000a00 */
[----:B------:R-:W-:Y:S07]  /*4d30*/  @UP1 UIMAD UR6, UR36, UR38, URZ ;  /* 0x00000026240612a4 */ /* 0x000fee000f8e02ff */
[----:B------:R-:W-:Y:S01]  /*4d40*/  @!P1 PRMT R146, R0, 0x7610, R146 ;  /* 0x0000761000929816 */ /* 0x000fe20000000092 */
[----:B---3--:R-:W-:Y:S06]  /*4d50*/  @UP1 UIMAD.WIDE UR4, UR6, 0x4, UR4 ;  /* 0x00000004060418a5 */ /* 0x008fec000f8e0204 */
[----:B------:R-:W-:Y:S01]  /*4d60*/  IMAD.U32 R6, RZ, RZ, UR4 ;  /* 0x00000004ff067e24 */ /* 0x000fe2000f8e00ff */
[----:B------:R-:W-:Y:S04]  /*4d70*/  MOV R7, UR5 ;  /* 0x0000000500077c02 */ /* 0x000fe80008000f00 */
[----:B------:R-:W3:Y:S01]  /*4d80*/  @!UP1 LDCU UR4, c[0x0][0x880] ;  /* 0x00011000ff0497ac */ /* 0x000ee20008000800 */
[----:B--2--5:R4:W5:Y:S02]  /*4d90*/  @P1 LDG.E R73, desc[UR8][R6.64] ;  /* 0x0000000806491981 */ /* 0x024964000c1e1900 */
[----:B---34-:R-:W-:Y:S07]  /*4da0*/  @!P1 IMAD.U32 R73, RZ, RZ, UR4 ;  /* 0x00000004ff499e24 */ /* 0x018fee000f8e00ff */
.L_x_89:
[----:B-----5:R-:W-:Y:S01]  /*4db0*/  @!P0 FSETP.EQ.AND P2, PT, R73, RZ, PT ;  /* 0x000000ff4900820b */ /* 0x020fe20003f42000 */
[----:B------:R-:W-:Y:S01]  /*4dc0*/  @!UPT UIADD3 URZ, UPT, UPT, URZ, URZ, URZ ;  /* 0x000000fffffff290 */ /* 0x000fe2000fffe0ff */
[----:B------:R-:W-:Y:S11]  /*4dd0*/  @!P0 BRA `(.L_x_90) ;  /* 0x0000000000148947 */ /* 0x000ff60003800000 */
[----:B------:R-:W-:Y:S02]  /*4de0*/  LOP3.LUT P0, RZ, R146, 0xff, RZ, 0xc0, !PT ;  /* 0x000000ff92ff7812 */ /* 0x000fe4000780c0ff */
[----:B------:R-:W-:Y:S04]  /*4df0*/  PLOP3.LUT P2, PT, PT, PT, UP1, 0x80, 0x8 ;  /* 0x000000000008781c */ /* 0x000fe80003f4f018 */
[----:B------:R-:W-:Y:S07]  /*4e00*/  PLOP3.LUT P2, PT, P2, PT, PT, 0x8, 0x80 ;  /* 0x000000000080781c */ /* 0x000fee000174e170 */
[----:B------:R-:W-:Y:S11]  /*4e10*/  @P0 FSETP.EQ.AND P2, PT, R73, RZ, PT ;  /* 0x000000ff4900020b */ /* 0x000ff60003f42000 */
[----:B------:R-:W-:Y:S02]  /*4e20*/  @!UPT UIADD3 URZ, UPT, UPT, URZ, URZ, URZ ;  /* 0x000000fffffff290 */ /* 0x000fe4000fffe0ff */
.L_x_90:
[----:B------:R-:W3:Y:S01]  /*4e30*/  SYNCS.PHASECHK.TRANS64.TRYWAIT P0, [UR21+0x70], R4 ;  /* 0x00007004ff0075a7 */ /* 0x000ee20008001115 */
[----:B------:R-:W-:Y:S04]  /*4e40*/  ELECT P1, URZ, PT ;  /* 0x0000000000ff782f */ /* 0x000fe80003820000 */
[----:B------:R-:W-:Y:S01]  /*4e50*/  PLOP3.LUT P1, PT, P2, P1, PT, 0xf2, 0x2f ;  /* 0x00000000002f781c */ /* 0x000fe20001723e72 */
[----:B------:R-:W-:Y:S01]  /*4e60*/  @!UPT UIADD3 URZ, UPT, UPT, URZ, URZ, URZ ;  /* 0x000000fffffff290 */ /* 0x000fe2000fffe0ff */
[----:B---3--:R-:W-:Y:S11]  /*4e70*/  @!P0 BRA `(.L_x_91) ;  /* 0x0000007400388947 */ /* 0x008ff60003800000 */
.L_x_179:
[----:B------:R-:W-:Y:S01]  /*4e80*/  @!P1 IADD3 R2, P0, PT, R12, 0x580, RZ ;  /* 0x000005800c029810 */ /* 0x000fe20007f1e0ff */
[----:B------:R-:W-:Y:S01]  /*4e90*/  VOTEU.ALL UP0, P1 ;  /* 0x0000000000ff7886 */ /* 0x000fe20000800000 */
[----:B------:R-:W-:Y:S01]  /*4ea0*/  UMOV UR6, 0x0 ;  /* 0x0000000000067882 */ /* 0x000fe20000000000 */
[----:B------:R-:W-:Y:S01]  /*4eb0*/  UMOV UR7, 0x10000000 ;  /* 0x1000000000077882 */ /* 0x000fe20000000000 */
[----:B------:R-:W-:Y:S01]  /*4ec0*/  @!P1 R2UR UR5, R2 ;  /* 0x00000000020592ca */ /* 0x000fe200000e0000 */
[----:B--2---:R-:W-:Y:S01]  /*4ed0*/  @!P1 IMAD.X R0, RZ, RZ, R13, P0 ;  /* 0x000000ffff009224 */ /* 0x004fe200000e060d */
[----:B------:R-:W-:Y:S01]  /*4ee0*/  @!UP0 UIADD3 UR32, UPT, UPT, UR21, 0x400, URZ ;  /* 0x0000040015208890 */ /* 0x000fe2000fffe0ff */
[----:B------:R-:W-:Y:S03]  /*4ef0*/  VOTEU.ALL UP0, P1 ;  /* 0x0000000000ff7886 */ /* 0x000fe60000800000 */
[----:B------:R-:W-:Y:S01]  /*4f00*/  @!P1 R2UR UR4, R0 ;  /* 0x00000000000492ca */ /* 0x000fe200000e0000 */
[----:B------:R-:W-:Y:S06]  /*4f10*/  @!P1 IMAD.MOV.U32 R0, RZ, RZ, 0x4000 ;  /* 0x00004000ff009424 */ /* 0x000fec00078e00ff */
[----:B------:R-:W-:Y:S06]  /*4f20*/  IMAD.U32 R6, RZ, RZ, UR5 ;  /* 0x00000005ff067e24 */ /* 0x000fec000f8e00ff */
[----:B------:R-:W-:Y:S01]  /*4f30*/  IMAD.U32 R7, RZ, RZ, UR4 ;  /* 0x00000004ff077e24 */ /* 0x000fe2000f8e00ff */
[----:B------:R-:W-:Y:S04]  /*4f40*/  @!P1 R2UR UR4, R6 ;  /* 0x00000000060492ca */ /* 0x000fe800000e0000 */
[----:B------:R-:W-:Y:S11]  /*4f50*/  @!P1 R2UR UR5, R7 ;  /* 0x00000000070592ca */ /* 0x000ff600000e0000 */
[----:B------:R-:W-:Y:S02]  /*4f60*/  @!UPT UIADD3 URZ, UPT, UPT, URZ, URZ, URZ ;  /* 0x000000fffffff290 */ /* 0x000fe4000fffe0ff */
[----:B------:R2:W-:Y:S01]  /*4f70*/  @!UP0 UTMALDG.3D [UR32], [UR4], desc[UR6] ;  /* 0x00000620040085b4 */ /* 0x0005e20008011000 */
[----:B------:R3:W-:Y:S01]  /*4f80*/  @!P1 SYNCS.ARRIVE.TRANS64.RED.A0TR RZ, [UR21+0x50], R0 ;  /* 0x00005000ffff99a7 */ /* 0x0007e20008300415 */
[----:B--2---:R-:W-:Y:S09]  /*4f90*/  UPRMT UR4, UR47, 0x654, UR33 ;  /* 0x000006542f047896 */ /* 0x004ff20008000021 */
[----:B------:R-:W-:Y:S01]  /*4fa0*/  SYNCS.ARRIVE.TRANS64.RED.A1T0 RZ, [UR4], RZ ;  /* 0x000000ffffff79a7 */ /* 0x000fe20008100404 */
[----:B------:R-:W2:Y:S02]  /*4fb0*/  SYNCS.PHASECHK.TRANS64.TRYWAIT P0, [UR21+0x78], R4 ;  /* 0x00007804ff0075a7 */ /* 0x000ea40008001115 */
[----:B--23--:R-:W-:Y:S05]  /*4fc0*/  @!P0 BRA `(.L_x_92) ;  /* 0x0000007000fc8947 */ /* 0x00cfea0003800000 */
.L_x_181:
[----:B------:R-:W-:Y:S01]  /*4fd0*/  @!P1 IADD3 R2, P0, PT, R12, 0x580, RZ ;  /* 0x000005800c029810 */ /* 0x000fe20007f1e0ff */
[----:B------:R-:W-:Y:S01]  /*4fe0*/  VOTEU.ALL UP0, P1 ;  /* 0x0000000000ff7886 */ /* 0x000fe20000800000 */
[----:B------:R-:W-:Y:S01]  /*4ff0*/  UMOV UR6, 0x0 ;  /* 0x0000000000067882 */ /* 0x000fe20000000000 */
[----:B------:R-:W-:Y:S01]  /*5000*/  UMOV UR7, 0x10000000 ;  /* 0x1000000000077882 */ /* 0x000fe20000000000 */
[----:B------:R-:W-:Y:S01]  /*5010*/  @!P1 R2UR UR5, R2 ;  /* 0x00000000020592ca */ /* 0x000fe200000e0000 */
[----:B------:R-:W-:Y:S01]  /*5020*/  @!P1 IMAD.X R0, RZ, RZ, R13, P0 ;  /* 0x000000ffff009224 */ /* 0x000fe200000e060d */
[----:B------:R-:W-:Y:S02]  /*5030*/  @!UP0 UIADD3 UR26, UPT, UPT, UR34, 0x40, URZ ;  /* 0x00000040221a8890 */ /* 0x000fe4000fffe0ff */
[----:B------:R-:W-:Y:S02]  /*5040*/  @!UP0 UIADD3 UR24, UPT, UPT, UR21, 0x4400, URZ ;  /* 0x0000440015188890 */ /* 0x000fe4000fffe0ff */
[----:B------:R-:W-:Y:S01]  /*5050*/  @!P1 R2UR UR4, R0 ;  /* 0x00000000000492ca */ /* 0x000fe200000e0000 */
[----:B------:R-:W-:Y:S01]  /*5060*/  VOTEU.ALL UP0, P1 ;  /* 0x0000000000ff7886 */ /* 0x000fe20000800000 */
[----:B------:R-:W-:Y:S01]  /*5070*/  UMOV UR27, UR35 ;  /* 0x00000023001b7c82 */ /* 0x000fe20008000000 */
[----:B------:R-:W-:Y:S01]  /*5080*/  UMOV UR28, UR36 ;  /* 0x00000024001c7c82 */ /* 0x000fe20008000000 */
[----:B------:R-:W-:Y:S03]  /*5090*/  @!P1 IMAD.MOV.U32 R0, RZ, RZ, 0x4000 ;  /* 0x00004000ff009424 */ /* 0x000fe600078e00ff */
[----:B------:R-:W-:Y:S06]  /*50a0*/  IMAD.U32 R6, RZ, RZ, UR5 ;  /* 0x00000005ff067e24 */ /* 0x000fec000f8e00ff */
[----:B------:R-:W-:Y:S01]  /*50b0*/  IMAD.U32 R7, RZ, RZ, UR4 ;  /* 0x00000004ff077e24 */ /* 0x000fe2000f8e00ff */
[----:B------:R-:W-:Y:S04]  /*50c0*/  @!P1 R2UR UR4, R6 ;  /* 0x00000000060492ca */ /* 0x000fe800000e0000 */
[----:B------:R-:W-:Y:S11]  /*50d0*/  @!P1 R2UR UR5, R7 ;  /* 0x00000000070592ca */ /* 0x000ff600000e0000 */
[----:B------:R-:W-:Y:S02]  /*50e0*/  @!UPT UIADD3 URZ, UPT, UPT, URZ, URZ, URZ ;  /* 0x000000fffffff290 */ /* 0x000fe4000fffe0ff */
[----:B------:R3:W-:Y:S01]  /*50f0*/  @!UP0 UTMALDG.3D [UR24], [UR4], desc[UR6] ;  /* 0x00000618040085b4 */ /* 0x0007e20008011000 */
[----:B------:R4:W-:Y:S01]  /*5100*/  @!P1 SYNCS.ARRIVE.TRANS64.RED.A0TR RZ, [UR21+0x58], R0 ;  /* 0x00005800ffff99a7 */ /* 0x0009e20008300415 */
[----:B---3--:R-:W-:Y:S09]  /*5110*/  UPRMT UR4, UR47, 0x654, UR25 ;  /* 0x000006542f047896 */ /* 0x008ff20008000019 */
[----:B------:R-:W-:Y:S01]  /*5120*/  SYNCS.ARRIVE.TRANS64.RED.A1T0 RZ, [UR4], RZ ;  /* 0x000000ffffff79a7 */ /* 0x000fe20008100404 */
[----:B------:R-:W3:Y:S02]  /*5130*/  SYNCS.PHASECHK.TRANS64.TRYWAIT P0, [UR21+0x80], R4 ;  /* 0x00008004ff0075a7 */ /* 0x000ee40008001115 */
[----:B---34-:R-:W-:Y:S05]  /*5140*/  @!P0 BRA `(.L_x_93) ;  /* 0x0000007000b48947 */ /* 0x018fea0003800000 */
.L_x_183:
[----:B------:R-:W-:Y:S01]  /*5150*/  @!P1 IADD3 R2, P0, PT, R12, 0x580, RZ ;  /* 0x000005800c029810 */ /* 0x000fe20007f1e0ff */
[----:B------:R-:W-:Y:S01]  /*5160*/  VOTEU.ALL UP0, P1 ;  /* 0x0000000000ff7886 */ /* 0x000fe20000800000 */
[----:B------:R-:W-:Y:S01]  /*5170*/  UMOV UR6, 0x0 ;  /* 0x0000000000067882 */ /* 0x000fe20000000000 */
[----:B------:R-:W-:Y:S01]  /*5180*/  UMOV UR7, 0x10000000 ;  /* 0x1000000000077882 */ /* 0x000fe20000000000 */
[----:B------:R-:W-:Y:S01]  /*5190*/  @!P1 R2UR UR5, R2 ;  /* 0x00000000020592ca */ /* 0x000fe200000e0000 */
[----:B------:R-:W-:Y:S01]  /*51a0*/  @!P1 IMAD.X R0, RZ, RZ, R13, P0 ;  /* 0x000000ffff009224 */ /* 0x000fe200000e060d */
[----:B------:R-:W-:Y:S01]  /*51b0*/  @!UP0 UIADD3 UR18, UPT, UPT, UR34, 0x80, URZ ;  /* 0x0000008022128890 */ /* 0x000fe2000fffe0ff */
[----:B------:R-:W-:Y:S01]  /*51c0*/  VIADD R10, R10, 0x1 ;  /* 0x000000010a0a7836 */ /* 0x000fe20000000000 */
        /* <DEDUP_REMOVED lines=17> */
.L_x_185:
[----:B------:R-:W-:Y:S01]  /*52e0*/  @!P1 IADD3 R2, P0, PT, R12, 0x580, RZ ;  /* 0x000005800c029810 */ /* 0x000fe20007f1e0ff */
[----:B------:R-:W-:Y:S01]  /*52f0*/  VOTEU.ALL UP0, P1 ;  /* 0x0000000000ff7886 */ /* 0x000fe20000800000 */
[----:B------:R-:W-:Y:S01]  /*5300*/  UMOV UR6, 0x0 ;  /* 0x0000000000067882 */ /* 0x000fe20000000000 */
[----:B------:R-:W-:Y:S01]  /*5310*/  UMOV UR7, 0x10000000 ;  /* 0x1000000000077882 */ /* 0x000fe20000000000 */
[----:B------:R-:W-:Y:S01]  /*5320*/  @!P1 R2UR UR5, R2 ;  /* 0x00000000020592ca */ /* 0x000fe200000e0000 */
[----:B------:R-:W-:Y:S01]  /*5330*/  @!P1 IMAD.X R0, RZ, RZ, R13, P0 ;  /* 0x000000ffff009224 */ /* 0x000fe200000e060d */
[----:B------:R-:W-:Y:S01]  /*5340*/  @!UP0 UIADD3 UR10, UPT, UPT, UR34, 0xc0, URZ ;  /* 0x000000c0220a8890 */ /* 0x000fe2000fffe0ff */
[----:B------:R-:W-:Y:S01]  /*5350*/  R2UR UR16, R148 ;  /* 0x00000000941072ca */ /* 0x000fe200000e0000 */
[----:B------:R-:W-:Y:S01]  /*5360*/  @!UP0 UIADD3 UR8, UPT, UPT, UR21, 0xc400, URZ ;  /* 0x0000c40015088890 */ /* 0x000fe2000fffe0ff */
[----:B------:R-:W-:Y:S01]  /*5370*/  ISETP.NE.AND P0, PT, R10, 0x2, PT ;  /* 0x000000020a00780c */ /* 0x000fe20003f05270 */
[----:B------:R-:W-:Y:S01]  /*5380*/  @!UP0 UIADD3 UR9, UPT, UPT, UR21, 0x68, URZ ;  /* 0x0000006815098890 */ /* 0x000fe2000fffe0ff */
[----:B------:R-:W-:Y:S01]  /*5390*/  @!P1 R2UR UR4, R0 ;  /* 0x00000000000492ca */ /* 0x000fe200000e0000 */
[----:B------:R-:W-:Y:S01]  /*53a0*/  VOTEU.ALL UP0, P1 ;  /* 0x0000000000ff7886 */ /* 0x000fe20000800000 */
[----:B------:R-:W-:Y:S01]  /*53b0*/  UMOV UR11, UR35 ;  /* 0x00000023000b7c82 */ /* 0x000fe20008000000 */
[----:B------:R-:W-:Y:S01]  /*53c0*/  UMOV UR12, UR36 ;  /* 0x00000024000c7c82 */ /* 0x000fe20008000000 */
[----:B------:R-:W-:Y:S01]  /*53d0*/  SEL R0, RZ, 0x1, P0 ;  /* 0x00000001ff007807 */ /* 0x000fe20000000000 */
[----:B------:R-:W-:Y:S01]  /*53e0*/  UIADD3 UR31, UPT, UPT, UR14, UR63, URZ ;  /* 0x0000003f0e1f7290 */ /* 0x000fe2000fffe0ff */
[----:B--2---:R-:W-:Y:S01]  /*53f0*/  IMAD.U32 R4, RZ, RZ, UR5 ;  /* 0x00000005ff047e24 */ /* 0x004fe2000f8e00ff */
[----:B------:R-:W-:Y:S01]  /*5400*/  LOP3.LUT R11, R11, 0x1, RZ, 0x3c, !PT ;  /* 0x000000010b0b7812 */ /* 0x000fe200078e3cff */
[----:B------:R-:W-:Y:S01]  /*5410*/  UMOV UR36, UR29 ;  /* 0x0000001d00247c82 */ /* 0x000fe20008000000 */
[----:B------:R-:W-:Y:S01]  /*5420*/  LOP3.LUT R9, R9, R0, RZ, 0x3c, !PT ;  /* 0x0000000009097212 */ /* 0x000fe200078e3cff */
[----:B------:R-:W-:Y:S01]  /*5430*/  UIADD3 UR30, UPT, UPT, UR13, UR16, URZ ;  /* 0x000000100d1e7290 */ /* 0x000fe2000fffe0ff */
[----:B------:R-:W-:Y:S01]  /*5440*/  SEL R10, R10, RZ, P0 ;  /* 0x000000ff0a0a7207 */ /* 0x000fe20000000000 */
[----:B------:R-:W-:Y:S01]  /*5450*/  UPLOP3.LUT UP4, UPT, UPT, UPT, UPT, 0x80, 0x8 ;  /* 0x000000000008789c */ /* 0x000fe20003f8f070 */
[----:B------:R-:W-:Y:S01]  /*5460*/  IMAD.U32 R5, RZ, RZ, UR4 ;  /* 0x00000004ff057e24 */ /* 0x000fe2000f8e00ff */
[----:B------:R-:W-:Y:S04]  /*5470*/  @!P1 R2UR UR4, R4 ;  /* 0x00000000040492ca */ /* 0x000fe800000e0000 */
[----:B------:R-:W-:Y:S11]  /*5480*/  @!P1 R2UR UR5, R5 ;  /* 0x00000000050592ca */ /* 0x000ff600000e0000 */
[----:B------:R-:W-:Y:S02]  /*5490*/  @!UPT UIADD3 URZ, UPT, UPT, URZ, URZ, URZ ;  /* 0x000000fffffff290 */ /* 0x000fe4000fffe0ff */
[----:B------:R2:W-:Y:S01]  /*54a0*/  @!UP0 UTMALDG.3D [UR8], [UR4], desc[UR6] ;  /* 0x00000608040085b4 */ /* 0x0005e20008011000 */
[----:B------:R2:W-:Y:S01]  /*54b0*/  @!P1 SYNCS.ARRIVE.TRANS64.RED.A0TR RZ, [UR21+0x68], R3 ;  /* 0x00006803ffff99a7 */ /* 0x0005e20008300415 */
[----:B------:R-:W-:Y:S01]  /*54c0*/  SYNCS.ARRIVE.TRANS64.RED.A1T0 RZ, [UR41], RZ ;  /* 0x000000ffffff79a7 */ /* 0x000fe20008100429 */
[----:B------:R-:W-:Y:S05]  /*54d0*/  BRA.U UP2, `(.L_x_95) ;  /* 0xfffffff102507547 */ /* 0x000fea000b83ffff */
[----:B--2---:R-:W-:-:S04]  /*54e0*/  SHF.L.U32 R3, R11, 0x1f, RZ ;  /* 0x0000001f0b037819 */ /* 0x004fc800000006ff */
[----:B------:R-:W2:Y:S02]  /*54f0*/  SYNCS.PHASECHK.TRANS64.TRYWAIT P0, [UR21+0x70], R3 ;  /* 0x00007003ff0075a7 */ /* 0x000ea40008001115 */
[----:B--2---:R-:W-:Y:S05]  /*5500*/  @!P0 BRA `(.L_x_96) ;  /* 0x0000006c00f48947 */ /* 0x004fea0003800000 */
.L_x_187:
[----:B------:R-:W3:Y:S02]  /*5510*/  SYNCS.PHASECHK.TRANS64.TRYWAIT P0, [UR21+0x78], R3 ;  /* 0x00007803ff0075a7 */ /* 0x000ee40008001115 */
[----:B---3--:R-:W-:Y:S05]  /*5520*/  @!P0 BRA `(.L_x_97) ;  /* 0x0000007000048947 */ /* 0x008fea0003800000 */
.L_x_189:
[----:B------:R-:W3:Y:S02]  /*5530*/  SYNCS.PHASECHK.TRANS64.TRYWAIT P0, [UR21+0x80], R3 ;  /* 0x00008003ff0075a7 */ /* 0x000ee40008001115 */
[----:B---3--:R-:W-:Y:S05]  /*5540*/  @!P0 BRA `(.L_x_98) ;  /* 0x0000007000148947 */ /* 0x008fea0003800000 */
.L_x_191:
[----:B--2---:R-:W-:-:S07]  /*5550*/  MOV R0, UR21 ;  /* 0x0000001500007c02 */ /* 0x004fce0008000f00 */
.L_x_99:
[----:B--2---:R-:W-:-:S04]  /*5560*/  SHF.L.U32 R3, R11, 0x1f, RZ ;  /* 0x0000001f0b037819 */ /* 0x004fc800000006ff */
[----:B------:R2:W3:Y:S03]  /*5570*/  SYNCS.PHASECHK.TRANS64.TRYWAIT P0, [R0+URZ+0x88], R3 ;  /* 0x00008803000075a7 */ /* 0x0004e600080011ff */
[----:B---3--:R-:W-:Y:S05]  /*5580*/  @!P0 NANOSLEEP.SYNCS 0x989680 ;  /* 0x009896800000895d */ /* 0x008fea0003900000 */
[----:B------:R-:W3:Y:S02]  /*5590*/  @!P0 SYNCS.PHASECHK.TRANS64 P0, [R0+URZ+0x88], R3 ;  /* 0x00008803000085a7 */ /* 0x000ee400080010ff */
[----:B-1-3--:R-:W-:Y:S05]  /*55a0*/  @P0 EXIT ;  /* 0x000000000000094d */ /* 0x00afea0003800000 */
[----:B------:R-:W-:Y:S05]  /*55b0*/  BRA `(.L_x_99) ;  /* 0xfffffffc00e87947 */ /* 0x000fea000383ffff */
.L_x_84:
[----:B------:R-:W-:-:S06]  /*55c0*/  UISETP.GE.AND UP0, UPT, UR18, 0x4, UPT ;  /* 0x000000041200788c */ /* 0x000fcc000bf06270 */
[----:B------:R-:W-:-:S13]  /*55d0*/  PLOP3.LUT P0, PT, PT, PT, UP0, 0x80, 0x8 ;  /* 0x000000000008781c */ /* 0x000fda0003f0f008 */
[----:B-1----:R-:W-:Y:S05]  /*55e0*/  @!P0 EXIT ;  /* 0x000000000000894d */ /* 0x002fea0003800000 */
[----:B------:R-:W-:Y:S01]  /*55f0*/  BAR.SYNC.DEFER_BLOCKING 0x6, 0xa0 ;  /* 0x0182800000007b1d */ /* 0x000fe20000010000 */
[C---:B------:R-:W-:Y:S01]  /*5600*/  IMAD.SHL.U32 R3, R163.reuse, 0x40, RZ ;  /* 0x00000040a3037824 */ /* 0x040fe200078e00ff */
[C---:B------:R-:W-:Y:S01]  /*5610*/  LOP3.LUT R145, R163.reuse, 0x1, RZ, 0xc0, !PT ;  /* 0x00000001a3917812 */ /* 0x040fe200078ec0ff */
[C---:B------:R-:W-:Y:S01]  /*5620*/  IMAD.U32 R69, R163.reuse, 0x10000, RZ ;  /* 0x00010000a3457824 */ /* 0x040fe200078e00ff */
[----:B------:R-:W-:Y:S01]  /*5630*/  CS2R R158, SRZ ;  /* 0x00000000009e7805 */ /* 0x000fe2000001ff00 */
[----:B------:R-:W-:Y:S01]  /*5640*/  IMAD.SHL.U32 R144, R163, 0x8, RZ ;  /* 0x00000008a3907824 */ /* 0x000fe200078e00ff */
[----:B------:R-:W-:Y:S01]  /*5650*/  UMOV UR44, 0x400 ;  /* 0x00000400002c7882 */ /* 0x000fe20000000000 */
[----:B------:R-:W1:Y:S01]  /*5660*/  LDCU.64 UR4, c[0x0][0x890] ;  /* 0x00011200ff0477ac */ /* 0x000e620008000a00 */
[----:B------:R-:W2:Y:S01]  /*5670*/  LDC.64 R142, c[0x0][0x8b0] ;  /* 0x00022c00ff8e7b82 */ /* 0x000ea20000000a00 */
[----:B------:R-:W-:Y:S01]  /*5680*/  ISETP.NE.U32.AND P0, PT, R145, 0x1, PT ;  /* 0x000000019100780c */ /* 0x000fe20003f05070 */
[----:B------:R-:W-:Y:S01]  /*5690*/  IMAD.MOV.U32 R162, RZ, RZ, 0x2 ;  /* 0x00000002ffa27424 */ /* 0x000fe200078e00ff */
[----:B------:R-:W-:Y:S01]  /*56a0*/  ULEA UR44, UR47, UR44, 0x18 ;  /* 0x0000002c2f2c7291 */ /* 0x000fe2000f8ec0ff */
[----:B------:R-:W-:Y:S01]  /*56b0*/  LOP3.LUT R7, R3, 0x1c0, RZ, 0xc0, !PT ;  /* 0x000001c003077812 */ /* 0x000fe200078ec0ff */
[----:B------:R-:W-:Y:S01]  /*56c0*/  IMAD.MOV.U32 R161, RZ, RZ, 0x4 ;  /* 0x00000004ffa17424 */ /* 0x000fe200078e00ff */
[----:B------:R-:W-:Y:S01]  /*56d0*/  LOP3.LUT R69, R69, 0x600000, RZ, 0xc0, !PT ;  /* 0x0060000045457812 */ /* 0x000fe200078ec0ff */
[----:B------:R-:W-:Y:S01]  /*56e0*/  IMAD.MOV.U32 R160, RZ, RZ, 0x1 ;  /* 0x00000001ffa07424 */ /* 0x000fe200078e00ff */
[----:B------:R-:W3:Y:S01]  /*56f0*/  LDC.64 R140, c[0x0][0x8a8] ;  /* 0x00022a00ff8c7b82 */ /* 0x000ee20000000a00 */
[----:B------:R-:W-:Y:S01]  /*5700*/  R2P PR, R163, 0x6 ;  /* 0x00000006a3007804 */ /* 0x000fe20000000000 */
[----:B------:R-:W-:Y:S01]  /*5710*/  IMAD.MOV.U32 R68, RZ, RZ, RZ ;  /* 0x000000ffff447224 */ /* 0x000fe200078e00ff */
[----:B------:R-:W-:Y:S01]  /*5720*/  LOP3.LUT R144, R7, 0x38, R144, 0xf8, !PT ;  /* 0x0000003807907812 */ /* 0x000fe200078ef890 */
[----:B------:R-:W-:Y:S01]  /*5730*/  IMAD.MOV.U32 R152, RZ, RZ, RZ ;  /* 0x000000ffff987224 */ /* 0x000fe200078e00ff */
[----:B------:R-:W-:Y:S01]  /*5740*/  P2R R2, PR, RZ, 0x1 ;  /* 0x00000001ff027803 */ /* 0x000fe20000000000 */
[----:B------:R-:W4:Y:S01]  /*5750*/  LDCU UR60, c[0x0][0x370] ;  /* 0x00006e00ff3c77ac */ /* 0x000f220008000800 */
[----:B------:R-:W-:Y:S01]  /*5760*/  LOP3.LUT R144, R144, 0x1e00, R3, 0xf8, !PT ;  /* 0x00001e0090907812 */ /* 0x000fe200078ef803 */
[----:B------:R-:W4:Y:S01]  /*5770*/  LDS R0, [UR44+0x130] ;  /* 0x0001302cff007984 */ /* 0x000f220008000800 */
[----:B-1----:R-:W-:Y:S01]  /*5780*/  IMAD.U32 R165, RZ, RZ, UR4 ;  /* 0x00000004ffa57e24 */ /* 0x002fe2000f8e00ff */
[----:B------:R-:W-:Y:S01]  /*5790*/  UIADD3 UR4, UPT, UPT, UR44, 0x400, URZ ;  /* 0x000004002c047890 */ /* 0x000fe2000fffe0ff */
[----:B------:R-:W-:Y:S01]  /*57a0*/  IMAD.U32 R164, RZ, RZ, UR5 ;  /* 0x00000005ffa47e24 */ /* 0x000fe2000f8e00ff */
[----:B------:R-:W-:Y:S01]  /*57b0*/  LOP3.LUT R163, R163, 0x60, RZ, 0xc0, !PT ;  /* 0x00000060a3a37812 */ /* 0x000fe200078ec0ff */
[----:B------:R-:W1:Y:S01]  /*57c0*/  LDCU UR43, c[0x0][0xb0c] ;  /* 0x00016180ff2b77ac */ /* 0x000e620008000800 */
[----:B------:R-:W-:-:S02]  /*57d0*/  SEL R162, R162, 0xfffffffe, !P1 ;  /* 0xfffffffea2a27807 */ /* 0x000fc40004800000 */
[----:B------:R-:W-:Y:S01]  /*57e0*/  SEL R161, R161, 0xfffffffc, !P2 ;  /* 0xfffffffca1a17807 */ /* 0x000fe20005000000 */
[----:B------:R-:W-:Y:S01]  /*57f0*/  IMAD.U32 R150, RZ, RZ, UR4 ;  /* 0x00000004ff967e24 */ /* 0x000fe2000f8e00ff */
[----:B------:R-:W1:Y:S01]  /*5800*/  LDCU UR39, c[0x0][0xb30] ;  /* 0x00016600ff2777ac */ /* 0x000e620008000800 */
[----:B------:R-:W1:Y:S01]  /*5810*/  LDCU.64 UR54, c[0x0][0x888] ;  /* 0x00011100ff3677ac */ /* 0x000e620008000a00 */
[----:B------:R-:W1:Y:S01]  /*5820*/  LDCU.64 UR40, c[0x0][0xb28] ;  /* 0x00016500ff2877ac */ /* 0x000e620008000a00 */
[----:B------:R-:W1:Y:S01]  /*5830*/  LDCU.128 UR56, c[0x0][0xb10] ;  /* 0x00016200ff3877ac */ /* 0x000e620008000c00 */
[----:B------:R-:W1:Y:S01]  /*5840*/  LDCU UR53, c[0x0][0x374] ;  /* 0x00006e80ff3577ac */ /* 0x000e620008000800 */
[----:B------:R-:W-:Y:S01]  /*5850*/  UMOV UR52, URZ ;  /* 0x000000ff00347c82 */ /* 0x000fe20008000000 */
[----:B------:R-:W-:Y:S01]  /*5860*/  UMOV UR46, URZ ;  /* 0x000000ff002e7c82 */ /* 0x000fe20008000000 */
[----:B-1234-:R-:W-:-:S07]  /*5870*/  IMAD.IADD R69, R0, 0x1, R69 ;  /* 0x0000000100457824 */ /* 0x01efce00078e0245 */
.L_x_143:
[----:B------:R-:W-:Y:S02]  /*5880*/  LEA R3, R152, UR44, 0x3 ;  /* 0x0000002c98037c11 */ /* 0x000fe4000f8e18ff */
[----:B------:R-:W-:Y:S02]  /*5890*/  SHF.L.U32 R0, R158, 0x1f, RZ ;  /* 0x0000001f9e007819 */ /* 0x000fe400000006ff */
[----:B-1----:R-:W-:Y:S02]  /*58a0*/  LEA R5, R152, UR44, 0x4 ;  /* 0x0000002c98057c11 */ /* 0x002fe4000f8e20ff */
[----:B------:R-:W1:Y:S02]  /*58b0*/  SYNCS.PHASECHK.TRANS64.TRYWAIT P0, [R3+URZ+0xa0], R0 ;  /* 0x0000a000030075a7 */ /* 0x000e6400080011ff */
[----:B-1----:R-:W-:Y:S05]  /*58c0*/  @!P0 BRA `(.L_x_100) ;  /* 0x0000006c004c8947 */ /* 0x002fea0003800000 */
.L_x_192:
        /* <DEDUP_REMOVED lines=11> */
[----:B------:R-:W-:Y:S01]  /*5980*/  PLOP3.LUT P0, PT, PT, PT, UP1, 0x80, 0x8 ;  /* 0x000000000008781c */ /* 0x000fe20003f0f018 */
[----:B------:R-:W-:Y:S11]  /*5990*/  UP2UR UR62, UPR, URZ, 0x2 ;  /* 0x00000002ff3e7883 */ /* 0x000ff60008000000 */
[----:B------:R-:W-:Y:S01]  /*59a0*/  @!UPT UIADD3 URZ, UPT, UPT, URZ, URZ, URZ ;  /* 0x000000fffffff290 */ /* 0x000fe2000fffe0ff */
[----:B-1----:R-:W-:Y:S02]  /*59b0*/  @P0 SHF.R.U32.HI R0, RZ, 0x10, R5 ;  /* 0x00000010ff000819 */ /* 0x002fe40000011605 */
        /* <DEDUP_REMOVED lines=12> */
[----:B------:R-:W2:Y:S01]  /*5a80*/  LDCU UR12, c[0x0][0xb20] ;  /* 0x00016400ff0c77ac */ /* 0x000ea20008000800 */
[----:B------:R-:W-:Y:S02]  /*5a90*/  UIMAD.WIDE.U32 UR4, UR53, UR59, URZ ;  /* 0x0000003b350472a5 */ /* 0x000fe4000f8e00ff */
[----:B------:R-:W-:Y:S02]  /*5aa0*/  UIMAD.WIDE.U32 UR6, UR60, UR56, URZ ;  /* 0x000000383c0672a5 */ /* 0x000fe4000f8e00ff */
[----:B------:R-:W-:Y:S02]  /*5ab0*/  UISETP.NE.AND UP0, UPT, UR58, 0x1, UPT ;  /* 0x000000013a00788c */ /* 0x000fe4000bf05270 */
[----:B------:R-:W-:Y:S02]  /*5ac0*/  UIMAD.WIDE.U32 UR8, UR37, UR59, URZ ;  /* 0x0000003b250872a5 */ /* 0x000fe4000f8e00ff */
[----:B------:R-:W-:Y:S02]  /*5ad0*/  UIMAD.WIDE.U32 UR10, UR38, UR56, URZ ;  /* 0x00000038260a72a5 */ /* 0x000fe4000f8e00ff */
[----:B------:R-:W-:Y:S02]  /*5ae0*/  UISETP.NE.AND UP1, UPT, UR43, 0x1, UPT ;  /* 0x000000012b00788c */ /* 0x000fe4000bf25270 */
[----:B------:R-:W-:Y:S01]  /*5af0*/  UISETP.NE.AND UP2, UPT, UR42, 0x1, UPT ;  /* 0x000000012a00788c */ /* 0x000fe2000bf45270 */
[----:B------:R-:W-:Y:S02]  /*5b00*/  UMOV UR4, UR5 ;  /* 0x0000000500047c82 */ /* 0x000fe40008000000 */
[----:B--2---:R-:W-:Y:S03]  /*5b10*/  USHF.R.U32.HI UR5, URZ, UR12, UR4 ;  /* 0x0000000cff057299 */ /* 0x004fe60008011604 */
[----:B------:R-:W-:Y:S02]  /*5b20*/  UMOV UR4, UR7 ;  /* 0x0000000700047c82 */ /* 0x000fe40008000000 */
[----:B------:R-:W-:Y:S02]  /*5b30*/  USHF.R.U32.HI UR7, URZ, UR57, UR4 ;  /* 0x00000039ff077299 */ /* 0x000fe40008011604 */
[----:B------:R-:W-:Y:S02]  /*5b40*/  USEL UR4, UR53, UR5, !UP0 ;  /* 0x0000000535047287 */ /* 0x000fe4000c000000 */
[----:B------:R-:W-:Y:S01]  /*5b50*/  USEL UR7, UR60, UR7, !UP1 ;  /* 0x000000073c077287 */ /* 0x000fe2000c800000 */
[----:B------:R-:W-:Y:S01]  /*5b60*/  UMOV UR5, UR9 ;  /* 0x0000000900057c82 */ /* 0x000fe20008000000 */
[----:B------:R-:W-:Y:S02]  /*5b70*/  UIMAD.WIDE.U32 UR8, UR4, UR40, URZ ;  /* 0x00000028040872a5 */ /* 0x000fe4000f8e00ff */
[----:B------:R-:W-:Y:S03]  /*5b80*/  USHF.R.U32.HI UR6, URZ, UR12, UR5 ;  /* 0x0000000cff067299 */ /* 0x000fe60008011605 */
[----:B------:R-:W-:Y:S01]  /*5b90*/  UMOV UR5, UR11 ;  /* 0x0000000b00057c82 */ /* 0x000fe20008000000 */
[----:B------:R-:W-:Y:S02]  /*5ba0*/  UIMAD.WIDE.U32 UR10, UR7, UR40, URZ ;  /* 0x00000028070a72a5 */ /* 0x000fe4000f8e00ff */
[----:B------:R-:W-:Y:S02]  /*5bb0*/  USHF.R.U32.HI UR12, URZ, UR57, UR5 ;  /* 0x00000039ff0c7299 */ /* 0x000fe40008011605 */
[----:B------:R-:W-:Y:S01]  /*5bc0*/  USEL UR6, UR37, UR6, !UP0 ;  /* 0x0000000625067287 */ /* 0x000fe2000c000000 */
[----:B------:R-:W-:Y:S02]  /*5bd0*/  UMOV UR5, UR9 ;  /* 0x0000000900057c82 */ /* 0x000fe40008000000 */
[----:B------:R-:W-:Y:S01]  /*5be0*/  UMOV UR10, UR11 ;  /* 0x0000000b000a7c82 */ /* 0x000fe20008000000 */
[----:B------:R-:W-:Y:S02]  /*5bf0*/  @UP2 USHF.R.U32.HI UR4, URZ, UR41, UR5 ;  /* 0x00000029ff042299 */ /* 0x000fe40008011605 */
[----:B------:R-:W-:Y:S02]  /*5c00*/  @UP2 USHF.R.U32.HI UR7, URZ, UR41, UR10 ;  /* 0x00000029ff072299 */ /* 0x000fe4000801160a */
[----:B------:R-:W-:Y:S02]  /*5c10*/  UIMAD UR4, UR42, UR4, URZ ;  /* 0x000000042a0472a4 */ /* 0x000fe4000f8e02ff */
[----:B------:R-:W-:Y:S02]  /*5c20*/  UIMAD.WIDE.U32 UR10, UR6, UR40, URZ ;  /* 0x00000028060a72a5 */ /* 0x000fe4000f8e00ff */
[----:B------:R-:W-:Y:S02]  /*5c30*/  USEL UR5, UR38, UR12, !UP1 ;  /* 0x0000000c26057287 */ /* 0x000fe4000c800000 */
[----:B------:R-:W-:Y:S02]  /*5c40*/  UIMAD UR8, UR42, UR7, URZ ;  /* 0x000000072a0872a4 */ /* 0x000fe4000f8e02ff */
[----:B------:R-:W-:Y:S03]  /*5c50*/  UISETP.GE.AND UP0, UPT, UR6, UR4, UPT ;  /* 0x000000040600728c */ /* 0x000fe6000bf06270 */
[----:B------:R-:W-:Y:S01]  /*5c60*/  UMOV UR4, UR11 ;  /* 0x0000000b00047c82 */ /* 0x000fe20008000000 */
[----:B------:R-:W-:Y:S02]  /*5c70*/  UISETP.GE.OR UP0, UPT, UR5, UR8, UP0 ;  /* 0x000000080500728c */ /* 0x000fe40008706670 */
[----:B------:R-:W-:Y:S02]  /*5c80*/  USHF.R.U32.HI UR4, URZ, UR41, UR4 ;  /* 0x00000029ff047299 */ /* 0x000fe40008011604 */
[----:B------:R-:W-:Y:S02]  /*5c90*/  UIMAD.WIDE.U32 UR8, UR5, UR40, URZ ;  /* 0x00000028050872a5 */ /* 0x000fe4000f8e00ff */
[----:B------:R-:W-:Y:S02]  /*5ca0*/  USEL UR11, UR6, UR4, !UP2 ;  /* 0x00000004060b7287 */ /* 0x000fe4000d000000 */
[----:B------:R-:W-:Y:S02]  /*5cb0*/  UIADD3 UR8, UPT, UPT, -UR5, URZ, URZ ;  /* 0x000000ff05087290 */ /* 0x000fe4000fffe1ff */
[----:B------:R-:W-:Y:S01]  /*5cc0*/  UIADD3 UR10, UPT, UPT, -UR11, URZ, URZ ;  /* 0x000000ff0b0a7290 */ /* 0x000fe2000fffe1ff */
[----:B------:R-:W-:Y:S01]  /*5cd0*/  @!UP0 UMOV UR4, UR9 ;  /* 0x0000000900048c82 */ /* 0x000fe20008000000 */
[----:B------:R-:W-:Y:S02]  /*5ce0*/  UIADD3 UR9, UPT, UPT, -UR6, URZ, URZ ;  /* 0x000000ff06097290 */ /* 0x000fe4000fffe1ff */
[----:B------:R-:W-:Y:S02]  /*5cf0*/  @!UP0 USHF.R.U32.HI UR4, URZ, UR41, UR4 ;  /* 0x00000029ff048299 */ /* 0x000fe40008011604 */
[----:B------:R-:W-:Y:S02]  /*5d00*/  UIMAD UR10, UR42, UR10, UR6 ;  /* 0x0000000a2a0a72a4 */ /* 0x000fe4000f8e0206 */
[----:B------:R-:W-:Y:S04]  /*5d10*/  @!UP0 USEL UR4, UR5, UR4, !UP2 ;  /* 0x0000000405048287 */ /* 0x000fe8000d000000 */
[----:B------:R-:W-:Y:S02]  /*5d20*/  @!UP0 UIMAD UR10, UR7, UR10, UR4 ;  /* 0x0000000a070a82a4 */ /* 0x000fe4000f8e0204 */
[----:B------:R-:W-:Y:S02]  /*5d30*/  @!UP0 UIADD3 UR11, UPT, UPT, UR11, -UR4, URZ ;  /* 0x800000040b0b8290 */ /* 0x000fe4000fffe0ff */
[----:B------:R-:W-:Y:S02]  /*5d40*/  UIMAD UR7, UR43, UR8, UR38 ;  /* 0x000000082b0772a4 */ /* 0x000fe4000f8e0226 */
[----:B------:R-:W-:Y:S02]  /*5d50*/  @!UP0 UIMAD UR6, UR11, UR42, UR5 ;  /* 0x0000002a0b0682a4 */ /* 0x000fe4000f8e0205 */
[----:B------:R-:W-:Y:S01]  /*5d60*/  UIMAD UR4, UR58, UR9, UR37 ;  /* 0x000000093a0472a4 */ /* 0x000fe2000f8e0225 */
[----:B------:R-:W-:Y:S02]  /*5d70*/  @!UP0 UMOV UR5, UR10 ;  /* 0x0000000a00058c82 */ /* 0x000fe40008000000 */
[----:B------:R-:W-:Y:S02]  /*5d80*/  UIMAD UR38, UR5, UR43, UR7 ;  /* 0x0000002b052672a4 */ /* 0x000fe4000f8e0207 */
[----:B------:R-:W-:Y:S11]  /*5d90*/  UIMAD UR37, UR6, UR58, UR4 ;  /* 0x0000003a062572a4 */ /* 0x000ff6000f8e0204 */
[----:B------:R-:W-:Y:S01]  /*5da0*/  @!UPT UIADD3 URZ, UPT, UPT, URZ, URZ, URZ ;  /* 0x000000fffffff290 */ /* 0x000fe2000fffe0ff */
.L_x_101:
[----:B------:R-:W-:Y:S01]  /*5db0*/  UISETP.NE.AND UP0, UPT, UR39, 0x1, UPT ;  /* 0x000000012700788c */ /* 0x000fe2000bf05270 */
[----:B------:R-:W-:Y:S01]  /*5dc0*/  LOP3.LUT P0, RZ, R150, 0x3f0, RZ, 0xc0, !PT ;  /* 0x000003f096ff7812 */ /* 0x000fe2000780c0ff */
[----:B------:R-:W-:Y:S01]  /*5dd0*/  USHF.L.U32 UR50, UR31, 0x7, URZ ;  /* 0x000000071f327899 */ /* 0x000fe200080006ff */
[----:B------:R-:W-:Y:S01]  /*5de0*/  BSSY.RECONVERGENT B6, `(.L_x_102) ;  /* 0x0000034000067945 */ /* 0x000fe20003800200 */
[----:B------:R-:W-:Y:S01]  /*5df0*/  USHF.L.U32 UR49, UR30, 0x8, URZ ;  /* 0x000000081e317899 */ /* 0x000fe200080006ff */
[----:B------:R-:W-:Y:S06]  /*5e00*/  IADD3 R152, PT, PT, R152, 0x1, RZ ;  /* 0x0000000198987810 */ /* 0x000fec0007ffe0ff */
[----:B------:R-:W2:Y:S01]  /*5e10*/  @!UP0 LDCU.128 UR12, c[0x0][0xb10] ;  /* 0x00016200ff0c87ac */ /* 0x000ea20008000c00 */
[----:B------:R-:W3:Y:S01]  /*5e20*/  @!UP0 LDCU UR5, c[0x0][0xb0c] ;  /* 0x00016180ff0587ac */ /* 0x000ee20008000800 */
[----:B------:R-:W4:Y:S01]  /*5e30*/  @!UP0 LDCU UR10, c[0x0][0xb20] ;  /* 0x00016400ff0a87ac */ /* 0x000f220008000800 */
[----:B--2---:R-:W-:Y:S02]  /*5e40*/  UIMAD.WIDE.U32 UR8, UR38, UR12, URZ ;  /* 0x0000000c260872a5 */ /* 0x004fe4000f8e00ff */
[----:B------:R-:W-:Y:S02]  /*5e50*/  UIMAD.WIDE.U32 UR6, UR37, UR15, URZ ;  /* 0x0000000f250672a5 */ /* 0x000fe4000f8e00ff */
[----:B------:R-:W-:Y:S03]  /*5e60*/  @!UP0 UISETP.NE.AND UP1, UPT, UR14, 0x1, UPT ;  /* 0x000000010e00888c */ /* 0x000fe6000bf25270 */
[----:B------:R-:W-:Y:S01]  /*5e70*/  @!UP0 UMOV UR4, UR9 ;  /* 0x0000000900048c82 */ /* 0x000fe20008000000 */
[----:B---3--:R-:W-:Y:S02]  /*5e80*/  @!UP0 UISETP.NE.AND UP2, UPT, UR5, 0x1, UPT ;  /* 0x000000010500888c */ /* 0x008fe4000bf45270 */
[----:B------:R-:W-:Y:S01]  /*5e90*/  @!UP0 USHF.R.U32.HI UR4, URZ, UR13, UR4 ;  /* 0x0000000dff048299 */ /* 0x000fe20008011604 */
[----:B------:R-:W-:Y:S02]  /*5ea0*/  @!UP0 UMOV UR6, UR7 ;  /* 0x0000000700068c82 */ /* 0x000fe40008000000 */
[----:B----4-:R-:W-:Y:S02]  /*5eb0*/  @!UP0 USHF.R.U32.HI UR6, URZ, UR10, UR6 ;  /* 0x0000000aff068299 */ /* 0x010fe40008011606 */
[----:B------:R-:W-:Y:S02]  /*5ec0*/  @!UP0 USEL UR7, UR38, UR4, !UP2 ;  /* 0x0000000426078287 */ /* 0x000fe4000d000000 */
[----:B------:R-:W-:Y:S04]  /*5ed0*/  @!UP0 USEL UR6, UR37, UR6, !UP1 ;  /* 0x0000000625068287 */ /* 0x000fe8000c800000 */
[----:B------:R-:W-:Y:S02]  /*5ee0*/  @!UP0 UIADD3 UR4, UPT, UPT, -UR7, UR6, URZ ;  /* 0x0000000607048290 */ /* 0x000fe4000fffe1ff */
[----:B------:R-:W-:Y:S02]  /*5ef0*/  @!UP0 UIADD3 UR6, UPT, UPT, UR7, -UR6, URZ ;  /* 0x8000000607068290 */ /* 0x000fe4000fffe0ff */
[----:B------:R-:W-:Y:S02]  /*5f00*/  @!UP0 UIMAD UR38, UR4, UR5, UR38 ;  /* 0x00000005042682a4 */ /* 0x000fe4000f8e0226 */
[----:B------:R-:W-:Y:S01]  /*5f10*/  @!UP0 UIMAD UR37, UR6, UR14, UR37 ;  /* 0x0000000e062582a4 */ /* 0x000fe2000f8e0225 */
[----:B------:R-:W-:Y:S11]  /*5f20*/  @!P0 BRA `(.L_x_103) ;  /* 0x00000000007c8947 */ /* 0x000ff60003800000 */
[----:B------:R-:W2:Y:S01]  /*5f30*/  LDCU.64 UR8, c[0x4][0x80] ;  /* 0x01001000ff0877ac */ /* 0x000ea20008000a00 */
[----:B------:R-:W-:Y:S01]  /*5f40*/  MOV R2, 0x0 ;  /* 0x0000000000027802 */ /* 0x000fe20000000f00 */
[----:B------:R-:W-:Y:S02]  /*5f50*/  HFMA2 R12, -RZ, RZ, 0, 5.9604644775390625e-08 ;  /* 0x00000001ff0c7431 */ /* 0x000fe400000001ff */
[----:B------:R-:W-:Y:S01]  /*5f60*/  IMAD.MOV.U32 R8, RZ, RZ, 0x70 ;  /* 0x00000070ff087424 */ /* 0x000fe200078e00ff */
[----:B------:R3:W4:Y:S01]  /*5f70*/  LDC.64 R14, c[0x4][R2] ;  /* 0x01000000020e7b82 */ /* 0x0007220000000a00 */
[----:B------:R-:W1:Y:S01]  /*5f80*/  LDCU.64 UR6, c[0x4][0x88] ;  /* 0x01001100ff0677ac */ /* 0x000e620008000a00 */
[----:B------:R-:W-:Y:S01]  /*5f90*/  IMAD.MOV.U32 R13, RZ, RZ, RZ ;  /* 0x000000ffff0d7224 */ /* 0x000fe200078e00ff */
[----:B------:R-:W1:Y:S01]  /*5fa0*/  LDCU.64 UR4, c[0x4][0x8] ;  /* 0x01000100ff0477ac */ /* 0x000e620008000a00 */
[----:B--2---:R-:W-:Y:S01]  /*5fb0*/  MOV R5, UR9 ;  /* 0x0000000900057c02 */ /* 0x004fe20008000f00 */
[----:B------:R-:W-:Y:S01]  /*5fc0*/  IMAD.U32 R4, RZ, RZ, UR8 ;  /* 0x00000008ff047e24 */ /* 0x000fe2000f8e00ff */
[----:B-1----:R-:W-:Y:S01]  /*5fd0*/  MOV R7, UR7 ;  /* 0x0000000700077c02 */ /* 0x002fe20008000f00 */
[----:B------:R-:W-:Y:S01]  /*5fe0*/  IMAD.U32 R6, RZ, RZ, UR6 ;  /* 0x00000006ff067e24 */ /* 0x000fe2000f8e00ff */
[----:B------:R-:W-:Y:S01]  /*5ff0*/  MOV R11, UR5 ;  /* 0x00000005000b7c02 */ /* 0x000fe20008000f00 */
[----:B------:R-:W-:Y:S02]  /*6000*/  IMAD.U32 R10, RZ, RZ, UR4 ;  /* 0x00000004ff0a7e24 */ /* 0x000fe4000f8e00ff */
[----:B------:R-:W-:Y:S07]  /*6010*/  LEPC R20, `(.L_x_104) ;  /* 0x000000001014794e */ /* 0x000fee0000000000 */
[----:B---345:R-:W-:Y:S05]  /*6020*/  CALL.ABS.NOINC R14 ;  /* 0x000000000e007343 */ /* 0x038fea0003c00000 */
.L_x_104:
[----:B------:R-:W1:Y:S01]  /*6030*/  LDCU.64 UR8, c[0x4][0x80] ;  /* 0x01001000ff0877ac */ /* 0x000e620008000a00 */
[----:B------:R-:W2:Y:S01]  /*6040*/  LDC.64 R2, c[0x4][R2] ;  /* 0x0100000002027b82 */ /* 0x000ea20000000a00 */
[----:B------:R-:W-:Y:S02]  /*6050*/  HFMA2 R12, -RZ, RZ, 0, 5.9604644775390625e-08 ;  /* 0x00000001ff0c7431 */ /* 0x000fe400000001ff */
[----:B------:R-:W-:Y:S02]  /*6060*/  IMAD.MOV.U32 R8, RZ, RZ, 0x70 ;  /* 0x00000070ff087424 */ /* 0x000fe400078e00ff */
[----:B------:R-:W-:Y:S01]  /*6070*/  IMAD.MOV.U32 R13, RZ, RZ, RZ ;  /* 0x000000ffff0d7224 */ /* 0x000fe200078e00ff */
[----:B------:R-:W3:Y:S01]  /*6080*/  LDCU.64 UR6, c[0x4][0x88] ;  /* 0x01001100ff0677ac */ /* 0x000ee20008000a00 */
[----:B------:R-:W4:Y:S01]  /*6090*/  LDCU.64 UR4, c[0x4][0x8] ;  /* 0x01000100ff0477ac */ /* 0x000f220008000a00 */
[----:B-1----:R-:W-:Y:S02]  /*60a0*/  MOV R4, UR8 ;  /* 0x0000000800047c02 */ /* 0x002fe40008000f00 */
[----:B------:R-:W-:Y:S02]  /*60b0*/  MOV R5, UR9 ;  /* 0x0000000900057c02 */ /* 0x000fe40008000f00 */
[----:B---3--:R-:W-:Y:S01]  /*60c0*/  MOV R7, UR7 ;  /* 0x0000000700077c02 */ /* 0x008fe20008000f00 */
[----:B------:R-:W-:Y:S01]  /*60d0*/  IMAD.U32 R6, RZ, RZ, UR6 ;  /* 0x00000006ff067e24 */ /* 0x000fe2000f8e00ff */
[----:B----4-:R-:W-:Y:S01]  /*60e0*/  MOV R11, UR5 ;  /* 0x00000005000b7c02 */ /* 0x010fe20008000f00 */
[----:B------:R-:W-:Y:S02]  /*60f0*/  IMAD.U32 R10, RZ, RZ, UR4 ;  /* 0x00000004ff0a7e24 */ /* 0x000fe4000f8e00ff */
[----:B------:R-:W-:Y:S07]  /*6100*/  LEPC R20, `(.L_x_103) ;  /* 0x000000001014794e */ /* 0x000fee0000000000 */
[----:B--2---:R-:W-:Y:S05]  /*6110*/  CALL.ABS.NOINC R2 ;  /* 0x0000000002007343 */ /* 0x004fea0003c00000 */
.L_x_103:
[----:B------:R-:W-:Y:S05]  /*6120*/  BSYNC.RECONVERGENT B6 ;  /* 0x0000000000067941 */ /* 0x000fea0003800200 */
.L_x_102:
[----:B------:R-:W-:Y:S02]  /*6130*/  R2UR UR6, R149 ;  /* 0x00000000950672ca */ /* 0x000fe400000e0000 */
[----:B------:R-:W-:Y:S02]  /*6140*/  R2UR UR5, R165 ;  /* 0x00000000a50572ca */ /* 0x000fe400000e0000 */
[----:B------:R-:W-:Y:S02]  /*6150*/  R2UR UR4, R164 ;  /* 0x00000000a40472ca */ /* 0x000fe400000e0000 */
[----:B------:R-:W-:Y:S02]  /*6160*/  ISETP.NE.U32.AND P4, PT, R142, RZ, PT ;  /* 0x000000ff8e00720c */ /* 0x000fe40003f85070 */
[----:B------:R-:W-:Y:S02]  /*6170*/  ISETP.NE.U32.AND P2, PT, RZ, UR54, PT ;  /* 0x00000036ff007c0c */ /* 0x000fe4000bf45070 */
[----:B------:R-:W-:Y:S02]  /*6180*/  ISETP.NE.AND.EX P4, PT, R143, RZ, PT, P4 ;  /* 0x000000ff8f00720c */ /* 0x000fe40003f85340 */
[----:B------:R-:W-:Y:S01]  /*6190*/  ISETP.NE.AND.EX P2, PT, RZ, UR55, PT, P2 ;  /* 0x00000037ff007c0c */ /* 0x000fe2000bf45320 */
[----:B------:R-:W-:Y:S02]  /*61a0*/  UISETP.NE.AND UP2, UPT, UR6, URZ, UPT ;  /* 0x000000ff0600728c */ /* 0x000fe4000bf45270 */
[----:B------:R-:W-:Y:S04]  /*61b0*/  UISETP.NE.U32.AND UP0, UPT, UR5, URZ, UPT ;  /* 0x000000ff0500728c */ /* 0x000fe8000bf05070 */
[----:B------:R-:W-:Y:S01]  /*61c0*/  UISETP.NE.AND.EX UP1, UPT, UR4, URZ, UPT, UP0 ;  /* 0x000000ff0400728c */ /* 0x000fe2000bf25300 */
[----:B------:R-:W-:Y:S01]  /*61d0*/  PLOP3.LUT P1, PT, PT, PT, UP2, 0x80, 0x8 ;  /* 0x000000000008781c */ /* 0x000fe20003f2f028 */
[----:B------:R-:W-:Y:S03]  /*61e0*/  UPLOP3.LUT UP0, UPT, UPT, UPT, UPT, 0x40, 0x4 ;  /* 0x000000000004789c */ /* 0x000fe60003f0e870 */
[----:B------:R-:W-:Y:S06]  /*61f0*/  @UP2 UPLOP3.LUT UP0, UPT, UPT, UPT, UP1, 0x80, 0x8 ;  /* 0x000000000008289c */ /* 0x000fec0003f0f010 */
[----:B------:R-:W-:Y:S01]  /*6200*/  PLOP3.LUT P0, PT, PT, PT, UP0, 0x80, 0x8 ;  /* 0x000000000008781c */ /* 0x000fe20003f0f008 */
[----:B------:R-:W-:Y:S01]  /*6210*/  @!UPT UIADD3 URZ, UPT, UPT, URZ, URZ, URZ ;  /* 0x000000fffffff290 */ /* 0x000fe2000fffe0ff */
[----:B------:R-:W-:Y:S11]  /*6220*/  BRA.U !UP1, `(.L_x_105) ;  /* 0x0000000109407547 */ /* 0x000ff6000b800000 */
[----:B------:R-:W-:Y:S01]  /*6230*/  UISETP.NE.U32.AND UP0, UPT, UR54, URZ, UPT ;  /* 0x000000ff3600728c */ /* 0x000fe2000bf05070 */
[----:B------:R-:W-:Y:S01]  /*6240*/  R2UR UR6, R165 ;  /* 0x00000000a50672ca */ /* 0x000fe200000e0000 */
[----:B------:R-:W2:Y:S01]  /*6250*/  LDCU.64 UR8, c[0x0][0x358] ;  /* 0x00006b00ff0877ac */ /* 0x000ea20008000a00 */
[----:B------:R-:W-:Y:S02]  /*6260*/  HFMA2 R146, -RZ, RZ, 0, 5.9604644775390625e-08 ;  /* 0x00000001ff927431 */ /* 0x000fe400000001ff */
[----:B-1----:R-:W-:Y:S01]  /*6270*/  IMAD.MOV.U32 R0, RZ, RZ, 0x1 ;  /* 0x00000001ff007424 */ /* 0x002fe200078e00ff */
[----:B------:R-:W-:Y:S06]  /*6280*/  UISETP.NE.AND.EX UP0, UPT, UR55, URZ, UPT, UP0 ;  /* 0x000000ff3700728c */ /* 0x000fec000bf05300 */
[----:B------:R-:W-:Y:S05]  /*6290*/  PLOP3.LUT P3, PT, PT, PT, UP0, 0x80, 0x8 ;  /* 0x000000000008781c */ /* 0x000fea0003f6f008 */
[----:B------:R-:W1:Y:S01]  /*62a0*/  @UP0 LDCU.64 UR4, c[0x0][0x888] ;  /* 0x00011100ff0407ac */ /* 0x000e620008000a00 */
[----:B------:R-:W-:Y:S07]  /*62b0*/  @UP0 UIMAD UR6, UR36, UR6, URZ ;  /* 0x00000006240602a4 */ /* 0x000fee000f8e02ff */
[----:B------:R-:W-:Y:S01]  /*62c0*/  @!P3 PRMT R146, R0, 0x7610, R146 ;  /* 0x000076100092b816 */ /* 0x000fe20000000092 */
[----:B-1----:R-:W-:Y:S06]  /*62d0*/  @UP0 UIMAD.WIDE UR4, UR6, 0x4, UR4 ;  /* 0x00000004060408a5 */ /* 0x002fec000f8e0204 */
[----:B------:R-:W-:Y:S02]  /*62e0*/  IMAD.U32 R2, RZ, RZ, UR4 ;  /* 0x00000004ff027e24 */ /* 0x000fe4000f8e00ff */
[----:B------:R-:W-:Y:S03]  /*62f0*/  IMAD.U32 R3, RZ, RZ, UR5 ;  /* 0x00000005ff037e24 */ /* 0x000fe6000f8e00ff */
[----:B------:R-:W1:Y:S02]  /*6300*/  @!UP0 LDCU UR4, c[0x0][0x880] ;  /* 0x00011000ff0487ac */ /* 0x000e640008000800 */
[----:B--2--5:R2:W5:Y:S02]  /*6310*/  @P3 LDG.E R73, desc[UR8][R2.64] ;  /* 0x0000000802493981 */ /* 0x024564000c1e1900 */
[----:B-12---:R-:W-:Y:S02]  /*6320*/  @!P3 MOV R73, UR4 ;  /* 0x000000040049bc02 */ /* 0x006fe40008000f00 */
.L_x_105:
[----:B------:R-:W-:Y:S05]  /*6330*/  @!P4 BRA `(.L_x_106) ;  /* 0x000000000024c947 */ /* 0x000fea0003800000 */
[----:B------:R-:W-:Y:S01]  /*6340*/  ISETP.NE.U32.AND P3, PT, R140, RZ, PT ;  /* 0x000000ff8c00720c */ /* 0x000fe20003f65070 */
[----:B------:R-:W2:Y:S03]  /*6350*/  LDCU.64 UR4, c[0x0][0x358] ;  /* 0x00006b00ff0477ac */ /* 0x000ea60008000a00 */
[----:B------:R-:W-:Y:S11]  /*6360*/  ISETP.NE.AND.EX P3, PT, R141, RZ, PT, P3 ;  /* 0x000000ff8d00720c */ /* 0x000ff60003f65330 */
[----:B------:R-:W-:Y:S02]  /*6370*/  @!UPT UIADD3 URZ, UPT, UPT, URZ, URZ, URZ ;  /* 0x000000fffffff290 */ /* 0x000fe4000fffe0ff */
[----:B------:R-:W3:Y:S01]  /*6380*/  @P3 LDC.64 R2, c[0x0][0x8a8] ;  /* 0x00022a00ff023b82 */ /* 0x000ee20000000a00 */
[----:B-1----:R-:W-:Y:S04]  /*6390*/  @P3 IMAD R0, R142, UR36, RZ ;  /* 0x000000248e003c24 */ /* 0x002fe8000f8e02ff */
[----:B---3--:R-:W-:Y:S05]  /*63a0*/  @P3 IMAD.WIDE R2, R0, 0x4, R2 ;  /* 0x0000000400023825 */ /* 0x008fea00078e0202 */
[----:B--2--5:R2:W5:Y:S02]  /*63b0*/  @P3 LDG.E R70, desc[UR4][R2.64] ;  /* 0x0000000402463981 */ /* 0x024564000c1e1900 */
[----:B--2---:R-:W3:Y:S02]  /*63c0*/  @!P3 LDC R70, c[0x0][0x8a0] ;  /* 0x00022800ff46bb82 */ /* 0x004ee40000000800 */
.L_x_106:
[----:B-----5:R-:W-:Y:S01]  /*63d0*/  FSETP.NEU.AND P3, PT, R73, RZ, PT ;  /* 0x000000ff4900720b */ /* 0x020fe20003f6d000 */
[----:B------:R-:W-:Y:S01]  /*63e0*/  IMAD.SHL.U32 R169, R144, 0x2, RZ ;  /* 0x0000000290a97824 */ /* 0x000fe200078e00ff */
[----:B------:R-:W-:Y:S01]  /*63f0*/  SEL R5, RZ, 0xffffffff, P2 ;  /* 0xffffffffff057807 */ /* 0x000fe20001000000 */
[----:B------:R-:W-:Y:S01]  /*6400*/  IMAD.SHL.U32 R79, R161, 0x10, RZ ;  /* 0x00000010a14f7824 */ /* 0x000fe200078e00ff */
[----:B------:R-:W-:Y:S01]  /*6410*/  @P1 LOP3.LUT P2, RZ, R146, 0xff, RZ, 0xc0, !PT ;  /* 0x000000ff92ff1812 */ /* 0x000fe2000784c0ff */
[----:B------:R-:W-:Y:S01]  /*6420*/  VIADD R168, R169, UR44 ;  /* 0x0000002ca9a87c36 */ /* 0x000fe20008000000 */
[----:B-1----:R-:W-:Y:S01]  /*6430*/  @P1 SEL R0, RZ, 0xffffffff, P3 ;  /* 0xffffffffff001807 */ /* 0x002fe20001800000 */
[----:B------:R-:W-:Y:S01]  /*6440*/  IMAD.MOV.U32 R87, RZ, RZ, -0x10 ;  /* 0xfffffff0ff577424 */ /* 0x000fe200078e00ff */
[----:B------:R-:W-:Y:S01]  /*6450*/  LOP3.LUT R160, R160, 0x1, RZ, 0x3c, !PT ;  /* 0x00000001a0a07812 */ /* 0x000fe200078e3cff */
[----:B------:R-:W-:Y:S01]  /*6460*/  IMAD.SHL.U32 R85, R162, 0x10, RZ ;  /* 0x00000010a2557824 */ /* 0x000fe200078e00ff */
[----:B------:R-:W-:Y:S01]  /*6470*/  @P0 SEL R0, R5, R0, !P2 ;  /* 0x0000000005000207 */ /* 0x000fe20005000000 */
[----:B------:R-:W-:Y:S01]  /*6480*/  IMAD.IADD R156, R168, 0x1, R79 ;  /* 0x00000001a89c7824 */ /* 0x000fe200078e024f */
[----:B------:R-:W-:Y:S01]  /*6490*/  LEA R170, R68, UR44, 0x3 ;  /* 0x0000002c44aa7c11 */ /* 0x000fe2000f8e18ff */
[----:B------:R-:W-:Y:S01]  /*64a0*/  IMAD.IADD R167, R168, 0x1, R85 ;  /* 0x00000001a8a77824 */ /* 0x000fe200078e0255 */
[----:B------:R-:W-:Y:S01]  /*64b0*/  @P1 LOP3.LUT R0, R0, 0x1, RZ, 0xc0, !PT ;  /* 0x0000000100001812 */ /* 0x000fe200078ec0ff */
[--C-:B------:R-:W-:Y:S01]  /*64c0*/  IMAD.IADD R154, R85, 0x1, R156.reuse ;  /* 0x00000001559a7824 */ /* 0x100fe200078e029c */
[----:B------:R-:W-:Y:S01]  /*64d0*/  SHF.L.U32 R3, R159, 0x1f, RZ ;  /* 0x0000001f9f037819 */ /* 0x000fe200000006ff */
[----:B------:R-:W-:Y:S01]  /*64e0*/  BSSY B1, `(.L_x_107) ;  /* 0x000004a000017945 */ /* 0x000fe20003800000 */
[----:B------:R-:W-:Y:S01]  /*64f0*/  ISETP.NE.U32.OR P5, PT, R0, 0x1, !P1 ;  /* 0x000000010000780c */ /* 0x000fe20004fa5470 */
[----:B------:R-:W-:Y:S01]  /*6500*/  IMAD.MOV.U32 R84, RZ, RZ, 0x1 ;  /* 0x00000001ff547424 */ /* 0x000fe200078e00ff */
[----:B------:R-:W-:Y:S01]  /*6510*/  PLOP3.LUT P2, PT, PT, PT, UP1, 0x80, 0x8 ;  /* 0x000000000008781c */ /* 0x000fe20003f4f018 */
[----:B------:R-:W-:Y:S01]  /*6520*/  IMAD R71, R68, 0x100, R69 ;  /* 0x0000010044477824 */ /* 0x000fe200078e0245 */
[----:B------:R-:W-:Y:S01]  /*6530*/  LOP3.LUT P4, R151, R146, 0xff, RZ, 0xc0, !PT ;  /* 0x000000ff92977812 */ /* 0x000fe2000788c0ff */
[----:B------:R-:W-:Y:S01]  /*6540*/  IMAD.MOV.U32 R78, RZ, RZ, RZ ;  /* 0x000000ffff4e7224 */ /* 0x000fe200078e00ff */
[----:B------:R-:W-:Y:S02]  /*6550*/  SEL R0, RZ, 0xffffffff, P3 ;  /* 0xffffffffff007807 */ /* 0x000fe40001800000 */
[----:B------:R-:W-:Y:S02]  /*6560*/  CS2R R138, SRZ ;  /* 0x00000000008a7805 */ /* 0x000fe4000001ff00 */
[----:B------:R-:W-:Y:S02]  /*6570*/  P2R R166, PR, RZ, 0x20 ;  /* 0x00000020ffa67803 */ /* 0x000fe40000000000 */
[----:B------:R-:W-:Y:S02]  /*6580*/  CS2R R136, SRZ ;  /* 0x0000000000887805 */ /* 0x000fe4000001ff00 */
[----:B------:R-:W-:Y:S02]  /*6590*/  CS2R R130, SRZ ;  /* 0x0000000000827805 */ /* 0x000fe4000001ff00 */
[----:B------:R-:W-:Y:S02]  /*65a0*/  CS2R R128, SRZ ;  /* 0x0000000000807805 */ /* 0x000fe4000001ff00 */
[----:B------:R-:W-:Y:S02]  /*65b0*/  CS2R R122, SRZ ;  /* 0x00000000007a7805 */ /* 0x000fe4000001ff00 */
[----:B------:R-:W-:Y:S02]  /*65c0*/  @P5 SHF.L.U32 R2, R160, 0x1f, RZ ;  /* 0x0000001fa0025819 */ /* 0x000fe400000006ff */
[----:B------:R-:W-:Y:S02]  /*65d0*/  CS2R R120, SRZ ;  /* 0x0000000000787805 */ /* 0x000fe4000001ff00 */
[----:B------:R-:W-:Y:S02]  /*65e0*/  @P2 SEL R0, R5, R0, !P4 ;  /* 0x0000000005002207 */ /* 0x000fe40006000000 */
[----:B------:R-:W-:Y:S01]  /*65f0*/  CS2R R114, SRZ ;  /* 0x0000000000727805 */ /* 0x000fe2000001ff00 */
[----:B------:R-:W1:Y:S01]  /*6600*/  @P5 SYNCS.PHASECHK.TRANS64.TRYWAIT P1, [UR44+0x50], R2 ;  /* 0x00005002ff0055a7 */ /* 0x000e62000802112c */
[----:B------:R-:W-:Y:S02]  /*6610*/  CS2R R112, SRZ ;  /* 0x0000000000707805 */ /* 0x000fe4000001ff00 */
[----:B------:R-:W-:Y:S02]  /*6620*/  LOP3.LUT R0, R0, 0x1, RZ, 0xc0, !PT ;  /* 0x0000000100007812 */ /* 0x000fe400078ec0ff */
[----:B------:R-:W-:Y:S02]  /*6630*/  CS2R R106, SRZ ;  /* 0x00000000006a7805 */ /* 0x000fe4000001ff00 */
[----:B------:R-:W-:Y:S02]  /*6640*/  CS2R R104, SRZ ;  /* 0x0000000000687805 */ /* 0x000fe4000001ff00 */
[----:B------:R-:W-:Y:S02]  /*6650*/  CS2R R98, SRZ ;  /* 0x0000000000627805 */ /* 0x000fe4000001ff00 */
[----:B------:R-:W-:Y:S02]  /*6660*/  ISETP.NE.U32.AND P2, PT, R0, 0x1, PT ;  /* 0x000000010000780c */ /* 0x000fe40003f45070 */
[----:B------:R-:W-:Y:S02]  /*6670*/  CS2R R96, SRZ ;  /* 0x0000000000607805 */ /* 0x000fe4000001ff00 */
[----:B------:R-:W-:Y:S02]  /*6680*/  CS2R R90, SRZ ;  /* 0x00000000005a7805 */ /* 0x000fe4000001ff00 */
[----:B------:R-:W-:Y:S02]  /*6690*/  CS2R R88, SRZ ;  /* 0x0000000000587805 */ /* 0x000fe4000001ff00 */
[----:B------:R-:W-:Y:S02]  /*66a0*/  P2R R86, PR, RZ, 0x4 ;  /* 0x00000004ff567803 */ /* 0x000fe40000000000 */
[----:B------:R-:W-:Y:S02]  /*66b0*/  CS2R R82, SRZ ;  /* 0x0000000000527805 */ /* 0x000fe4000001ff00 */
[----:B------:R-:W-:Y:S02]  /*66c0*/  ISETP.NE.U32.AND P2, PT, R145, 0x1, PT ;  /* 0x000000019100780c */ /* 0x000fe40003f45070 */
[----:B------:R-:W-:Y:S01]  /*66d0*/  CS2R R80, SRZ ;  /* 0x0000000000507805 */ /* 0x000fe2000001ff00 */
[----:B------:R2:W4:Y:S01]  /*66e0*/  SYNCS.PHASECHK.TRANS64.TRYWAIT P0, [R170+URZ+0xc0], R3 ;  /* 0x0000c003aa0075a7 */ /* 0x00052200080011ff */
[----:B------:R-:W-:Y:S05]  /*66f0*/  SEL R87, R87, 0x10, !P2 ;  /* 0x0000001057577807 */ /* 0x000fea0005000000 */
[----:B------:R-:W-:Y:S02]  /*6700*/  IMAD.IADD R168, R168, 0x1, R87 ;  /* 0x00000001a8a87824 */ /* 0x000fe400078e0257 */
[C---:B------:R-:W-:Y:S02]  /*6710*/  IMAD.IADD R157, R87.reuse, 0x1, R167 ;  /* 0x00000001579d7824 */ /* 0x040fe400078e02a7 */
[C---:B------:R-:W-:Y:S02]  /*6720*/  IMAD.IADD R155, R87.reuse, 0x1, R156 ;  /* 0x00000001579b7824 */ /* 0x040fe400078e029c */
[----:B------:R-:W-:Y:S01]  /*6730*/  IMAD.IADD R153, R87, 0x1, R154 ;  /* 0x0000000157997824 */ /* 0x000fe200078e029a */
[----:B-1----:R-:W-:Y:S01]  /*6740*/  @P5 SEL R84, RZ, 0x1, !P1 ;  /* 0x00000001ff545807 */ /* 0x002fe20004800000 */
[----:B--2---:R-:W-:Y:S06]  /*6750*/  @!P5 BRA `(.L_x_108) ;  /* 0x000000000088d947 */ /* 0x004fec0003800000 */
[----:B------:R-:W-:Y:S01]  /*6760*/  IMAD.MOV.U32 R139, RZ, RZ, RZ ;  /* 0x000000ffff8b7224 */ /* 0x000fe200078e00ff */
[----:B------:R-:W-:Y:S01]  /*6770*/  ISETP.NE.AND P1, PT, R84, RZ, PT ;  /* 0x000000ff5400720c */ /* 0x000fe20003f25270 */
[----:B------:R-:W-:Y:S01]  /*6780*/  BSSY B0, `(.L_x_109) ;  /* 0x0000014000007945 */ /* 0x000fe20003800000 */
[----:B------:R-:W-:Y:S02]  /*6790*/  CS2R R82, SRZ ;  /* 0x0000000000527805 */ /* 0x000fe4000001ff00 */
        /* <DEDUP_REMOVED lines=13> */
[----:B------:R-:W-:Y:S01]  /*6870*/  CS2R R136, SRZ ;  /* 0x0000000000887805 */ /* 0x000fe2000001ff00 */
[----:B------:R-:W-:Y:S06]  /*6880*/  @P1 BRA `(.L_x_110) ;  /* 0x00000000000c1947 */ /* 0x000fec0003800000 */
[----:B------:R-:W-:Y:S04]  /*6890*/  SHF.L.U32 R5, R160, 0x1f, RZ ;  /* 0x0000001fa0057819 */ /* 0x000fe800000006ff */
[----:B------:R-:W1:Y:S02]  /*68a0*/  SYNCS.PHASECHK.TRANS64.TRYWAIT P1, [UR44+0x50], R5 ;  /* 0x00005005ff0075a7 */ /* 0x000e64000802112c */
[----:B-1----:R-:W-:Y:S05]  /*68b0*/  @!P1 BRA `(.L_x_111) ;  /* 0x0000005c00649947 */ /* 0x002fea0003800000 */
.L_x_110:
[----:B------:R-:W-:Y:S05]  /*68c0*/  BSYNC B0 ;  /* 0x0000000000007941 */ /* 0x000fea0003800000 */
.L_x_109:
[----:B------:R-:W-:Y:S01]  /*68d0*/  ISETP.NE.AND P1, PT, R86, RZ, PT ;  /* 0x000000ff5600720c */ /* 0x000fe20003f25270 */
[----:B------:R-:W-:Y:S11]  /*68e0*/  HFMA2 R78, -RZ, RZ, 0, 5.9604644775390625e-08 ;  /* 0x00000001ff4e7431 */ /* 0x000ff600000001ff */
[----:B------:R-:W-:Y:S01]  /*68f0*/  @!UPT UIADD3 URZ, UPT, UPT, URZ, URZ, URZ ;  /* 0x000000fffffff290 */ /* 0x000fe2000fffe0ff */
[----:B------:R2:W1:Y:S04]  /*6900*/  @P1 LDS.128 R80, [R169+UR44+0x400] ;  /* 0x0004002ca9501984 */ /* 0x0004680008000c00 */
[----:B------:R2:W1:Y:S04]  /*6910*/  @P1 LDS.128 R88, [R168+0x400] ;  /* 0x00040000a8581984 */ /* 0x0004680000000c00 */
[----:B------:R2:W1:Y:S04]  /*6920*/  @P1 LDS.128 R96, [R167+0x400] ;  /* 0x00040000a7601984 */ /* 0x0004680000000c00 */
[----:B------:R2:W1:Y:S04]  /*6930*/  @P1 LDS.128 R104, [R157+0x400] ;  /* 0x000400009d681984 */ /* 0x0004680000000c00 */
[----:B------:R2:W1:Y:S04]  /*6940*/  @P1 LDS.128 R112, [R156+0x400] ;  /* 0x000400009c701984 */ /* 0x0004680000000c00 */
[----:B------:R2:W1:Y:S04]  /*6950*/  @P1 LDS.128 R120, [R155+0x400] ;  /* 0x000400009b781984 */ /* 0x0004680000000c00 */
[----:B------:R2:W1:Y:S04]  /*6960*/  @P1 LDS.128 R128, [R154+0x400] ;  /* 0x000400009a801984 */ /* 0x0004680000000c00 */
[----:B------:R2:W1:Y:S02]  /*6970*/  @P1 LDS.128 R136, [R153+0x400] ;  /* 0x0004000099881984 */ /* 0x0004640000000c00 */
.L_x_108:
[----:B------:R-:W-:Y:S05]  /*6980*/  BSYNC B1 ;  /* 0x0000000000017941 */ /* 0x000fea0003800000 */
.L_x_107:
[----:B-1----:R-:W-:Y:S04]  /*6990*/  SHF.R.U32.HI R0, RZ, 0x15, R71 ;  /* 0x00000015ff007819 */ /* 0x002fe80000011647 */
[----:B------:R-:W-:Y:S01]  /*69a0*/  LOP3.LUT P1, RZ, R0, 0x3, R147, 0x48, !PT ;  /* 0x0000000300ff7812 */ /* 0x000fe20007824893 */
[----:B------:R-:W-:Y:S01]  /*69b0*/  @!UPT UIADD3 URZ, UPT, UPT, URZ, URZ, URZ ;  /* 0x000000fffffff290 */ /* 0x000fe2000fffe0ff */
[----:B----4-:R-:W-:Y:S11]  /*69c0*/  @P0 BRA `(.L_x_112) ;  /* 0x0000000000080947 */ /* 0x010ff60003800000 */
[----:B------:R-:W1:Y:S02]  /*69d0*/  SYNCS.PHASECHK.TRANS64.TRYWAIT P0, [R170+URZ+0xc0], R3 ;  /* 0x0000c003aa0075a7 */ /* 0x000e6400080011ff */
[----:B-1----:R-:W-:Y:S05]  /*69e0*/  @!P0 BRA `(.L_x_113) ;  /* 0x0000005c00308947 */ /* 0x002fea0003800000 */
.L_x_112:
[----:B------:R-:W-:Y:S05]  /*69f0*/  @!P1 BRA `(.L_x_114) ;  /* 0x0000000000409947 */ /* 0x000fea0003800000 */
[----:B------:R-:W4:Y:S01]  /*6a00*/  LDCU.64 UR8, c[0x4][0x70] ;  /* 0x01000e00ff0877ac */ /* 0x000f220008000a00 */
[----:B-1----:R-:W-:Y:S01]  /*6a10*/  MOV R3, 0x0 ;  /* 0x0000000000037802 */ /* 0x002fe20000000f00 */
[----:B------:R-:W-:Y:S02]  /*6a20*/  HFMA2 R12, -RZ, RZ, 0, 5.9604644775390625e-08 ;  /* 0x00000001ff0c7431 */ /* 0x000fe400000001ff */
[----:B------:R-:W-:Y:S02]  /*6a30*/  IMAD.MOV.U32 R8, RZ, RZ, 0x192 ;  /* 0x00000192ff087424 */ /* 0x000fe400078e00ff */
[----:B------:R-:W-:Y:S01]  /*6a40*/  IMAD.MOV.U32 R13, RZ, RZ, RZ ;  /* 0x000000ffff0d7224 */ /* 0x000fe200078e00ff */
[----:B------:R-:W1:Y:S01]  /*6a50*/  LDCU.64 UR6, c[0x4][0x78] ;  /* 0x01000f00ff0677ac */ /* 0x000e620008000a00 */
[----:B------:R-:W2:Y:S01]  /*6a60*/  LDC.64 R2, c[0x4][R3] ;  /* 0x0100000003027b82 */ /* 0x000ea20000000a00 */
[----:B------:R-:W5:Y:S01]  /*6a70*/  LDCU.64 UR4, c[0x4][0x10] ;  /* 0x01000200ff0477ac */ /* 0x000f620008000a00 */
[----:B----4-:R-:W-:Y:S01]  /*6a80*/  MOV R5, UR9 ;  /* 0x0000000900057c02 */ /* 0x010fe20008000f00 */
[----:B------:R-:W-:Y:S01]  /*6a90*/  IMAD.U32 R4, RZ, RZ, UR8 ;  /* 0x00000008ff047e24 */ /* 0x000fe2000f8e00ff */
[----:B-1----:R-:W-:Y:S01]  /*6aa0*/  MOV R7, UR7 ;  /* 0x0000000700077c02 */ /* 0x002fe20008000f00 */
[----:B------:R-:W-:Y:S01]  /*6ab0*/  IMAD.U32 R6, RZ, RZ, UR6 ;  /* 0x00000006ff067e24 */ /* 0x000fe2000f8e00ff */
[----:B-----5:R-:W-:Y:S01]  /*6ac0*/  MOV R11, UR5 ;  /* 0x00000005000b7c02 */ /* 0x020fe20008000f00 */
[----:B------:R-:W-:Y:S02]  /*6ad0*/  IMAD.U32 R10, RZ, RZ, UR4 ;  /* 0x00000004ff0a7e24 */ /* 0x000fe4000f8e00ff */
[----:B------:R-:W-:Y:S07]  /*6ae0*/  LEPC R20, `(.L_x_114) ;  /* 0x000000001014794e */ /* 0x000fee0000000000 */
[----:B--23--:R-:W-:Y:S05]  /*6af0*/  CALL.ABS.NOINC R2 ;  /* 0x0000000002007343 */ /* 0x00cfea0003c00000 */
.L_x_114:
[C---:B------:R-:W-:Y:S01]  /*6b00*/  SHF.L.U32 R72, R80.reuse, 0x10, RZ ;  /* 0x0000001050487819 */ /* 0x040fe200000006ff */
[----:B------:R-:W-:Y:S05]  /*6b10*/  WARPSYNC.ALL ;  /* 0x0000000000007948 */ /* 0x000fea0003800000 */
[----:B------:R-:W-:Y:S01]  /*6b20*/  R2UR UR4, R71 ;  /* 0x00000000470472ca */ /* 0x000fe200000e0000 */
[----:B------:R-:W-:Y:S01]  /*6b30*/  BSSY.RECONVERGENT B0, `(.L_x_115) ;  /* 0x00000fc000007945 */ /* 0x000fe20003800200 */
[----:B------:R-:W-:Y:S02]  /*6b40*/  LOP3.LUT R75, R80, 0xffff0000, RZ, 0xc0, !PT ;  /* 0xffff0000504b7812 */ /* 0x000fe400078ec0ff */
[----:B------:R-:W-:Y:S02]  /*6b50*/  LOP3.LUT R74, R81, 0xffff0000, RZ, 0xc0, !PT ;  /* 0xffff0000514a7812 */ /* 0x000fe400078ec0ff */
[C---:B------:R-:W-:Y:S02]  /*6b60*/  SHF.L.U32 R77, R99.reuse, 0x10, RZ ;  /* 0x00000010634d7819 */ /* 0x040fe400000006ff */
[----:B------:R-:W-:Y:S02]  /*6b70*/  LOP3.LUT R76, R99, 0xffff0000, RZ, 0xc0, !PT ;  /* 0xffff0000634c7812 */ /* 0x000fe400078ec0ff */
[----:B------:R-:W-:Y:S03]  /*6b80*/  ISETP.NE.AND P0, PT, R163, RZ, PT ;  /* 0x000000ffa300720c */ /* 0x000fe60003f05270 */
[----:B------:R-:W3:Y:S02]  /*6b90*/  LDTM.x64 R4, tmem[UR4] ;  /* 0x00000004000479ee */ /* 0x000ee40008340000 */
[C---:B---3--:R-:W-:Y:S01]  /*6ba0*/  FMUL R0, R70.reuse, R4 ;  /* 0x0000000446007220 */ /* 0x048fe20000400000 */
[C---:B------:R-:W-:Y:S01]  /*6bb0*/  FMUL R2, R70.reuse, R5 ;  /* 0x0000000546027220 */ /* 0x040fe20000400000 */
[C---:B-1----:R-:W-:Y:S01]  /*6bc0*/  FMUL R3, R70.reuse, R6 ;  /* 0x0000000646037220 */ /* 0x042fe20000400000 */
[----:B------:R-:W-:Y:S01]  /*6bd0*/  FMUL R7, R70, R7 ;  /* 0x0000000746077220 */ /* 0x000fe20000400000 */
[----:B------:R-:W-:Y:S01]  /*6be0*/  FFMA R0, R73, R72, R0 ;  /* 0x0000004849007223 */ /* 0x000fe20000000000 */
[----:B------:R-:W-:Y:S01]  /*6bf0*/  SHF.L.U32 R72, R81, 0x10, RZ ;  /* 0x0000001051487819 */ /* 0x000fe200000006ff */
[C---:B------:R-:W-:Y:S01]  /*6c00*/  FFMA R2, R73.reuse, R75, R2 ;  /* 0x0000004b49027223 */ /* 0x040fe20000000002 */
[----:B------:R-:W-:Y:S01]  /*6c10*/  SHF.L.U32 R75, R82, 0x10, RZ ;  /* 0x00000010524b7819 */ /* 0x000fe200000006ff */
[C---:B------:R-:W-:Y:S01]  /*6c20*/  FMUL R4, R70.reuse, R8 ;  /* 0x0000000846047220 */ /* 0x040fe20000400000 */
[----:B------:R-:W-:Y:S01]  /*6c30*/  FMUL R5, R70, R9 ;  /* 0x0000000946057220 */ /* 0x000fe20000400000 */
[C---:B------:R-:W-:Y:S01]  /*6c40*/  FFMA R3, R73.reuse, R72, R3 ;  /* 0x0000004849037223 */ /* 0x040fe20000000003 */
[----:B------:R-:W-:Y:S01]  /*6c50*/  LOP3.LUT R72, R82, 0xffff0000, RZ, 0xc0, !PT ;  /* 0xffff000052487812 */ /* 0x000fe200078ec0ff */
[----:B------:R-:W-:Y:S01]  /*6c60*/  FFMA R7, R73, R74, R7 ;  /* 0x0000004a49077223 */ /* 0x000fe20000000007 */
[----:B------:R-:W-:Y:S01]  /*6c70*/  LOP3.LUT R74, R83, 0xffff0000, RZ, 0xc0, !PT ;  /* 0xffff0000534a7812 */ /* 0x000fe200078ec0ff */
[----:B------:R-:W-:Y:S01]  /*6c80*/  FFMA R4, R73, R75, R4 ;  /* 0x0000004b49047223 */ /* 0x000fe20000000004 */
[----:B------:R-:W-:Y:S01]  /*6c90*/  SHF.L.U32 R75, R83, 0x10, RZ ;  /* 0x00000010534b7819 */ /* 0x000fe200000006ff */
[----:B------:R-:W-:Y:S01]  /*6ca0*/  FMUL R6, R70, R10 ;  /* 0x0000000a46067220 */ /* 0x000fe20000400000 */
[----:B------:R-:W-:Y:S01]  /*6cb0*/  F2FP.BF16.F32.PACK_AB R92, R2, R0 ;  /* 0x00000000025c723e */ /* 0x000fe200000010ff */
[----:B------:R-:W-:Y:S01]  /*6cc0*/  FMUL R11, R70, R11 ;  /* 0x0000000b460b7220 */ /* 0x000fe20000400000 */
[----:B------:R-:W-:Y:S01]  /*6cd0*/  F2FP.BF16.F32.PACK_AB R93, R7, R3 ;  /* 0x00000003075d723e */ /* 0x000fe200000010ff */
[C---:B------:R-:W-:Y:S01]  /*6ce0*/  FFMA R5, R73.reuse, R72, R5 ;  /* 0x0000004849057223 */ /* 0x040fe20000000005 */
[----:B------:R-:W-:Y:S01]  /*6cf0*/  SHF.L.U32 R72, R88, 0x10, RZ ;  /* 0x0000001058487819 */ /* 0x000fe200000006ff */
[----:B------:R-:W-:Y:S01]  /*6d00*/  FFMA R6, R73, R75, R6 ;  /* 0x0000004b49067223 */ /* 0x000fe20000000006 */
[----:B------:R-:W-:Y:S01]  /*6d10*/  SHF.L.U32 R75, R90, 0x10, RZ ;  /* 0x000000105a4b7819 */ /* 0x000fe200000006ff */
[----:B------:R-:W-:Y:S01]  /*6d20*/  FMUL R8, R70, R12 ;  /* 0x0000000c46087220 */ /* 0x000fe20000400000 */
[----:B------:R-:W-:Y:S01]  /*6d30*/  F2FP.BF16.F32.PACK_AB R94, R5, R4 ;  /* 0x00000004055e723e */ /* 0x000fe200000010ff */
[C---:B------:R-:W-:Y:S01]  /*6d40*/  FFMA R11, R73.reuse, R74, R11 ;  /* 0x0000004a490b7223 */ /* 0x040fe2000000000b */
[----:B------:R-:W-:Y:S01]  /*6d50*/  LOP3.LUT R74, R88, 0xffff0000, RZ, 0xc0, !PT ;  /* 0xffff0000584a7812 */ /* 0x000fe200078ec0ff */
[C---:B------:R-:W-:Y:S01]  /*6d60*/  FMUL R9, R70.reuse, R13 ;  /* 0x0000000d46097220 */ /* 0x040fe20000400000 */
[----:B------:R-:W-:Y:S01]  /*6d70*/  FFMA R8, R73, R72, R8 ;  /* 0x0000004849087223 */ /* 0x000fe20000000008 */
[----:B------:R-:W-:Y:S01]  /*6d80*/  SHF.L.U32 R72, R89, 0x10, RZ ;  /* 0x0000001059487819 */ /* 0x000fe200000006ff */
[C---:B------:R-:W-:Y:S01]  /*6d90*/  FMUL R10, R70.reuse, R14 ;  /* 0x0000000e460a7220 */ /* 0x040fe20000400000 */
[----:B------:R-:W-:Y:S01]  /*6da0*/  F2FP.BF16.F32.PACK_AB R95, R11, R6 ;  /* 0x000000060b5f723e */ /* 0x000fe200000010ff */
[----:B------:R-:W-:Y:S01]  /*6db0*/  FFMA R9, R73, R74, R9 ;  /* 0x0000004a49097223 */ /* 0x000fe20000000009 */
[----:B------:R-:W-:Y:S01]  /*6dc0*/  LOP3.LUT R74, R89, 0xffff0000, RZ, 0xc0, !PT ;  /* 0xffff0000594a7812 */ /* 0x000fe200078ec0ff */
[----:B------:R-:W-:Y:S01]  /*6dd0*/  FMUL R15, R70, R15 ;  /* 0x0000000f460f7220 */ /* 0x000fe20000400000 */
[----:B------:R-:W-:Y:S01]  /*6de0*/  FFMA R10, R73, R72, R10 ;  /* 0x00000048490a7223 */ /* 0x000fe2000000000a */
[----:B------:R-:W-:Y:S01]  /*6df0*/  LOP3.LUT R72, R90, 0xffff0000, RZ, 0xc0, !PT ;  /* 0xffff00005a487812 */ /* 0x000fe200078ec0ff */
[C---:B------:R-:W-:Y:S01]  /*6e00*/  FMUL R12, R70.reuse, R16 ;  /* 0x00000010460c7220 */ /* 0x040fe20000400000 */
[----:B------:R-:W-:Y:S01]  /*6e10*/  F2FP.BF16.F32.PACK_AB R100, R9, R8 ;  /* 0x000000080964723e */ /* 0x000fe200000010ff */
[----:B------:R-:W-:Y:S01]  /*6e20*/  FMUL R13, R70, R17 ;  /* 0x00000011460d7220 */ /* 0x000fe20000400000 */
[----:B------:R-:W-:Y:S01]  /*6e30*/  FFMA R15, R73, R74, R15 ;  /* 0x0000004a490f7223 */ /* 0x000fe2000000000f */
[----:B------:R-:W-:Y:S01]  /*6e40*/  LOP3.LUT R74, R91, 0xffff0000, RZ, 0xc0, !PT ;  /* 0xffff00005b4a7812 */ /* 0x000fe200078ec0ff */
[----:B------:R-:W-:Y:S01]  /*6e50*/  FFMA R12, R73, R75, R12 ;  /* 0x0000004b490c7223 */ /* 0x000fe2000000000c */
[----:B------:R-:W-:Y:S01]  /*6e60*/  SHF.L.U32 R75, R91, 0x10, RZ ;  /* 0x000000105b4b7819 */ /* 0x000fe200000006ff */
[----:B------:R-:W-:Y:S01]  /*6e70*/  FFMA R13, R73, R72, R13 ;  /* 0x00000048490d7223 */ /* 0x000fe2000000000d */
[----:B------:R-:W-:Y:S01]  /*6e80*/  SHF.L.U32 R72, R96, 0x10, RZ ;  /* 0x0000001060487819 */ /* 0x000fe200000006ff */
[C---:B------:R-:W-:Y:S01]  /*6e90*/  FMUL R14, R70.reuse, R18 ;  /* 0x00000012460e7220 */ /* 0x040fe20000400000 */
[----:B------:R-:W-:Y:S01]  /*6ea0*/  F2FP.BF16.F32.PACK_AB R101, R15, R10 ;  /* 0x0000000a0f65723e */ /* 0x000fe200000010ff */
[C---:B------:R-:W-:Y:S01]  /*6eb0*/  FMUL R19, R70.reuse, R19 ;  /* 0x0000001346137220 */ /* 0x040fe20000400000 */
[----:B------:R-:W-:Y:S01]  /*6ec0*/  F2FP.BF16.F32.PACK_AB R102, R13, R12 ;  /* 0x0000000c0d66723e */ /* 0x000fe200000010ff */
[----:B------:R-:W-:Y:S01]  /*6ed0*/  FMUL R16, R70, R20 ;  /* 0x0000001446107220 */ /* 0x000fe20000400000 */
[C---:B------:R-:W-:Y:S01]  /*6ee0*/  FFMA R14, R73.reuse, R75, R14 ;  /* 0x0000004b490e7223 */ /* 0x040fe2000000000e */
[----:B------:R-:W-:Y:S01]  /*6ef0*/  SHF.L.U32 R75, R98, 0x10, RZ ;  /* 0x00000010624b7819 */ /* 0x000fe200000006ff */
[C---:B------:R-:W-:Y:S01]  /*6f00*/  FFMA R19, R73.reuse, R74, R19 ;  /* 0x0000004a49137223 */ /* 0x040fe20000000013 */
[----:B------:R-:W-:Y:S01]  /*6f10*/  LOP3.LUT R74, R96, 0xffff0000, RZ, 0xc0, !PT ;  /* 0xffff0000604a7812 */ /* 0x000fe200078ec0ff */
[----:B------:R-:W-:Y:S01]  /*6f20*/  FFMA R16, R73, R72, R16 ;  /* 0x0000004849107223 */ /* 0x000fe20000000010 */
[----:B------:R-:W-:Y:S01]  /*6f30*/  SHF.L.U32 R72, R97, 0x10, RZ ;  /* 0x0000001061487819 */ /* 0x000fe200000006ff */
[C---:B------:R-:W-:Y:S01]  /*6f40*/  FMUL R17, R70.reuse, R21 ;  /* 0x0000001546117220 */ /* 0x040fe20000400000 */
[----:B------:R-:W-:Y:S01]  /*6f50*/  F2FP.BF16.F32.PACK_AB R103, R19, R14 ;  /* 0x0000000e1367723e */ /* 0x000fe200000010ff */
[C---:B------:R-:W-:Y:S01]  /*6f60*/  FMUL R18, R70.reuse, R22 ;  /* 0x0000001646127220 */ /* 0x040fe20000400000 */
[----:B------:R-:W-:Y:S01]  /*6f70*/  FMUL R23, R70, R23 ;  /* 0x0000001746177220 */ /* 0x000fe20000400000 */
[C---:B------:R-:W-:Y:S01]  /*6f80*/  FFMA R17, R73.reuse, R74, R17 ;  /* 0x0000004a49117223 */ /* 0x040fe20000000011 */
[----:B------:R-:W-:Y:S01]  /*6f90*/  LOP3.LUT R74, R98, 0xffff0000, RZ, 0xc0, !PT ;  /* 0xffff0000624a7812 */ /* 0x000fe200078ec0ff */
[----:B------:R-:W-:Y:S01]  /*6fa0*/  FFMA R18, R73, R72, R18 ;  /* 0x0000004849127223 */ /* 0x000fe20000000012 */
[----:B------:R-:W-:Y:S01]  /*6fb0*/  LOP3.LUT R72, R97, 0xffff0000, RZ, 0xc0, !PT ;  /* 0xffff000061487812 */ /* 0x000fe200078ec0ff */
[C---:B------:R-:W-:Y:S01]  /*6fc0*/  FMUL R20, R70.reuse, R24 ;  /* 0x0000001846147220 */ /* 0x040fe20000400000 */
[----:B------:R-:W-:Y:S01]  /*6fd0*/  F2FP.BF16.F32.PACK_AB R108, R17, R16 ;  /* 0x00000010116c723e */ /* 0x000fe200000010ff */
[C---:B------:R-:W-:Y:S01]  /*6fe0*/  FMUL R21, R70.reuse, R25 ;  /* 0x0000001946157220 */ /* 0x040fe20000400000 */
[----:B------:R-:W-:Y:S01]  /*6ff0*/  FMUL R22, R70, R26 ;  /* 0x0000001a46167220 */ /* 0x000fe20000400000 */
[C---:B------:R-:W-:Y:S01]  /*7000*/  FFMA R23, R73.reuse, R72, R23 ;  /* 0x0000004849177223 */ /* 0x040fe20000000017 */
[----:B------:R-:W-:Y:S01]  /*7010*/  SHF.L.U32 R72, R104, 0x10, RZ ;  /* 0x0000001068487819 */ /* 0x000fe200000006ff */
[C---:B------:R-:W-:Y:S01]  /*7020*/  FMUL R27, R70.reuse, R27 ;  /* 0x0000001b461b7220 */ /* 0x040fe20000400000 */
[----:B------:R-:W-:Y:S01]  /*7030*/  FFMA R20, R73, R75, R20 ;  /* 0x0000004b49147223 */ /* 0x000fe20000000014 */
[----:B------:R-:W-:Y:S01]  /*7040*/  SHF.L.U32 R75, R105, 0x10, RZ ;  /* 0x00000010694b7819 */ /* 0x000fe200000006ff */
[----:B------:R-:W-:Y:S01]  /*7050*/  FMUL R24, R70, R28 ;  /* 0x0000001c46187220 */ /* 0x000fe20000400000 */
[----:B------:R-:W-:Y:S01]  /*7060*/  F2FP.BF16.F32.PACK_AB R109, R23, R18 ;  /* 0x00000012176d723e */ /* 0x000fe200000010ff */
[C---:B------:R-:W-:Y:S01]  /*7070*/  FFMA R21, R73.reuse, R74, R21 ;  /* 0x0000004a49157223 */ /* 0x040fe20000000015 */
[----:B------:R-:W-:Y:S01]  /*7080*/  LOP3.LUT R74, R104, 0xffff0000, RZ, 0xc0, !PT ;  /* 0xffff0000684a7812 */ /* 0x000fe200078ec0ff */
[----:B------:R-:W-:Y:S01]  /*7090*/  FFMA R22, R73, R77, R22 ;  /* 0x0000004d49167223 */ /* 0x000fe20000000016 */
[----:B------:R-:W-:Y:S01]  /*70a0*/  SHF.L.U32 R77, R107, 0x10, RZ ;  /* 0x000000106b4d7819 */ /* 0x000fe200000006ff */
[----:B------:R-:W-:Y:S01]  /*70b0*/  FFMA R27, R73, R76, R27 ;  /* 0x0000004c491b7223 */ /* 0x000fe2000000001b */
[----:B------:R-:W-:Y:S01]  /*70c0*/  F2FP.BF16.F32.PACK_AB R110, R21, R20 ;  /* 0x00000014156e723e */ /* 0x000fe200000010ff */
[----:B------:R-:W-:Y:S01]  /*70d0*/  FFMA R24, R73, R72, R24 ;  /* 0x0000004849187223 */ /* 0x000fe20000000018 */
[----:B------:R-:W-:Y:S01]  /*70e0*/  LOP3.LUT R72, R105, 0xffff0000, RZ, 0xc0, !PT ;  /* 0xffff000069487812 */ /* 0x000fe200078ec0ff */
[C---:B------:R-:W-:Y:S01]  /*70f0*/  FMUL R25, R70.reuse, R29 ;  /* 0x0000001d46197220 */ /* 0x040fe20000400000 */
[----:B------:R-:W-:Y:S01]  /*7100*/  F2FP.BF16.F32.PACK_AB R111, R27, R22 ;  /* 0x000000161b6f723e */ /* 0x000fe200000010ff */
[C---:B------:R-:W-:Y:S01]  /*7110*/  FMUL R26, R70.reuse, R30 ;  /* 0x0000001e461a7220 */ /* 0x040fe20000400000 */
[----:B------:R-:W-:Y:S01]  /*7120*/  LOP3.LUT R76, R139, 0xffff0000, RZ, 0xc0, !PT ;  /* 0xffff00008b4c7812 */ /* 0x000fe200078ec0ff */
[----:B------:R-:W-:Y:S01]  /*7130*/  FMUL R31, R70, R31 ;  /* 0x0000001f461f7220 */ /* 0x000fe20000400000 */
[----:B------:R-:W-:Y:S01]  /*7140*/  FFMA R25, R73, R74, R25 ;  /* 0x0000004a49197223 */ /* 0x000fe20000000019 */
[----:B------:R-:W-:Y:S01]  /*7150*/  LOP3.LUT R74, R107, 0xffff0000, RZ, 0xc0, !PT ;  /* 0xffff00006b4a7812 */ /* 0x000fe200078ec0ff */
[C---:B------:R-:W-:Y:S01]  /*7160*/  FFMA R26, R73.reuse, R75, R26 ;  /* 0x0000004b491a7223 */ /* 0x040fe2000000001a */
[C---:B------:R-:W-:Y:S01]  /*7170*/  SHF.L.U32 R75, R106.reuse, 0x10, RZ ;  /* 0x000000106a4b7819 */ /* 0x040fe200000006ff */
[C---:B------:R-:W-:Y:S01]  /*7180*/  FFMA R31, R73.reuse, R72, R31 ;  /* 0x00000048491f7223 */ /* 0x040fe2000000001f */
[----:B------:R-:W-:Y:S01]  /*7190*/  LOP3.LUT R72, R106, 0xffff0000, RZ, 0xc0, !PT ;  /* 0xffff00006a487812 */ /* 0x000fe200078ec0ff */
[C---:B------:R-:W-:Y:S01]  /*71a0*/  FMUL R28, R70.reuse, R32 ;  /* 0x00000020461c7220 */ /* 0x040fe20000400000 */
[C---:B------:R-:W-:Y:S01]  /*71b0*/  FMUL R29, R70.reuse, R33 ;  /* 0x00000021461d7220 */ /* 0x040fe20000400000 */
[C---:B------:R-:W-:Y:S01]  /*71c0*/  FMUL R30, R70.reuse, R34 ;  /* 0x00000022461e7220 */ /* 0x040fe20000400000 */
[----:B------:R-:W-:Y:S01]  /*71d0*/  FMUL R35, R70, R35 ;  /* 0x0000002346237220 */ /* 0x000fe20000400000 */
[----:B------:R-:W-:Y:S01]  /*71e0*/  FFMA R28, R73, R75, R28 ;  /* 0x0000004b491c7223 */ /* 0x000fe2000000001c */
[----:B------:R-:W-:Y:S01]  /*71f0*/  SHF.L.U32 R75, R113, 0x10, RZ ;  /* 0x00000010714b7819 */ /* 0x000fe200000006ff */
[C---:B------:R-:W-:Y:S01]  /*7200*/  FFMA R29, R73.reuse, R72, R29 ;  /* 0x00000048491d7223 */ /* 0x040fe2000000001d */
[C---:B------:R-:W-:Y:S01]  /*7210*/  SHF.L.U32 R72, R112.reuse, 0x10, RZ ;  /* 0x0000001070487819 */ /* 0x040fe200000006ff */
[----:B------:R-:W-:Y:S01]  /*7220*/  FFMA R30, R73, R77, R30 ;  /* 0x0000004d491e7223 */ /* 0x000fe2000000001e */
[----:B------:R-:W-:Y:S01]  /*7230*/  SHF.L.U32 R77, R115, 0x10, RZ ;  /* 0x00000010734d7819 */ /* 0x000fe200000006ff */
[C---:B------:R-:W-:Y:S01]  /*7240*/  FFMA R35, R73.reuse, R74, R35 ;  /* 0x0000004a49237223 */ /* 0x040fe20000000023 */
[----:B------:R-:W-:Y:S01]  /*7250*/  LOP3.LUT R74, R112, 0xffff0000, RZ, 0xc0, !PT ;  /* 0xffff0000704a7812 */ /* 0x000fe200078ec0ff */
[C---:B------:R-:W-:Y:S01]  /*7260*/  FMUL R32, R70.reuse, R36 ;  /* 0x0000002446207220 */ /* 0x040fe20000400000 */
[C---:B------:R-:W-:Y:S01]  /*7270*/  FMUL R33, R70.reuse, R37 ;  /* 0x0000002546217220 */ /* 0x040fe20000400000 */
[----:B------:R-:W-:Y:S01]  /*7280*/  FMUL R34, R70, R38 ;  /* 0x0000002646227220 */ /* 0x000fe20000400000 */
[----:B------:R1:W-:Y:S01]  /*7290*/  STS.128 [R169+UR44+0x400], R92 ;  /* 0x0004005ca9007988 */ /* 0x0003e20008000c2c */
[----:B------:R-:W-:Y:S01]  /*72a0*/  FFMA R32, R73, R72, R32 ;  /* 0x0000004849207223 */ /* 0x000fe20000000020 */
[----:B------:R-:W-:Y:S01]  /*72b0*/  LOP3.LUT R72, R113, 0xffff0000, RZ, 0xc0, !PT ;  /* 0xffff000071487812 */ /* 0x000fe200078ec0ff */
[C---:B------:R-:W-:Y:S01]  /*72c0*/  FFMA R33, R73.reuse, R74, R33 ;  /* 0x0000004a49217223 */ /* 0x040fe20000000021 */
[----:B------:R-:W-:Y:S01]  /*72d0*/  LOP3.LUT R74, R114, 0xffff0000, RZ, 0xc0, !PT ;  /* 0xffff0000724a7812 */ /* 0x000fe200078ec0ff */
[----:B------:R-:W-:Y:S01]  /*72e0*/  FMUL R39, R70, R39 ;  /* 0x0000002746277220 */ /* 0x000fe20000400000 */
[C---:B------:R-:W-:Y:S01]  /*72f0*/  FFMA R34, R73.reuse, R75, R34 ;  /* 0x0000004b49227223 */ /* 0x040fe20000000022 */
[----:B------:R-:W-:Y:S01]  /*7300*/  SHF.L.U32 R75, R114, 0x10, RZ ;  /* 0x00000010724b7819 */ /* 0x000fe200000006ff */
[C---:B------:R-:W-:Y:S01]  /*7310*/  FMUL R36, R70.reuse, R40 ;  /* 0x0000002846247220 */ /* 0x040fe20000400000 */
[----:B------:R-:W-:Y:S01]  /*7320*/  FFMA R39, R73, R72, R39 ;  /* 0x0000004849277223 */ /* 0x000fe20000000027 */
[----:B------:R-:W-:Y:S01]  /*7330*/  LOP3.LUT R72, R115, 0xffff0000, RZ, 0xc0, !PT ;  /* 0xffff000073487812 */ /* 0x000fe200078ec0ff */
[C---:B------:R-:W-:Y:S01]  /*7340*/  FMUL R37, R70.reuse, R41 ;  /* 0x0000002946257220 */ /* 0x040fe20000400000 */
[C---:B------:R-:W-:Y:S01]  /*7350*/  FMUL R38, R70.reuse, R42 ;  /* 0x0000002a46267220 */ /* 0x040fe20000400000 */
[----:B------:R-:W-:Y:S01]  /*7360*/  FMUL R43, R70, R43 ;  /* 0x0000002b462b7220 */ /* 0x000fe20000400000 */
[C---:B------:R-:W-:Y:S01]  /*7370*/  FFMA R36, R73.reuse, R75, R36 ;  /* 0x0000004b49247223 */ /* 0x040fe20000000024 */
[C---:B------:R-:W-:Y:S01]  /*7380*/  SHF.L.U32 R75, R120.reuse, 0x10, RZ ;  /* 0x00000010784b7819 */ /* 0x040fe200000006ff */
[----:B------:R3:W-:Y:S01]  /*7390*/  STS.128 [R168+0x400], R100 ;  /* 0x00040064a8007388 */ /* 0x0007e20000000c00 */
[----:B------:R-:W-:Y:S01]  /*73a0*/  FFMA R37, R73, R74, R37 ;  /* 0x0000004a49257223 */ /* 0x000fe20000000025 */
[----:B------:R-:W-:Y:S01]  /*73b0*/  LOP3.LUT R74, R121, 0xffff0000, RZ, 0xc0, !PT ;  /* 0xffff0000794a7812 */ /* 0x000fe200078ec0ff */
[----:B------:R-:W-:Y:S01]  /*73c0*/  FFMA R38, R73, R77, R38 ;  /* 0x0000004d49267223 */ /* 0x000fe20000000026 */
[----:B------:R-:W-:Y:S01]  /*73d0*/  SHF.L.U32 R77, R121, 0x10, RZ ;  /* 0x00000010794d7819 */ /* 0x000fe200000006ff */
        /* <DEDUP_REMOVED lines=8> */
[----:B------:R4:W-:Y:S01]  /*7460*/  STS.128 [R167+0x400], R108 ;  /* 0x0004006ca7007388 */ /* 0x0009e20000000c00 */
[C---:B------:R-:W-:Y:S01]  /*7470*/  FFMA R41, R73.reuse, R72, R41 ;  /* 0x0000004849297223 */ /* 0x040fe20000000029 */
[C---:B------:R-:W-:Y:S01]  /*7480*/  SHF.L.U32 R72, R122.reuse, 0x10, RZ ;  /* 0x000000107a487819 */ /* 0x040fe200000006ff */
[----:B------:R-:W-:Y:S01]  /*7490*/  FFMA R42, R73, R77, R42 ;  /* 0x0000004d492a7223 */ /* 0x000fe2000000002a */
[----:B------:R-:W-:Y:S01]  /*74a0*/  SHF.L.U32 R77, R129, 0x10, RZ ;  /* 0x00000010814d7819 */ /* 0x000fe200000006ff */
[----:B------:R-:W-:Y:S01]  /*74b0*/  FFMA R47, R73, R74, R47 ;  /* 0x0000004a492f7223 */ /* 0x000fe2000000002f */
[----:B------:R-:W-:Y:S01]  /*74c0*/  LOP3.LUT R74, R122, 0xffff0000, RZ, 0xc0, !PT ;  /* 0xffff00007a4a7812 */ /* 0x000fe200078ec0ff */
[C---:B------:R-:W-:Y:S01]  /*74d0*/  FMUL R44, R70.reuse, R48 ;  /* 0x00000030462c7220 */ /* 0x040fe20000400000 */
[----:B-1----:R-:W-:Y:S01]  /*74e0*/  F2FP.BF16.F32.PACK_AB R92, R25, R24 ;  /* 0x00000018195c723e */ /* 0x002fe200000010ff */
[C---:B------:R-:W-:Y:S01]  /*74f0*/  FMUL R45, R70.reuse, R49 ;  /* 0x00000031462d7220 */ /* 0x040fe20000400000 */
[----:B------:R-:W-:Y:S01]  /*7500*/  F2FP.BF16.F32.PACK_AB R93, R31, R26 ;  /* 0x0000001a1f5d723e */ /* 0x000fe200000010ff */
[----:B------:R-:W-:Y:S01]  /*7510*/  FMUL R46, R70, R50 ;  /* 0x00000032462e7220 */ /* 0x000fe20000400000 */
[----:B------:R-:W-:Y:S01]  /*7520*/  F2FP.BF16.F32.PACK_AB R94, R29, R28 ;  /* 0x0000001c1d5e723e */ /* 0x000fe200000010ff */
[----:B------:R-:W-:Y:S01]  /*7530*/  FFMA R44, R73, R72, R44 ;  /* 0x00000048492c7223 */ /* 0x000fe2000000002c */
[----:B------:R-:W-:Y:S01]  /*7540*/  LOP3.LUT R72, R123, 0xffff0000, RZ, 0xc0, !PT ;  /* 0xffff00007b487812 */ /* 0x000fe200078ec0ff */
[----:B------:R-:W-:Y:S01]  /*7550*/  FFMA R45, R73, R74, R45 ;  /* 0x0000004a492d7223 */ /* 0x000fe2000000002d */
[----:B------:R-:W-:Y:S01]  /*7560*/  LOP3.LUT R74, R128, 0xffff0000, RZ, 0xc0, !PT ;  /* 0xffff0000804a7812 */ /* 0x000fe200078ec0ff */
[----:B------:R-:W-:Y:S01]  /*7570*/  FMUL R51, R70, R51 ;  /* 0x0000003346337220 */ /* 0x000fe20000400000 */
[----:B------:R-:W-:Y:S01]  /*7580*/  F2FP.BF16.F32.PACK_AB R95, R35, R30 ;  /* 0x0000001e235f723e */ /* 0x000fe200000010ff */
[----:B------:R-:W-:Y:S01]  /*7590*/  FFMA R46, R73, R75, R46 ;  /* 0x0000004b492e7223 */ /* 0x000fe2000000002e */
[----:B------:R-:W-:Y:S01]  /*75a0*/  SHF.L.U32 R75, R128, 0x10, RZ ;  /* 0x00000010804b7819 */ /* 0x000fe200000006ff */
[C---:B------:R-:W-:Y:S01]  /*75b0*/  FMUL R48, R70.reuse, R52 ;  /* 0x0000003446307220 */ /* 0x040fe20000400000 */
[----:B---3--:R-:W-:Y:S01]  /*75c0*/  F2FP.BF16.F32.PACK_AB R100, R33, R32 ;  /* 0x000000202164723e */ /* 0x008fe200000010ff */
[----:B------:R-:W-:Y:S01]  /*75d0*/  FFMA R51, R73, R72, R51 ;  /* 0x0000004849337223 */ /* 0x000fe20000000033 */
[----:B------:R-:W-:Y:S01]  /*75e0*/  LOP3.LUT R72, R129, 0xffff0000, RZ, 0xc0, !PT ;  /* 0xffff000081487812 */ /* 0x000fe200078ec0ff */
[----:B------:R1:W-:Y:S01]  /*75f0*/  STS.128 [R157+0x400], R92 ;  /* 0x0004005c9d007388 */ /* 0x0003e20000000c00 */
[----:B------:R-:W-:Y:S01]  /*7600*/  F2FP.BF16.F32.PACK_AB R101, R39, R34 ;  /* 0x000000222765723e */ /* 0x000fe200000010ff */
[C---:B------:R-:W-:Y:S01]  /*7610*/  FMUL R49, R70.reuse, R53 ;  /* 0x0000003546317220 */ /* 0x040fe20000400000 */
[----:B------:R-:W-:Y:S01]  /*7620*/  F2FP.BF16.F32.PACK_AB R102, R37, R36 ;  /* 0x000000242566723e */ /* 0x000fe200000010ff */
[C---:B------:R-:W-:Y:S01]  /*7630*/  FMUL R50, R70.reuse, R54 ;  /* 0x0000003646327220 */ /* 0x040fe20000400000 */
[----:B------:R-:W-:Y:S01]  /*7640*/  F2FP.BF16.F32.PACK_AB R103, R43, R38 ;  /* 0x000000262b67723e */ /* 0x000fe200000010ff */
[----:B------:R-:W-:Y:S01]  /*7650*/  FMUL R55, R70, R55 ;  /* 0x0000003746377220 */ /* 0x000fe20000400000 */
[----:B----4-:R-:W-:Y:S01]  /*7660*/  F2FP.BF16.F32.PACK_AB R108, R41, R40 ;  /* 0x00000028296c723e */ /* 0x010fe200000010ff */
[C---:B------:R-:W-:Y:S01]  /*7670*/  FFMA R48, R73.reuse, R75, R48 ;  /* 0x0000004b49307223 */ /* 0x040fe20000000030 */
[C---:B------:R-:W-:Y:S01]  /*7680*/  FFMA R49, R73.reuse, R74, R49 ;  /* 0x0000004a49317223 */ /* 0x040fe20000000031 */
[----:B------:R1:W-:Y:S01]  /*7690*/  STS.128 [R156+0x400], R100 ;  /* 0x000400649c007388 */ /* 0x0003e20000000c00 */
[C---:B------:R-:W-:Y:S01]  /*76a0*/  SHF.L.U32 R75, R130.reuse, 0x10, RZ ;  /* 0x00000010824b7819 */ /* 0x040fe200000006ff */
[----:B------:R-:W-:Y:S01]  /*76b0*/  FFMA R50, R73, R77, R50 ;  /* 0x0000004d49327223 */ /* 0x000fe20000000032 */
[----:B------:R-:W-:Y:S01]  /*76c0*/  SHF.L.U32 R77, R131, 0x10, RZ ;  /* 0x00000010834d7819 */ /* 0x000fe200000006ff */
[----:B------:R-:W-:Y:S01]  /*76d0*/  FFMA R55, R73, R72, R55 ;  /* 0x0000004849377223 */ /* 0x000fe20000000037 */
[----:B------:R-:W-:Y:S01]  /*76e0*/  LOP3.LUT R72, R130, 0xffff0000, RZ, 0xc0, !PT ;  /* 0xffff000082487812 */ /* 0x000fe200078ec0ff */
[C---:B------:R-:W-:Y:S01]  /*76f0*/  FMUL R52, R70.reuse, R56 ;  /* 0x0000003846347220 */ /* 0x040fe20000400000 */
[----:B------:R-:W-:Y:S01]  /*7700*/  LOP3.LUT R74, R131, 0xffff0000, RZ, 0xc0, !PT ;  /* 0xffff0000834a7812 */ /* 0x000fe200078ec0ff */
[C---:B------:R-:W-:Y:S01]  /*7710*/  FMUL R53, R70.reuse, R57 ;  /* 0x0000003946357220 */ /* 0x040fe20000400000 */
[C---:B------:R-:W-:Y:S01]  /*7720*/  FMUL R54, R70.reuse, R58 ;  /* 0x0000003a46367220 */ /* 0x040fe20000400000 */
[----:B------:R-:W-:Y:S01]  /*7730*/  FMUL R59, R70, R59 ;  /* 0x0000003b463b7220 */ /* 0x000fe20000400000 */
[C---:B------:R-:W-:Y:S01]  /*7740*/  FFMA R52, R73.reuse, R75, R52 ;  /* 0x0000004b49347223 */ /* 0x040fe20000000034 */
[C---:B------:R-:W-:Y:S01]  /*7750*/  FFMA R53, R73.reuse, R72, R53 ;  /* 0x0000004849357223 */ /* 0x040fe20000000035 */
[C---:B------:R-:W-:Y:S01]  /*7760*/  FFMA R54, R73.reuse, R77, R54 ;  /* 0x0000004d49367223 */ /* 0x040fe20000000036 */
[----:B------:R-:W-:Y:S01]  /*7770*/  FFMA R59, R73, R74, R59 ;  /* 0x0000004a493b7223 */ /* 0x000fe2000000003b */
[----:B------:R-:W-:Y:S01]  /*7780*/  SHF.L.U32 R72, R136, 0x10, RZ ;  /* 0x0000001088487819 */ /* 0x000fe200000006ff */
[----:B------:R-:W-:Y:S01]  /*7790*/  FMUL R56, R70, R60 ;  /* 0x0000003c46387220 */ /* 0x000fe20000400000 */
[----:B------:R-:W-:Y:S01]  /*77a0*/  LOP3.LUT R74, R136, 0xffff0000, RZ, 0xc0, !PT ;  /* 0xffff0000884a7812 */ /* 0x000fe200078ec0ff */
[C---:B------:R-:W-:Y:S01]  /*77b0*/  FMUL R57, R70.reuse, R61 ;  /* 0x0000003d46397220 */ /* 0x040fe20000400000 */
[----:B------:R-:W-:Y:S01]  /*77c0*/  SHF.L.U32 R75, R137, 0x10, RZ ;  /* 0x00000010894b7819 */ /* 0x000fe200000006ff */
[C---:B------:R-:W-:Y:S01]  /*77d0*/  FMUL R58, R70.reuse, R62 ;  /* 0x0000003e463a7220 */ /* 0x040fe20000400000 */
[----:B------:R-:W-:Y:S01]  /*77e0*/  F2FP.BF16.F32.PACK_AB R109, R47, R42 ;  /* 0x0000002a2f6d723e */ /* 0x000fe200000010ff */
[----:B------:R-:W-:Y:S01]  /*77f0*/  FFMA R56, R73, R72, R56 ;  /* 0x0000004849387223 */ /* 0x000fe20000000038 */
[----:B------:R-:W-:Y:S01]  /*7800*/  F2FP.BF16.F32.PACK_AB R110, R45, R44 ;  /* 0x0000002c2d6e723e */ /* 0x000fe200000010ff */
[----:B------:R-:W-:Y:S01]  /*7810*/  FFMA R57, R73, R74, R57 ;  /* 0x0000004a49397223 */ /* 0x000fe20000000039 */
[----:B------:R-:W-:Y:S01]  /*7820*/  F2FP.BF16.F32.PACK_AB R111, R51, R46 ;  /* 0x0000002e336f723e */ /* 0x000fe200000010ff */
[----:B------:R-:W-:Y:S01]  /*7830*/  FFMA R58, R73, R75, R58 ;  /* 0x0000004b493a7223 */ /* 0x000fe2000000003a */
[----:B------:R-:W-:Y:S01]  /*7840*/  LOP3.LUT R72, R137, 0xffff0000, RZ, 0xc0, !PT ;  /* 0xffff000089487812 */ /* 0x000fe200078ec0ff */
[----:B------:R-:W-:Y:S01]  /*7850*/  FMUL R63, R70, R63 ;  /* 0x0000003f463f7220 */ /* 0x000fe20000400000 */
[----:B------:R-:W-:Y:S01]  /*7860*/  SHF.L.U32 R75, R138, 0x10, RZ ;  /* 0x000000108a4b7819 */ /* 0x000fe200000006ff */
[----:B------:R1:W-:Y:S01]  /*7870*/  STS.128 [R155+0x400], R108 ;  /* 0x0004006c9b007388 */ /* 0x0003e20000000c00 */
[----:B------:R-:W-:Y:S01]  /*7880*/  FMUL R60, R70, R64 ;  /* 0x00000040463c7220 */ /* 0x000fe20000400000 */
[----:B------:R-:W-:Y:S01]  /*7890*/  LOP3.LUT R74, R138, 0xffff0000, RZ, 0xc0, !PT ;  /* 0xffff00008a4a7812 */ /* 0x000fe200078ec0ff */
[C---:B------:R-:W-:Y:S01]  /*78a0*/  FMUL R61, R70.reuse, R65 ;  /* 0x00000041463d7220 */ /* 0x040fe20000400000 */
[----:B------:R-:W-:Y:S01]  /*78b0*/  SHF.L.U32 R77, R139, 0x10, RZ ;  /* 0x000000108b4d7819 */ /* 0x000fe200000006ff */
[C---:B------:R-:W-:Y:S01]  /*78c0*/  FMUL R62, R70.reuse, R66 ;  /* 0x00000042463e7220 */ /* 0x040fe20000400000 */
[----:B------:R-:W-:Y:S01]  /*78d0*/  FFMA R63, R73, R72, R63 ;  /* 0x00000048493f7223 */ /* 0x000fe2000000003f */
[----:B------:R-:W-:Y:S01]  /*78e0*/  FMUL R67, R70, R67 ;  /* 0x0000004346437220 */ /* 0x000fe20000400000 */
[----:B------:R-:W-:Y:S01]  /*78f0*/  F2FP.BF16.F32.PACK_AB R116, R49, R48 ;  /* 0x000000303174723e */ /* 0x000fe200000010ff */
[----:B------:R-:W-:Y:S01]  /*7900*/  FFMA R60, R73, R75, R60 ;  /* 0x0000004b493c7223 */ /* 0x000fe2000000003c */
[----:B------:R-:W-:Y:S01]  /*7910*/  F2FP.BF16.F32.PACK_AB R117, R55, R50 ;  /* 0x000000323775723e */ /* 0x000fe200000010ff */
[----:B------:R-:W-:Y:S01]  /*7920*/  FFMA R61, R73, R74, R61 ;  /* 0x0000004a493d7223 */ /* 0x000fe2000000003d */
[----:B------:R-:W-:Y:S01]  /*7930*/  F2FP.BF16.F32.PACK_AB R118, R53, R52 ;  /* 0x000000343576723e */ /* 0x000fe200000010ff */
[----:B------:R-:W-:Y:S01]  /*7940*/  FFMA R62, R73, R77, R62 ;  /* 0x0000004d493e7223 */ /* 0x000fe2000000003e */
[----:B------:R-:W-:Y:S01]  /*7950*/  F2FP.BF16.F32.PACK_AB R119, R59, R54 ;  /* 0x000000363b77723e */ /* 0x000fe200000010ff */
[----:B------:R-:W-:Y:S01]  /*7960*/  FFMA R67, R73, R76, R67 ;  /* 0x0000004c49437223 */ /* 0x000fe20000000043 */
[----:B------:R-:W-:Y:S02]  /*7970*/  F2FP.BF16.F32.PACK_AB R124, R57, R56 ;  /* 0x00000038397c723e */ /* 0x000fe400000010ff */
[----:B------:R-:W-:Y:S01]  /*7980*/  F2FP.BF16.F32.PACK_AB R125, R63, R58 ;  /* 0x0000003a3f7d723e */ /* 0x000fe200000010ff */
[----:B------:R1:W-:Y:S01]  /*7990*/  STS.128 [R154+0x400], R116 ;  /* 0x000400749a007388 */ /* 0x0003e20000000c00 */
[----:B------:R-:W-:Y:S02]  /*79a0*/  F2FP.BF16.F32.PACK_AB R126, R61, R60 ;  /* 0x0000003c3d7e723e */ /* 0x000fe400000010ff */
[----:B------:R-:W-:Y:S05]  /*79b0*/  F2FP.BF16.F32.PACK_AB R127, R67, R62 ;  /* 0x0000003e437f723e */ /* 0x000fea00000010ff */
[----:B------:R1:W-:Y:S01]  /*79c0*/  STS.128 [R153+0x400], R124 ;  /* 0x0004007c99007388 */ /* 0x0003e20000000c00 */
[----:B------:R-:W-:Y:S01]  /*79d0*/  @!PT LDS RZ, [RZ] ;  /* 0x00000000fffff984 */ /* 0x000fe20000000800 */
[----:B------:R-:W-:Y:S01]  /*79e0*/  @!PT LDS RZ, [RZ] ;  /* 0x00000000fffff984 */ /* 0x000fe20000000800 */
[----:B------:R-:W-:Y:S01]  /*79f0*/  @!PT LDS RZ, [RZ] ;  /* 0x00000000fffff984 */ /* 0x000fe20000000800 */
[----:B------:R-:W-:Y:S01]  /*7a00*/  @!PT LDS RZ, [RZ] ;  /* 0x00000000fffff984 */ /* 0x000fe20000000800 */
[----:B------:R3:W-:Y:S07]  /*7a10*/  MEMBAR.ALL.CTA ;  /* 0x0000000000007992 */ /* 0x0007ee0000008000 */
[----:B---3--:R-:W3:Y:S02]  /*7a20*/  FENCE.VIEW.ASYNC.S ;  /* 0x00000000000073c6 */ /* 0x008ee40000000000 */
[----:B---3--:R-:W-:Y:S06]  /*7a30*/  BAR.SYNC.DEFER_BLOCKING 0x1, 0x80 ;  /* 0x0042000000007b1d */ /* 0x008fec0000010000 */
[----:B------:R-:W-:Y:S05]  /*7a40*/  @P0 BRA `(.L_x_116) ;  /* 0x0000000000280947 */ /* 0x000fea0003800000 */
[----:B------:R-:W3:Y:S01]  /*7a50*/  LDCU.64 UR6, c[0x0][0x348] ;  /* 0x00006900ff0677ac */ /* 0x000ee20008000a00 */
[----:B------:R-:W-:Y:S01]  /*7a60*/  UIADD3 UR4, UPT, UPT, UR44, 0x400, URZ ;  /* 0x000004002c047890 */ /* 0x000fe2000fffe0ff */
[----:B------:R-:W-:Y:S05]  /*7a70*/  UMOV UR51, UR36 ;  /* 0x0000002400337c82 */ /* 0x000fea0008000000 */
[----:B------:R-:W-:Y:S04]  /*7a80*/  MOV R150, UR4 ;  /* 0x0000000400967c02 */ /* 0x000fe80008000f00 */
[----:B------:R-:W-:Y:S01]  /*7a90*/  R2UR UR48, R150 ;  /* 0x00000000963072ca */ /* 0x000fe200000e0000 */
[----:B---3--:R-:W-:Y:S04]  /*7aa0*/  UIADD3 UR4, UP0, UPT, UR6, 0x680, URZ ;  /* 0x0000068006047890 */ /* 0x008fe8000ff1e0ff */
[----:B------:R-:W-:Y:S09]  /*7ab0*/  UIADD3.X UR5, UPT, UPT, URZ, UR7, URZ, UP0, !UPT ;  /* 0x00000007ff057290 */ /* 0x000ff200087fe4ff */
[----:B------:R3:W-:Y:S01]  /*7ac0*/  UTMASTG.3D [UR48], [UR4] ;  /* 0x00000030040073b5 */ /* 0x0007e20008010000 */
[----:B------:R0:W-:Y:S01]  /*7ad0*/  UTMACMDFLUSH ;  /* 0x00000000000079b7 */ /* 0x0001e20000000000 */
[----:B---3--:R-:W-:Y:S04]  /*7ae0*/  DEPBAR.LE SB0, 0x1 ;  /* 0x000080400000791a */ /* 0x008fe80000000000 */
.L_x_116:
[----:B------:R-:W-:Y:S05]  /*7af0*/  BSYNC.RECONVERGENT B0 ;  /* 0x0000000000007941 */ /* 0x000fea0003800200 */
.L_x_115:
[----:B------:R-:W-:Y:S01]  /*7b00*/  BAR.SYNC.DEFER_BLOCKING 0x1, 0x80 ;  /* 0x0042000000007b1d */ /* 0x000fe20000010000 */
[----:B------:R-:W-:Y:S01]  /*7b10*/  ISETP.NE.AND P1, PT, R166, RZ, PT ;  /* 0x000000ffa600720c */ /* 0x000fe20003f25270 */
[----:B------:R-:W-:Y:S01]  /*7b20*/  UISETP.NE.AND UP0, UPT, UR52, URZ, UPT ;  /* 0x000000ff3400728c */ /* 0x000fe2000bf05270 */
[----:B------:R-:W-:Y:S11]  /*7b30*/  LEA R3, R78, UR44, 0x3 ;  /* 0x0000002c4e037c11 */ /* 0x000ff6000f8e18ff */
[----:B------:R-:W-:Y:S01]  /*7b40*/  @P1 SHF.L.U32 R2, R160, 0x1f, RZ ;  /* 0x0000001fa0021819 */ /* 0x000fe200000006ff */
[----:B------:R-:W-:Y:S06]  /*7b50*/  BRA.U !UP0, `(.L_x_117) ;  /* 0x0000000108247547 */ /* 0x000fec000b800000 */
[----:B------:R-:W-:Y:S01]  /*7b60*/  IMAD.U32 R5, RZ, RZ, UR46 ;  /* 0x0000002eff057e24 */ /* 0x000fe2000f8e00ff */
[----:B------:R-:W-:Y:S01]  /*7b70*/  MOV R0, UR47 ;  /* 0x0000002f00007c02 */ /* 0x000fe20008000f00 */
[----:B------:R-:W-:Y:S03]  /*7b80*/  UIADD3 UR4, UPT, UPT, UR46, 0x1, URZ ;  /* 0x000000012e047890 */ /* 0x000fe6000fffe0ff */
[----:B------:R-:W-:Y:S01]  /*7b90*/  @P1 LEA R5, R5, UR44, 0x3 ;  /* 0x0000002c05051c11 */ /* 0x000fe2000f8e18ff */
[----:B------:R-:W-:Y:S04]  /*7ba0*/  UISETP.NE.AND UP0, UPT, UR4, 0x4, UPT ;  /* 0x000000040400788c */ /* 0x000fe8000bf05270 */
[----:B------:R-:W-:Y:S01]  /*7bb0*/  @P1 VIADD R5, R5, 0x70 ;  /* 0x0000007005051836 */ /* 0x000fe20000000000 */
[----:B------:R-:W-:Y:S04]  /*7bc0*/  USEL UR46, UR4, URZ, UP0 ;  /* 0x000000ff042e7287 */ /* 0x000fe80008000000 */
[----:B------:R-:W-:Y:S04]  /*7bd0*/  @P1 PRMT R0, R0, 0x654, R5 ;  /* 0x0000065400001816 */ /* 0x000fe80000000005 */
[----:B------:R3:W-:Y:S04]  /*7be0*/  @P1 SYNCS.ARRIVE.TRANS64.RED.A1T0 RZ, [R0+URZ], RZ ;  /* 0x000000ff00ff19a7 */ /* 0x0007e800081004ff */
.L_x_117:
[----:B------:R-:W4:Y:S01]  /*7bf0*/  @P1 SYNCS.PHASECHK.TRANS64.TRYWAIT P0, [R3+URZ+0x50], R2 ;  /* 0x00005002030015a7 */ /* 0x000f2200080011ff */
[----:B------:R-:W-:Y:S01]  /*7c00*/  BSSY B1, `(.L_x_118) ;  /* 0x000001f000017945 */ /* 0x000fe20003800000 */
[----:B----4-:R-:W-:Y:S03]  /*7c10*/  @P1 SEL R84, RZ, 0x1, !P0 ;  /* 0x00000001ff541807 */ /* 0x010fe60004000000 */
[----:B------:R-:W-:Y:S05]  /*7c20*/  @!P1 BRA `(.L_x_119) ;  /* 0x0000000000709947 */ /* 0x000fea0003800000 */
[----:B------:R-:W-:Y:S01]  /*7c30*/  ISETP.NE.AND P1, PT, R86, RZ, PT ;  /* 0x000000ff5600720c */ /* 0x000fe20003f25270 */
[----:B------:R-:W-:Y:S01]  /*7c40*/  BSSY B0, `(.L_x_120) ;  /* 0x000000b000007945 */ /* 0x000fe20003800000 */
[----:B------:R-:W-:Y:S11]  /*7c50*/  ISETP.NE.AND P0, PT, R84, RZ, PT ;  /* 0x000000ff5400720c */ /* 0x000ff60003f05270 */
[----:B------:R-:W-:Y:S05]  /*7c60*/  @P1 IMAD R6, R78, 0x4000, R169 ;  /* 0x000040004e061824 */ /* 0x000fea00078e02a9 */
[----:B---3--:R-:W-:Y:S04]  /*7c70*/  @P1 IADD3 R0, PT, PT, R6, UR44, RZ ;  /* 0x0000002c06001c10 */ /* 0x008fe8000fffe0ff */
[----:B------:R-:W-:Y:S01]  /*7c80*/  @P1 IADD3 R4, PT, PT, R85, R0, RZ ;  /* 0x0000000055041210 */ /* 0x000fe20007ffe0ff */
[--C-:B------:R-:W-:Y:S02]  /*7c90*/  @P1 IMAD.IADD R2, R79, 0x1, R0.reuse ;  /* 0x000000014f021824 */ /* 0x100fe400078e0200 */
[----:B------:R-:W-:Y:S01]  /*7ca0*/  @P1 IMAD.IADD R5, R87, 0x1, R0 ;  /* 0x0000000157051824 */ /* 0x000fe200078e0200 */
[----:B------:R-:W-:Y:S06]  /*7cb0*/  @P0 BRA `(.L_x_121) ;  /* 0x00000000000c0947 */ /* 0x000fec0003800000 */
[----:B------:R-:W-:Y:S04]  /*7cc0*/  SHF.L.U32 R0, R160, 0x1f, RZ ;  /* 0x0000001fa0007819 */ /* 0x000fe800000006ff */
[----:B------:R-:W3:Y:S02]  /*7cd0*/  SYNCS.PHASECHK.TRANS64.TRYWAIT P0, [R3+URZ+0x50], R0 ;  /* 0x00005000030075a7 */ /* 0x000ee400080011ff */
[----:B---3--:R-:W-:Y:S05]  /*7ce0*/  @!P0 BRA `(.L_x_122) ;  /* 0x0000004800848947 */ /* 0x008fea0003800000 */
.L_x_121:
[----:B------:R-:W-:Y:S05]  /*7cf0*/  BSYNC B0 ;  /* 0x0000000000007941 */ /* 0x000fea0003800000 */
.L_x_120:
[----:B------:R-:W-:Y:S01]  /*7d00*/  ISETP.NE.AND P0, PT, R86, RZ, PT ;  /* 0x000000ff5600720c */ /* 0x000fe20003f05270 */
[----:B------:R-:W-:Y:S11]  /*7d10*/  VIADD R78, R78, 0x1 ;  /* 0x000000014e4e7836 */ /* 0x000ff60000000000 */
[----:B------:R-:W-:Y:S01]  /*7d20*/  @!UPT UIADD3 URZ, UPT, UPT, URZ, URZ, URZ ;  /* 0x000000fffffff290 */ /* 0x000fe2000fffe0ff */
[----:B------:R4:W1:Y:S01]  /*7d30*/  @P0 LDS.128 R80, [R6+UR44+0x400] ;  /* 0x0004002c06500984 */ /* 0x0008620008000c00 */
[--C-:B---3--:R-:W-:Y:S01]  /*7d40*/  @P0 IMAD.IADD R0, R85, 0x1, R2.reuse ;  /* 0x0000000155000824 */ /* 0x108fe200078e0202 */
[C---:B------:R-:W-:Y:S01]  /*7d50*/  @P0 IADD3 R3, PT, PT, R87.reuse, R4, RZ ;  /* 0x0000000457030210 */ /* 0x040fe20007ffe0ff */
[C---:B------:R-:W-:Y:S01]  /*7d60*/  @P0 IMAD.IADD R7, R87.reuse, 0x1, R2 ;  /* 0x0000000157070824 */ /* 0x040fe200078e0202 */
[----:B------:R4:W3:Y:S02]  /*7d70*/  @P0 LDS.128 R88, [R5+0x400] ;  /* 0x0004000005580984 */ /* 0x0008e40000000c00 */
[----:B------:R-:W-:Y:S02]  /*7d80*/  @P0 IADD3 R8, PT, PT, R87, R0, RZ ;  /* 0x0000000057080210 */ /* 0x000fe40007ffe0ff */
[----:B------:R4:W1:Y:S04]  /*7d90*/  @P0 LDS.128 R96, [R4+0x400] ;  /* 0x0004000004600984 */ /* 0x0008680000000c00 */
[----:B------:R4:W1:Y:S04]  /*7da0*/  @P0 LDS.128 R104, [R3+0x400] ;  /* 0x0004000003680984 */ /* 0x0008680000000c00 */
[----:B------:R4:W1:Y:S04]  /*7db0*/  @P0 LDS.128 R112, [R2+0x400] ;  /* 0x0004000002700984 */ /* 0x0008680000000c00 */
[----:B------:R4:W1:Y:S04]  /*7dc0*/  @P0 LDS.128 R120, [R7+0x400] ;  /* 0x0004000007780984 */ /* 0x0008680000000c00 */
[----:B------:R4:W1:Y:S04]  /*7dd0*/  @P0 LDS.128 R128, [R0+0x400] ;  /* 0x0004000000800984 */ /* 0x0008680000000c00 */
[----:B------:R4:W1:Y:S02]  /*7de0*/  @P0 LDS.128 R136, [R8+0x400] ;  /* 0x0004000008880984 */ /* 0x0008640000000c00 */
.L_x_119:
[----:B------:R-:W-:Y:S05]  /*7df0*/  BSYNC B1 ;  /* 0x0000000000017941 */ /* 0x000fea0003800000 */
.L_x_118:
[----:B---34-:R-:W-:Y:S05]  /*7e00*/  VIADD R0, R71, 0x40 ;  /* 0x0000004047007836 */ /* 0x018fea0000000000 */
[----:B------:R-:W-:Y:S04]  /*7e10*/  SHF.R.U32.HI R0, RZ, 0x15, R0 ;  /* 0x00000015ff007819 */ /* 0x000fe80000011600 */
[----:B------:R-:W-:Y:S11]  /*7e20*/  LOP3.LUT P0, RZ, R0, 0x3, R147, 0x48, !PT ;  /* 0x0000000300ff7812 */ /* 0x000ff60007804893 */
[----:B------:R-:W-:Y:S02]  /*7e30*/  @!UPT UIADD3 URZ, UPT, UPT, URZ, URZ, URZ ;  /* 0x000000fffffff290 */ /* 0x000fe4000fffe0ff */
[----:B------:R-:W-:Y:S05]  /*7e40*/  @!P0 BRA `(.L_x_123) ;  /* 0x0000000000408947 */ /* 0x000fea0003800000 */
[----:B------:R-:W3:Y:S01]  /*7e50*/  LDCU.64 UR8, c[0x4][0x70] ;  /* 0x01000e00ff0877ac */ /* 0x000ee20008000a00 */
[----:B------:R-:W-:Y:S01]  /*7e60*/  MOV R3, 0x0 ;  /* 0x0000000000037802 */ /* 0x000fe20000000f00 */
[----:B------:R-:W-:Y:S02]  /*7e70*/  HFMA2 R12, -RZ, RZ, 0, 5.9604644775390625e-08 ;  /* 0x00000001ff0c7431 */ /* 0x000fe400000001ff */
[----:B------:R-:W-:Y:S02]  /*7e80*/  IMAD.MOV.U32 R8, RZ, RZ, 0x192 ;  /* 0x00000192ff087424 */ /* 0x000fe400078e00ff */
[----:B------:R-:W-:Y:S01]  /*7e90*/  IMAD.MOV.U32 R13, RZ, RZ, RZ ;  /* 0x000000ffff0d7224 */ /* 0x000fe200078e00ff */
[----:B------:R-:W4:Y:S01]  /*7ea0*/  LDCU.64 UR6, c[0x4][0x78] ;  /* 0x01000f00ff0677ac */ /* 0x000f220008000a00 */
[----:B------:R-:W1:Y:S01]  /*7eb0*/  LDC.64 R2, c[0x4][R3] ;  /* 0x0100000003027b82 */ /* 0x000e620000000a00 */
[----:B------:R-:W5:Y:S01]  /*7ec0*/  LDCU.64 UR4, c[0x4][0x10] ;  /* 0x01000200ff0477ac */ /* 0x000f620008000a00 */
[----:B---3--:R-:W-:Y:S01]  /*7ed0*/  MOV R5, UR9 ;  /* 0x0000000900057c02 */ /* 0x008fe20008000f00 */
[----:B------:R-:W-:Y:S01]  /*7ee0*/  IMAD.U32 R4, RZ, RZ, UR8 ;  /* 0x00000008ff047e24 */ /* 0x000fe2000f8e00ff */
[----:B----4-:R-:W-:Y:S01]  /*7ef0*/  MOV R7, UR7 ;  /* 0x0000000700077c02 */ /* 0x010fe20008000f00 */
[----:B------:R-:W-:Y:S01]  /*7f00*/  IMAD.U32 R6, RZ, RZ, UR6 ;  /* 0x00000006ff067e24 */ /* 0x000fe2000f8e00ff */
[----:B-----5:R-:W-:Y:S01]  /*7f10*/  MOV R11, UR5 ;  /* 0x00000005000b7c02 */ /* 0x020fe20008000f00 */
[----:B------:R-:W-:Y:S02]  /*7f20*/  IMAD.U32 R10, RZ, RZ, UR4 ;  /* 0x00000004ff0a7e24 */ /* 0x000fe4000f8e00ff */
[----:B------:R-:W-:Y:S07]  /*7f30*/  LEPC R20, `(.L_x_123) ;  /* 0x000000001014794e */ /* 0x000fee0000000000 */
[----:B-12---:R-:W-:Y:S05]  /*7f40*/  CALL.ABS.NOINC R2 ;  /* 0x0000000002007343 */ /* 0x006fea0003c00000 */
.L_x_123:
[----:B------:R-:W-:Y:S01]  /*7f50*/  ISETP.NE.AND P6, PT, R166, RZ, PT ;  /* 0x000000ffa600720c */ /* 0x000fe20003fc5270 */
[----:B------:R-:W-:Y:S05]  /*7f60*/  WARPSYNC.ALL ;  /* 0x0000000000007948 */ /* 0x000fea0003800000 */
[----:B------:R-:W-:Y:S01]  /*7f70*/  R2UR UR4, R71 ;  /* 0x00000000470472ca */ /* 0x000fe200000e0000 */
[----:B------:R-:W-:Y:S01]  /*7f80*/  BSSY.RECONVERGENT B0, `(.L_x_124) ;  /* 0x0000104000007945 */ /* 0x000fe20003800200 */
[----:B------:R-:W-:Y:S02]  /*7f90*/  MOV R0, UR46 ;  /* 0x0000002e00007c02 */ /* 0x000fe40008000f00 */
[----:B------:R-:W-:Y:S02]  /*7fa0*/  MOV R77, UR47 ;  /* 0x0000002f004d7c02 */ /* 0x000fe40008000f00 */
[----:B-1----:R-:W-:Y:S02]  /*7fb0*/  SHF.L.U32 R72, R80, 0x10, RZ ;  /* 0x0000001050487819 */ /* 0x002fe400000006ff */
[----:B------:R-:W-:Y:S02]  /*7fc0*/  @P6 LEA R0, R0, UR44, 0x3 ;  /* 0x0000002c00006c11 */ /* 0x000fe4000f8e18ff */
[----:B------:R-:W-:Y:S02]  /*7fd0*/  LOP3.LUT R75, R80, 0xffff0000, RZ, 0xc0, !PT ;  /* 0xffff0000504b7812 */ /* 0x000fe400078ec0ff */
[----:B------:R-:W-:Y:S01]  /*7fe0*/  @P6 IADD3 R0, PT, PT, R0, 0x70, RZ ;  /* 0x0000007000006810 */ /* 0x000fe20007ffe0ff */
[----:B------:R-:W1:Y:S01]  /*7ff0*/  LDTM.x64 R4, tmem[UR4+0x40] ;  /* 0x00004004000479ee */ /* 0x000e620008340000 */
[----:B------:R-:W-:Y:S02]  /*8000*/  SHF.L.U32 R74, R81, 0x10, RZ ;  /* 0x00000010514a7819 */ /* 0x000fe400000006ff */
[----:B------:R-:W-:Y:S02]  /*8010*/  @P6 PRMT R77, R77, 0x654, R0 ;  /* 0x000006544d4d6816 */ /* 0x000fe40000000000 */
[----:B------:R-:W-:Y:S02]  /*8020*/  LOP3.LUT R76, R81, 0xffff0000, RZ, 0xc0, !PT ;  /* 0xffff0000514c7812 */ /* 0x000fe400078ec0ff */
[----:B------:R-:W-:Y:S01]  /*8030*/  ISETP.NE.AND P0, PT, R163, RZ, PT ;  /* 0x000000ffa300720c */ /* 0x000fe20003f05270 */
[C---:B-1----:R-:W-:Y:S01]  /*8040*/  FMUL R0, R70.reuse, R4 ;  /* 0x0000000446007220 */ /* 0x042fe20000400000 */
[C---:B------:R-:W-:Y:S01]  /*8050*/  FMUL R2, R70.reuse, R5 ;  /* 0x0000000546027220 */ /* 0x040fe20000400000 */
[C---:B------:R-:W-:Y:S01]  /*8060*/  FMUL R3, R70.reuse, R6 ;  /* 0x0000000646037220 */ /* 0x040fe20000400000 */
[----:B------:R-:W-:Y:S01]  /*8070*/  FMUL R7, R70, R7 ;  /* 0x0000000746077220 */ /* 0x000fe20000400000 */
[C---:B------:R-:W-:Y:S01]  /*8080*/  FFMA R0, R73.reuse, R72, R0 ;  /* 0x0000004849007223 */ /* 0x040fe20000000000 */
[C---:B------:R-:W-:Y:S01]  /*8090*/  LOP3.LUT R72, R82.reuse, 0xffff0000, RZ, 0xc0, !PT ;  /* 0xffff000052487812 */ /* 0x040fe200078ec0ff */
[C---:B------:R-:W-:Y:S01]  /*80a0*/  FFMA R2, R73.reuse, R75, R2 ;  /* 0x0000004b49027223 */ /* 0x040fe20000000002 */
[----:B------:R-:W-:Y:S01]  /*80b0*/  SHF.L.U32 R75, R82, 0x10, RZ ;  /* 0x00000010524b7819 */ /* 0x000fe200000006ff */
[C---:B------:R-:W-:Y:S01]  /*80c0*/  FFMA R3, R73.reuse, R74, R3 ;  /* 0x0000004a49037223 */ /* 0x040fe20000000003 */
[----:B------:R-:W-:Y:S01]  /*80d0*/  FMUL R4, R70, R8 ;  /* 0x0000000846047220 */ /* 0x000fe20000400000 */
[----:B------:R-:W-:Y:S01]  /*80e0*/  FFMA R7, R73, R76, R7 ;  /* 0x0000004c49077223 */ /* 0x000fe20000000007 */
[----:B------:R-:W-:Y:S01]  /*80f0*/  F2FP.BF16.F32.PACK_AB R92, R2, R0 ;  /* 0x00000000025c723e */ /* 0x000fe200000010ff */
[C---:B------:R-:W-:Y:S01]  /*8100*/  FMUL R5, R70.reuse, R9 ;  /* 0x0000000946057220 */ /* 0x040fe20000400000 */
[----:B------:R-:W-:Y:S01]  /*8110*/  LOP3.LUT R0, R83, 0xffff0000, RZ, 0xc0, !PT ;  /* 0xffff000053007812 */ /* 0x000fe200078ec0ff */
[----:B------:R-:W-:Y:S01]  /*8120*/  FFMA R4, R73, R75, R4 ;  /* 0x0000004b49047223 */ /* 0x000fe20000000004 */
[----:B------:R-:W-:Y:S01]  /*8130*/  SHF.L.U32 R75, R83, 0x10, RZ ;  /* 0x00000010534b7819 */ /* 0x000fe200000006ff */
[----:B------:R-:W-:Y:S01]  /*8140*/  FFMA R5, R73, R72, R5 ;  /* 0x0000004849057223 */ /* 0x000fe20000000005 */
[----:B------:R-:W-:Y:S01]  /*8150*/  F2FP.BF16.F32.PACK_AB R93, R7, R3 ;  /* 0x00000003075d723e */ /* 0x000fe200000010ff */
[----:B------:R-:W-:Y:S01]  /*8160*/  FMUL R6, R70, R10 ;  /* 0x0000000a46067220 */ /* 0x000fe20000400000 */
[----:B------:R-:W-:Y:S01]  /*8170*/  SHF.L.U32 R3, R88, 0x10, RZ ;  /* 0x0000001058037819 */ /* 0x000fe200000006ff */
[----:B------:R-:W-:Y:S01]  /*8180*/  FMUL R11, R70, R11 ;  /* 0x0000000b460b7220 */ /* 0x000fe20000400000 */
[----:B------:R-:W-:Y:S01]  /*8190*/  LOP3.LUT R2, R88, 0xffff0000, RZ, 0xc0, !PT ;  /* 0xffff000058027812 */ /* 0x000fe200078ec0ff */
[C---:B------:R-:W-:Y:S01]  /*81a0*/  FMUL R8, R70.reuse, R12 ;  /* 0x0000000c46087220 */ /* 0x040fe20000400000 */
[----:B------:R-:W-:Y:S01]  /*81b0*/  LOP3.LUT R72, R99, 0xffff0000, RZ, 0xc0, !PT ;  /* 0xffff000063487812 */ /* 0x000fe200078ec0ff */
[----:B------:R-:W-:Y:S01]  /*81c0*/  FMUL R9, R70, R13 ;  /* 0x0000000d46097220 */ /* 0x000fe20000400000 */
[----:B------:R-:W-:Y:S01]  /*81d0*/  F2FP.BF16.F32.PACK_AB R94, R5, R4 ;  /* 0x00000004055e723e */ /* 0x000fe200000010ff */
[C---:B------:R-:W-:Y:S01]  /*81e0*/  FFMA R6, R73.reuse, R75, R6 ;  /* 0x0000004b49067223 */ /* 0x040fe20000000006 */
[----:B------:R-:W-:Y:S01]  /*81f0*/  SHF.L.U32 R75, R96, 0x10, RZ ;  /* 0x00000010604b7819 */ /* 0x000fe200000006ff */
[----:B------:R-:W-:Y:S01]  /*8200*/  FFMA R11, R73, R0, R11 ;  /* 0x00000000490b7223 */ /* 0x000fe2000000000b */
[----:B------:R-:W-:Y:S01]  /*8210*/  SHF.L.U32 R0, R89, 0x10, RZ ;  /* 0x0000001059007819 */ /* 0x000fe200000006ff */
[C---:B------:R-:W-:Y:S01]  /*8220*/  FFMA R8, R73.reuse, R3, R8 ;  /* 0x0000000349087223 */ /* 0x040fe20000000008 */
[----:B------:R-:W-:Y:S01]  /*8230*/  SHF.L.U32 R3, R90, 0x10, RZ ;  /* 0x000000105a037819 */ /* 0x000fe200000006ff */
[----:B------:R-:W-:Y:S01]  /*8240*/  FFMA R9, R73, R2, R9 ;  /* 0x0000000249097223 */ /* 0x000fe20000000009 */
[----:B------:R-:W-:Y:S01]  /*8250*/  LOP3.LUT R2, R89, 0xffff0000, RZ, 0xc0, !PT ;  /* 0xffff000059027812 */ /* 0x000fe200078ec0ff */
[C---:B------:R-:W-:Y:S01]  /*8260*/  FMUL R10, R70.reuse, R14 ;  /* 0x0000000e460a7220 */ /* 0x040fe20000400000 */
[----:B------:R-:W-:Y:S01]  /*8270*/  F2FP.BF16.F32.PACK_AB R95, R11, R6 ;  /* 0x000000060b5f723e */ /* 0x000fe200000010ff */
[C---:B------:R-:W-:Y:S01]  /*8280*/  FMUL R15, R70.reuse, R15 ;  /* 0x0000000f460f7220 */ /* 0x040fe20000400000 */
[----:B------:R-:W-:Y:S01]  /*8290*/  F2FP.BF16.F32.PACK_AB R100, R9, R8 ;  /* 0x000000080964723e */ /* 0x000fe200000010ff */
[----:B------:R-:W-:Y:S01]  /*82a0*/  FMUL R12, R70, R16 ;  /* 0x00000010460c7220 */ /* 0x000fe20000400000 */
[C---:B------:R-:W-:Y:S01]  /*82b0*/  FFMA R10, R73.reuse, R0, R10 ;  /* 0x00000000490a7223 */ /* 0x040fe2000000000a */
[----:B------:R-:W-:Y:S01]  /*82c0*/  LOP3.LUT R0, R90, 0xffff0000, RZ, 0xc0, !PT ;  /* 0xffff00005a007812 */ /* 0x000fe200078ec0ff */
[----:B------:R-:W-:Y:S01]  /*82d0*/  FFMA R15, R73, R2, R15 ;  /* 0x00000002490f7223 */ /* 0x000fe2000000000f */
        /* <DEDUP_REMOVED lines=9> */
[----:B------:R-:W-:Y:S01]  /*8370*/  FMUL R16, R70, R20 ;  /* 0x0000001446107220 */ /* 0x000fe20000400000 */
[----:B------:R-:W-:Y:S01]  /*8380*/  FFMA R14, R73, R3, R14 ;  /* 0x00000003490e7223 */ /* 0x000fe2000000000e */
[----:B------:R-:W-:Y:S01]  /*8390*/  SHF.L.U32 R3, R98, 0x10, RZ ;  /* 0x0000001062037819 */ /* 0x000fe200000006ff */
[C---:B------:R-:W-:Y:S01]  /*83a0*/  FMUL R17, R70.reuse, R21 ;  /* 0x0000001546117220 */ /* 0x040fe20000400000 */
[----:B------:R-:W-:Y:S01]  /*83b0*/  F2FP.BF16.F32.PACK_AB R102, R13, R12 ;  /* 0x0000000c0d66723e */ /* 0x000fe200000010ff */
[----:B------:R-:W-:Y:S01]  /*83c0*/  FFMA R19, R73, R2, R19 ;  /* 0x0000000249137223 */ /* 0x000fe20000000013 */
[----:B------:R-:W-:Y:S01]  /*83d0*/  SHF.L.U32 R2, R97, 0x10, RZ ;  /* 0x0000001061027819 */ /* 0x000fe200000006ff */
        /* <DEDUP_REMOVED lines=12> */
[C---:B------:R-:W-:Y:S01]  /*84a0*/  FFMA R23, R73.reuse, R0, R23 ;  /* 0x0000000049177223 */ /* 0x040fe20000000017 */
[----:B------:R-:W-:Y:S01]  /*84b0*/  SHF.L.U32 R0, R104, 0x10, RZ ;  /* 0x0000001068007819 */ /* 0x000fe200000006ff */
[C---:B------:R-:W-:Y:S01]  /*84c0*/  FMUL R22, R70.reuse, R26 ;  /* 0x0000001a46167220 */ /* 0x040fe20000400000 */
[----:B------:R-:W-:Y:S01]  /*84d0*/  FMUL R27, R70, R27 ;  /* 0x0000001b461b7220 */ /* 0x000fe20000400000 */
        /* <DEDUP_REMOVED lines=9> */
[----:B------:R-:W-:Y:S01]  /*8570*/  LOP3.LUT R72, R107, 0xffff0000, RZ, 0xc0, !PT ;  /* 0xffff00006b487812 */ /* 0x000fe200078ec0ff */
[----:B------:R-:W-:Y:S01]  /*8580*/  FFMA R24, R73, R0, R24 ;  /* 0x0000000049187223 */ /* 0x000fe20000000018 */
[----:B------:R-:W-:Y:S01]  /*8590*/  SHF.L.U32 R0, R105, 0x10, RZ ;  /* 0x0000001069007819 */ /* 0x000fe200000006ff */
[C---:B------:R-:W-:Y:S01]  /*85a0*/  FMUL R25, R70.reuse, R29 ;  /* 0x0000001d46197220 */ /* 0x040fe20000400000 */
[----:B------:R-:W-:Y:S01]  /*85b0*/  F2FP.BF16.F32.PACK_AB R110, R21, R20 ;  /* 0x00000014156e723e */ /* 0x000fe200000010ff */
[----:B------:R-:W-:Y:S01]  /*85c0*/  FMUL R26, R70, R30 ;  /* 0x0000001e461a7220 */ /* 0x000fe20000400000 */
[----:B------:R-:W-:Y:S01]  /*85d0*/  F2FP.BF16.F32.PACK_AB R111, R27, R22 ;  /* 0x000000161b6f723e */ /* 0x000fe200000010ff */
        /* <DEDUP_REMOVED lines=38> */
[----:B------:R1:W-:Y:S01]  /*8840*/  STS.128 [R169+UR44+0x4400], R92 ;  /* 0x0044005ca9007988 */ /* 0x0003e20008000c2c */
        /* <DEDUP_REMOVED lines=12> */
[----:B------:R3:W-:Y:S01]  /*8910*/  STS.128 [R168+0x4400], R100 ;  /* 0x00440064a8007388 */ /* 0x0007e20000000c00 */
        /* <DEDUP_REMOVED lines=12> */
[----:B------:R4:W-:Y:S01]  /*89e0*/  STS.128 [R167+0x4400], R108 ;  /* 0x0044006ca7007388 */ /* 0x0009e20000000c00 */
[----:B------:R-:W-:Y:S01]  /*89f0*/  FMUL R51, R70, R51 ;  /* 0x0000003346337220 */ /* 0x000fe20000400000 */
[C---:B------:R-:W-:Y:S01]  /*8a00*/  FFMA R44, R73.reuse, R3, R44 ;  /* 0x00000003492c7223 */ /* 0x040fe2000000002c */
[C---:B------:R-:W-:Y:S01]  /*8a10*/  SHF.L.U32 R3, R128.reuse, 0x10, RZ ;  /* 0x0000001080037819 */ /* 0x040fe200000006ff */
[----:B------:R-:W-:Y:S01]  /*8a20*/  FFMA R45, R73, R2, R45 ;  /* 0x00000002492d7223 */ /* 0x000fe2000000002d */
[----:B------:R-:W-:Y:S01]  /*8a30*/  LOP3.LUT R2, R129, 0xffff0000, RZ, 0xc0, !PT ;  /* 0xffff000081027812 */ /* 0x000fe200078ec0ff */
        /* <DEDUP_REMOVED lines=8> */
[C---:B------:R-:W-:Y:S01]  /*8ac0*/  FMUL R50, R70.reuse, R54 ;  /* 0x0000003646327220 */ /* 0x040fe20000400000 */
[----:B------:R-:W-:Y:S01]  /*8ad0*/  F2FP.BF16.F32.PACK_AB R94, R37, R36 ;  /* 0x00000024255e723e */ /* 0x000fe200000010ff */
[----:B------:R1:W-:Y:S01]  /*8ae0*/  STS.128 [R157+0x4400], R116 ;  /* 0x004400749d007388 */ /* 0x0003e20000000c00 */
[----:B------:R-:W-:Y:S01]  /*8af0*/  F2FP.BF16.F32.PACK_AB R95, R43, R38 ;  /* 0x000000262b5f723e */ /* 0x000fe200000010ff */
[----:B------:R-:W-:Y:S01]  /*8b00*/  FMUL R55, R70, R55 ;  /* 0x0000003746377220 */ /* 0x000fe20000400000 */
[----:B---3--:R-:W-:Y:S01]  /*8b10*/  F2FP.BF16.F32.PACK_AB R100, R41, R40 ;  /* 0x000000282964723e */ /* 0x008fe200000010ff */
[----:B------:R-:W-:Y:S01]  /*8b20*/  FFMA R48, R73, R3, R48 ;  /* 0x0000000349307223 */ /* 0x000fe20000000030 */
[----:B------:R-:W-:Y:S01]  /*8b30*/  SHF.L.U32 R3, R131, 0x10, RZ ;  /* 0x0000001083037819 */ /* 0x000fe200000006ff */
[----:B------:R-:W-:Y:S01]  /*8b40*/  FFMA R49, R73, R0, R49 ;  /* 0x0000000049317223 */ /* 0x000fe20000000031 */
[C---:B------:R-:W-:Y:S01]  /*8b50*/  SHF.L.U32 R0, R130.reuse, 0x10, RZ ;  /* 0x0000001082007819 */ /* 0x040fe200000006ff */
[----:B------:R3:W-:Y:S01]  /*8b60*/  STS.128 [R156+0x4400], R92 ;  /* 0x0044005c9c007388 */ /* 0x0007e20000000c00 */
[----:B------:R-:W-:Y:S01]  /*8b70*/  F2FP.BF16.F32.PACK_AB R101, R47, R42 ;  /* 0x0000002a2f65723e */ /* 0x000fe200000010ff */
[----:B------:R-:W-:Y:S01]  /*8b80*/  FFMA R50, R73, R75, R50 ;  /* 0x0000004b49327223 */ /* 0x000fe20000000032 */
[----:B------:R-:W-:Y:S01]  /*8b90*/  SHF.L.U32 R75, R137, 0x10, RZ ;  /* 0x00000010894b7819 */ /* 0x000fe200000006ff */
[----:B------:R-:W-:Y:S01]  /*8ba0*/  FFMA R55, R73, R2, R55 ;  /* 0x0000000249377223 */ /* 0x000fe20000000037 */
[----:B------:R-:W-:Y:S01]  /*8bb0*/  LOP3.LUT R2, R130, 0xffff0000, RZ, 0xc0, !PT ;  /* 0xffff000082027812 */ /* 0x000fe200078ec0ff */
[C---:B------:R-:W-:Y:S01]  /*8bc0*/  FMUL R52, R70.reuse, R56 ;  /* 0x0000003846347220 */ /* 0x040fe20000400000 */
[----:B------:R-:W-:Y:S01]  /*8bd0*/  F2FP.BF16.F32.PACK_AB R102, R45, R44 ;  /* 0x0000002c2d66723e */ /* 0x000fe200000010ff */
[C---:B------:R-:W-:Y:S01]  /*8be0*/  FMUL R53, R70.reuse, R57 ;  /* 0x0000003946357220 */ /* 0x040fe20000400000 */
[C---:B------:R-:W-:Y:S01]  /*8bf0*/  FMUL R54, R70.reuse, R58 ;  /* 0x0000003a46367220 */ /* 0x040fe20000400000 */
[----:B------:R-:W-:Y:S01]  /*8c00*/  FFMA R52, R73, R0, R52 ;  /* 0x0000000049347223 */ /* 0x000fe20000000034 */
[----:B------:R-:W-:Y:S01]  /*8c10*/  LOP3.LUT R0, R131, 0xffff0000, RZ, 0xc0, !PT ;  /* 0xffff000083007812 */ /* 0x000fe200078ec0ff */
[C---:B------:R-:W-:Y:S01]  /*8c20*/  FFMA R53, R73.reuse, R2, R53 ;  /* 0x0000000249357223 */ /* 0x040fe20000000035 */
[----:B------:R-:W-:Y:S01]  /*8c30*/  FFMA R54, R73, R3, R54 ;  /* 0x0000000349367223 */ /* 0x000fe20000000036 */
[----:B------:R-:W-:Y:S01]  /*8c40*/  FMUL R59, R70, R59 ;  /* 0x0000003b463b7220 */ /* 0x000fe20000400000 */
[----:B------:R-:W-:Y:S01]  /*8c50*/  SHF.L.U32 R3, R136, 0x10, RZ ;  /* 0x0000001088037819 */ /* 0x000fe200000006ff */
[----:B------:R-:W-:Y:S01]  /*8c60*/  FMUL R56, R70, R60 ;  /* 0x0000003c46387220 */ /* 0x000fe20000400000 */
[----:B------:R-:W-:Y:S01]  /*8c70*/  LOP3.LUT R2, R136, 0xffff0000, RZ, 0xc0, !PT ;  /* 0xffff000088027812 */ /* 0x000fe200078ec0ff */
[C---:B------:R-:W-:Y:S01]  /*8c80*/  FMUL R57, R70.reuse, R61 ;  /* 0x0000003d46397220 */ /* 0x040fe20000400000 */
[----:B------:R-:W-:Y:S01]  /*8c90*/  F2FP.BF16.F32.PACK_AB R103, R51, R46 ;  /* 0x0000002e3367723e */ /* 0x000fe200000010ff */
[C---:B------:R-:W-:Y:S01]  /*8ca0*/  FMUL R58, R70.reuse, R62 ;  /* 0x0000003e463a7220 */ /* 0x040fe20000400000 */
[C---:B------:R-:W-:Y:S01]  /*8cb0*/  FFMA R59, R73.reuse, R0, R59 ;  /* 0x00000000493b7223 */ /* 0x040fe2000000003b */
[----:B------:R-:W-:Y:S01]  /*8cc0*/  FFMA R56, R73, R3, R56 ;  /* 0x0000000349387223 */ /* 0x000fe20000000038 */
[----:B------:R-:W-:Y:S01]  /*8cd0*/  LOP3.LUT R0, R137, 0xffff0000, RZ, 0xc0, !PT ;  /* 0xffff000089007812 */ /* 0x000fe200078ec0ff */
[----:B------:R3:W-:Y:S01]  /*8ce0*/  STS.128 [R155+0x4400], R100 ;  /* 0x004400649b007388 */ /* 0x0007e20000000c00 */
[C---:B------:R-:W-:Y:S01]  /*8cf0*/  FFMA R57, R73.reuse, R2, R57 ;  /* 0x0000000249397223 */ /* 0x040fe20000000039 */
[----:B------:R-:W-:Y:S01]  /*8d00*/  FMUL R63, R70, R63 ;  /* 0x0000003f463f7220 */ /* 0x000fe20000400000 */
[----:B------:R-:W-:Y:S01]  /*8d10*/  SHF.L.U32 R3, R138, 0x10, RZ ;  /* 0x000000108a037819 */ /* 0x000fe200000006ff */
[----:B------:R-:W-:Y:S01]  /*8d20*/  FFMA R58, R73, R75, R58 ;  /* 0x0000004b493a7223 */ /* 0x000fe2000000003a */
[----:B------:R-:W-:Y:S01]  /*8d30*/  FMUL R60, R70, R64 ;  /* 0x00000040463c7220 */ /* 0x000fe20000400000 */
[----:B------:R-:W-:Y:S01]  /*8d40*/  LOP3.LUT R2, R138, 0xffff0000, RZ, 0xc0, !PT ;  /* 0xffff00008a027812 */ /* 0x000fe200078ec0ff */
[C---:B------:R-:W-:Y:S01]  /*8d50*/  FMUL R61, R70.reuse, R65 ;  /* 0x00000041463d7220 */ /* 0x040fe20000400000 */
[----:B------:R-:W-:Y:S01]  /*8d60*/  SHF.L.U32 R75, R139, 0x10, RZ ;  /* 0x000000108b4b7819 */ /* 0x000fe200000006ff */
[C---:B------:R-:W-:Y:S01]  /*8d70*/  FMUL R62, R70.reuse, R66 ;  /* 0x00000042463e7220 */ /* 0x040fe20000400000 */
[----:B------:R-:W-:Y:S01]  /*8d80*/  FFMA R63, R73, R0, R63 ;  /* 0x00000000493f7223 */ /* 0x000fe2000000003f */
[----:B------:R-:W-:Y:S01]  /*8d90*/  FMUL R67, R70, R67 ;  /* 0x0000004346437220 */ /* 0x000fe20000400000 */
[----:B----4-:R-:W-:Y:S01]  /*8da0*/  F2FP.BF16.F32.PACK_AB R108, R49, R48 ;  /* 0x00000030316c723e */ /* 0x010fe200000010ff */
[----:B------:R-:W-:Y:S01]  /*8db0*/  FFMA R60, R73, R3, R60 ;  /* 0x00000003493c7223 */ /* 0x000fe2000000003c */
[----:B------:R-:W-:Y:S01]  /*8dc0*/  F2FP.BF16.F32.PACK_AB R109, R55, R50 ;  /* 0x00000032376d723e */ /* 0x000fe200000010ff */
[----:B------:R-:W-:Y:S01]  /*8dd0*/  FFMA R61, R73, R2, R61 ;  /* 0x00000002493d7223 */ /* 0x000fe2000000003d */
[----:B------:R-:W-:Y:S01]  /*8de0*/  F2FP.BF16.F32.PACK_AB R110, R53, R52 ;  /* 0x00000034356e723e */ /* 0x000fe200000010ff */
[----:B------:R-:W-:Y:S01]  /*8df0*/  FFMA R62, R73, R75, R62 ;  /* 0x0000004b493e7223 */ /* 0x000fe2000000003e */
[----:B------:R-:W-:Y:S01]  /*8e00*/  F2FP.BF16.F32.PACK_AB R111, R59, R54 ;  /* 0x000000363b6f723e */ /* 0x000fe200000010ff */
[----:B------:R-:W-:Y:S01]  /*8e10*/  FFMA R67, R73, R72, R67 ;  /* 0x0000004849437223 */ /* 0x000fe20000000043 */
[----:B-1----:R-:W-:Y:S02]  /*8e20*/  F2FP.BF16.F32.PACK_AB R116, R57, R56 ;  /* 0x000000383974723e */ /* 0x002fe400000010ff */
[----:B------:R-:W-:Y:S01]  /*8e30*/  F2FP.BF16.F32.PACK_AB R117, R63, R58 ;  /* 0x0000003a3f75723e */ /* 0x000fe200000010ff */
[----:B------:R3:W-:Y:S01]  /*8e40*/  STS.128 [R154+0x4400], R108 ;  /* 0x0044006c9a007388 */ /* 0x0007e20000000c00 */
[----:B------:R-:W-:Y:S02]  /*8e50*/  F2FP.BF16.F32.PACK_AB R118, R61, R60 ;  /* 0x0000003c3d76723e */ /* 0x000fe400000010ff */
[----:B------:R-:W-:Y:S02]  /*8e60*/  F2FP.BF16.F32.PACK_AB R119, R67, R62 ;  /* 0x0000003e4377723e */ /* 0x000fe400000010ff */
[----:B------:R-:W-:Y:S02]  /*8e70*/  LEA R0, R78, UR44, 0x3 ;  /* 0x0000002c4e007c11 */ /* 0x000fe4000f8e18ff */
[----:B------:R-:W-:Y:S01]  /*8e80*/  @P6 SHF.L.U32 R3, R160, 0x1f, RZ ;  /* 0x0000001fa0036819 */ /* 0x000fe200000006ff */
[----:B------:R3:W-:Y:S01]  /*8e90*/  STS.128 [R153+0x4400], R116 ;  /* 0x0044007499007388 */ /* 0x0007e20000000c00 */
[----:B------:R-:W-:Y:S01]  /*8ea0*/  @!PT LDS RZ, [RZ] ;  /* 0x00000000fffff984 */ /* 0x000fe20000000800 */
[----:B------:R-:W-:Y:S01]  /*8eb0*/  @!PT LDS RZ, [RZ] ;  /* 0x00000000fffff984 */ /* 0x000fe20000000800 */
[----:B------:R-:W-:Y:S01]  /*8ec0*/  @!PT LDS RZ, [RZ] ;  /* 0x00000000fffff984 */ /* 0x000fe20000000800 */
[----:B------:R-:W-:Y:S01]  /*8ed0*/  @!PT LDS RZ, [RZ] ;  /* 0x00000000fffff984 */ /* 0x000fe20000000800 */
[----:B------:R1:W-:Y:S07]  /*8ee0*/  MEMBAR.ALL.CTA ;  /* 0x0000000000007992 */ /* 0x0003ee0000008000 */
[----:B-1----:R-:W1:Y:S02]  /*8ef0*/  FENCE.VIEW.ASYNC.S ;  /* 0x00000000000073c6 */ /* 0x002e640000000000 */
[----:B-1----:R-:W-:Y:S06]  /*8f00*/  BAR.SYNC.DEFER_BLOCKING 0x1, 0x80 ;  /* 0x0042000000007b1d */ /* 0x002fec0000010000 */
[----:B------:R-:W-:Y:S05]  /*8f10*/  @P0 BRA `(.L_x_125) ;  /* 0x0000000000280947 */ /* 0x000fea0003800000 */
[----:B------:R-:W1:Y:S01]  /*8f20*/  LDCU.64 UR6, c[0x0][0x348] ;  /* 0x00006900ff0677ac */ /* 0x000e620008000a00 */
[----:B------:R-:W-:Y:S02]  /*8f30*/  UIADD3 UR9, UPT, UPT, UR49, 0x40, URZ ;  /* 0x0000004031097890 */ /* 0x000fe4000fffe0ff */
[----:B------:R-:W-:Y:S01]  /*8f40*/  UIADD3 UR8, UPT, UPT, UR44, 0x4400, URZ ;  /* 0x000044002c087890 */ /* 0x000fe2000fffe0ff */
[----:B------:R-:W-:Y:S01]  /*8f50*/  UMOV UR10, UR50 ;  /* 0x00000032000a7c82 */ /* 0x000fe20008000000 */
[----:B------:R-:W-:Y:S01]  /*8f60*/  UMOV UR11, UR36 ;  /* 0x00000024000b7c82 */ /* 0x000fe20008000000 */
[----:B-1----:R-:W-:Y:S04]  /*8f70*/  UIADD3 UR4, UP0, UPT, UR6, 0x680, URZ ;  /* 0x0000068006047890 */ /* 0x002fe8000ff1e0ff */
[----:B------:R-:W-:Y:S09]  /*8f80*/  UIADD3.X UR5, UPT, UPT, URZ, UR7, URZ, UP0, !UPT ;  /* 0x00000007ff057290 */ /* 0x000ff200087fe4ff */
[----:B------:R1:W-:Y:S01]  /*8f90*/  UTMASTG.3D [UR8], [UR4] ;  /* 0x00000008040073b5 */ /* 0x0003e20008010000 */
[----:B------:R0:W-:Y:S01]  /*8fa0*/  UTMACMDFLUSH ;  /* 0x00000000000079b7 */ /* 0x0001e20000000000 */
[----:B-1----:R-:W-:Y:S04]  /*8fb0*/  DEPBAR.LE SB0, 0x1 ;  /* 0x000080400000791a */ /* 0x002fe80000000000 */
.L_x_125:
[----:B------:R-:W-:Y:S05]  /*8fc0*/  BSYNC.RECONVERGENT B0 ;  /* 0x0000000000007941 */ /* 0x000fea0003800200 */
.L_x_124:
[----:B------:R-:W-:Y:S01]  /*8fd0*/  BAR.SYNC.DEFER_BLOCKING 0x1, 0x80 ;  /* 0x0042000000007b1d */ /* 0x000fe20000010000 */
[----:B------:R-:W-:Y:S04]  /*8fe0*/  UIADD3 UR4, UPT, UPT, UR46, 0x1, URZ ;  /* 0x000000012e047890 */ /* 0x000fe8000fffe0ff */
[----:B------:R-:W-:Y:S04]  /*8ff0*/  UISETP.NE.AND UP0, UPT, UR4, 0x4, UPT ;  /* 0x000000040400788c */ /* 0x000fe8000bf05270 */
[----:B------:R-:W-:Y:S01]  /*9000*/  USEL UR45, UR4, URZ, UP0 ;  /* 0x000000ff042d7287 */ /* 0x000fe20008000000 */
[----:B------:R1:W-:Y:S01]  /*9010*/  @P6 SYNCS.ARRIVE.TRANS64.RED.A1T0 RZ, [R77+URZ], RZ ;  /* 0x000000ff4dff69a7 */ /* 0x0003e200081004ff */
[----:B------:R-:W-:Y:S01]  /*9020*/  BSSY B1, `(.L_x_126) ;  /* 0x0000020000017945 */ /* 0x000fe20003800000 */
[----:B------:R-:W4:Y:S02]  /*9030*/  @P6 SYNCS.PHASECHK.TRANS64.TRYWAIT P0, [R0+URZ+0x50], R3 ;  /* 0x00005003000065a7 */ /* 0x000f2400080011ff */
[----:B----4-:R-:W-:Y:S01]  /*9040*/  @P6 SEL R84, RZ, 0x1, !P0 ;  /* 0x00000001ff546807 */ /* 0x010fe20004000000 */
[----:B-1----:R-:W-:Y:S06]  /*9050*/  @!P6 BRA `(.L_x_127) ;  /* 0x000000000070e947 */ /* 0x002fec0003800000 */
[----:B------:R-:W-:Y:S01]  /*9060*/  ISETP.NE.AND P1, PT, R86, RZ, PT ;  /* 0x000000ff5600720c */ /* 0x000fe20003f25270 */
[----:B------:R-:W-:Y:S01]  /*9070*/  BSSY B0, `(.L_x_128) ;  /* 0x000000b000007945 */ /* 0x000fe20003800000 */
[----:B------:R-:W-:Y:S11]  /*9080*/  ISETP.NE.AND P0, PT, R84, RZ, PT ;  /* 0x000000ff5400720c */ /* 0x000ff60003f05270 */
[----:B------:R-:W-:Y:S05]  /*9090*/  @P1 IMAD R5, R78, 0x4000, R169 ;  /* 0x000040004e051824 */ /* 0x000fea00078e02a9 */
[----:B------:R-:W-:Y:S04]  /*90a0*/  @P1 IADD3 R6, PT, PT, R5, UR44, RZ ;  /* 0x0000002c05061c10 */ /* 0x000fe8000fffe0ff */
[----:B------:R-:W-:Y:S01]  /*90b0*/  @P1 IADD3 R4, PT, PT, R85, R6, RZ ;  /* 0x0000000655041210 */ /* 0x000fe20007ffe0ff */
[--C-:B------:R-:W-:Y:S02]  /*90c0*/  @P1 IMAD.IADD R2, R79, 0x1, R6.reuse ;  /* 0x000000014f021824 */ /* 0x100fe400078e0206 */
[----:B------:R-:W-:Y:S01]  /*90d0*/  @P1 IMAD.IADD R3, R87, 0x1, R6 ;  /* 0x0000000157031824 */ /* 0x000fe200078e0206 */
[----:B------:R-:W-:Y:S06]  /*90e0*/  @P0 BRA `(.L_x_129) ;  /* 0x00000000000c0947 */ /* 0x000fec0003800000 */
[----:B------:R-:W-:Y:S04]  /*90f0*/  SHF.L.U32 R7, R160, 0x1f, RZ ;  /* 0x0000001fa0077819 */ /* 0x000fe800000006ff */
[----:B------:R-:W1:Y:S02]  /*9100*/  SYNCS.PHASECHK.TRANS64.TRYWAIT P0, [R0+URZ+0x50], R7 ;  /* 0x00005007000075a7 */ /* 0x000e6400080011ff */
[----:B-1----:R-:W-:Y:S05]  /*9110*/  @!P0 BRA `(.L_x_130) ;  /* 0x00000034008c8947 */ /* 0x002fea0003800000 */
.L_x_129:
[----:B------:R-:W-:Y:S05]  /*9120*/  BSYNC B0 ;  /* 0x0000000000007941 */ /* 0x000fea0003800000 */
.L_x_128:
[----:B------:R-:W-:Y:S01]  /*9130*/  ISETP.NE.AND P0, PT, R86, RZ, PT ;  /* 0x000000ff5600720c */ /* 0x000fe20003f05270 */
[----:B------:R-:W-:Y:S11]  /*9140*/  VIADD R78, R78, 0x1 ;  /* 0x000000014e4e7836 */ /* 0x000ff60000000000 */
[----:B------:R-:W-:Y:S01]  /*9150*/  @!UPT UIADD3 URZ, UPT, UPT, URZ, URZ, URZ ;  /* 0x000000fffffff290 */ /* 0x000fe2000fffe0ff */
[----:B------:R4:W2:Y:S01]  /*9160*/  @P0 LDS.128 R80, [R5+UR44+0x400] ;  /* 0x0004002c05500984 */ /* 0x0008a20008000c00 */
[--C-:B-1----:R-:W-:Y:S01]  /*9170*/  @P0 IMAD.IADD R0, R85, 0x1, R2.reuse ;  /* 0x0000000155000824 */ /* 0x102fe200078e0202 */
[C---:B------:R-:W-:Y:S01]  /*9180*/  @P0 IADD3 R6, PT, PT, R87.reuse, R4, RZ ;  /* 0x0000000457060210 */ /* 0x040fe20007ffe0ff */
[C---:B------:R-:W-:Y:S01]  /*9190*/  @P0 IMAD.IADD R7, R87.reuse, 0x1, R2 ;  /* 0x0000000157070824 */ /* 0x040fe200078e0202 */
[----:B------:R4:W1:Y:S02]  /*91a0*/  @P0 LDS.128 R88, [R3+0x400] ;  /* 0x0004000003580984 */ /* 0x0008640000000c00 */
[----:B------:R-:W-:Y:S02]  /*91b0*/  @P0 IADD3 R8, PT, PT, R87, R0, RZ ;  /* 0x0000000057080210 */ /* 0x000fe40007ffe0ff */
[----:B------:R4:W1:Y:S04]  /*91c0*/  @P0 LDS.128 R96, [R4+0x400] ;  /* 0x0004000004600984 */ /* 0x0008680000000c00 */
[----:B------:R4:W1:Y:S04]  /*91d0*/  @P0 LDS.128 R104, [R6+0x400] ;  /* 0x0004000006680984 */ /* 0x0008680000000c00 */
[----:B------:R4:W1:Y:S04]  /*91e0*/  @P0 LDS.128 R112, [R2+0x400] ;  /* 0x0004000002700984 */ /* 0x0008680000000c00 */
[----:B------:R4:W1:Y:S04]  /*91f0*/  @P0 LDS.128 R120, [R7+0x400] ;  /* 0x0004000007780984 */ /* 0x0008680000000c00 */
[----:B------:R4:W1:Y:S04]  /*9200*/  @P0 LDS.128 R128, [R0+0x400] ;  /* 0x0004000000800984 */ /* 0x0008680000000c00 */
[----:B------:R4:W1:Y:S02]  /*9210*/  @P0 LDS.128 R136, [R8+0x400] ;  /* 0x0004000008880984 */ /* 0x0008640000000c00 */
.L_x_127:
[----:B------:R-:W-:Y:S05]  /*9220*/  BSYNC B1 ;  /* 0x0000000000017941 */ /* 0x000fea0003800000 */
.L_x_126:
[----:B----4-:R-:W-:Y:S05]  /*9230*/  VIADD R0, R71, 0x80 ;  /* 0x0000008047007836 */ /* 0x010fea0000000000 */
[----:B------:R-:W-:Y:S04]  /*9240*/  SHF.R.U32.HI R0, RZ, 0x15, R0 ;  /* 0x00000015ff007819 */ /* 0x000fe80000011600 */
[----:B------:R-:W-:Y:S11]  /*9250*/  LOP3.LUT P0, RZ, R0, 0x3, R147, 0x48, !PT ;  /* 0x0000000300ff7812 */ /* 0x000ff60007804893 */
[----:B------:R-:W-:Y:S02]  /*9260*/  @!UPT UIADD3 URZ, UPT, UPT, URZ, URZ, URZ ;  /* 0x000000fffffff290 */ /* 0x000fe4000fffe0ff */
[----:B------:R-:W-:Y:S05]  /*9270*/  @!P0 BRA `(.L_x_131) ;  /* 0x0000000000408947 */ /* 0x000fea0003800000 */
[----:B------:R-:W4:Y:S01]  /*9280*/  LDCU.64 UR8, c[0x4][0x70] ;  /* 0x01000e00ff0877ac */ /* 0x000f220008000a00 */
[----:B------:R-:W-:Y:S01]  /*9290*/  MOV R3, 0x0 ;  /* 0x0000000000037802 */ /* 0x000fe20000000f00 */
[----:B------:R-:W-:Y:S02]  /*92a0*/  HFMA2 R12, -RZ, RZ, 0, 5.9604644775390625e-08 ;  /* 0x00000001ff0c7431 */ /* 0x000fe400000001ff */
[----:B------:R-:W-:Y:S02]  /*92b0*/  IMAD.MOV.U32 R8, RZ, RZ, 0x192 ;  /* 0x00000192ff087424 */ /* 0x000fe400078e00ff */
[----:B------:R-:W-:Y:S01]  /*92c0*/  IMAD.MOV.U32 R13, RZ, RZ, RZ ;  /* 0x000000ffff0d7224 */ /* 0x000fe200078e00ff */
[----:B------:R-:W5:Y:S01]  /*92d0*/  LDCU.64 UR6, c[0x4][0x78] ;  /* 0x01000f00ff0677ac */ /* 0x000f620008000a00 */
[----:B------:R-:W1:Y:S01]  /*92e0*/  LDC.64 R2, c[0x4][R3] ;  /* 0x0100000003027b82 */ /* 0x000e620000000a00 */
[----:B------:R-:W2:Y:S01]  /*92f0*/  LDCU.64 UR4, c[0x4][0x10] ;  /* 0x01000200ff0477ac */ /* 0x000ea20008000a00 */
[----:B----4-:R-:W-:Y:S01]  /*9300*/  MOV R5, UR9 ;  /* 0x0000000900057c02 */ /* 0x010fe20008000f00 */
[----:B------:R-:W-:Y:S01]  /*9310*/  IMAD.U32 R4, RZ, RZ, UR8 ;  /* 0x00000008ff047e24 */ /* 0x000fe2000f8e00ff */
[----:B-----5:R-:W-:Y:S01]  /*9320*/  MOV R7, UR7 ;  /* 0x0000000700077c02 */ /* 0x020fe20008000f00 */
[----:B------:R-:W-:Y:S01]  /*9330*/  IMAD.U32 R6, RZ, RZ, UR6 ;  /* 0x00000006ff067e24 */ /* 0x000fe2000f8e00ff */
[----:B--2---:R-:W-:Y:S01]  /*9340*/  MOV R11, UR5 ;  /* 0x00000005000b7c02 */ /* 0x004fe20008000f00 */
[----:B------:R-:W-:Y:S02]  /*9350*/  IMAD.U32 R10, RZ, RZ, UR4 ;  /* 0x00000004ff0a7e24 */ /* 0x000fe4000f8e00ff */
[----:B------:R-:W-:Y:S07]  /*9360*/  LEPC R20, `(.L_x_131) ;  /* 0x000000001014794e */ /* 0x000fee0000000000 */
[----:B-1-3--:R-:W-:Y:S05]  /*9370*/  CALL.ABS.NOINC R2 ;  /* 0x0000000002007343 */ /* 0x00afea0003c00000 */
.L_x_131:
[----:B------:R-:W-:Y:S01]  /*9380*/  ISETP.NE.AND P6, PT, R166, RZ, PT ;  /* 0x000000ffa600720c */ /* 0x000fe20003fc5270 */
[----:B------:R-:W-:Y:S05]  /*9390*/  WARPSYNC.ALL ;  /* 0x0000000000007948 */ /* 0x000fea0003800000 */
[----:B------:R-:W-:Y:S01]  /*93a0*/  R2UR UR4, R71 ;  /* 0x00000000470472ca */ /* 0x000fe200000e0000 */
[----:B------:R-:W-:Y:S01]  /*93b0*/  BSSY.RECONVERGENT B0, `(.L_x_132) ;  /* 0x0000104000007945 */ /* 0x000fe20003800200 */
[----:B------:R-:W-:Y:S02]  /*93c0*/  MOV R3, UR45 ;  /* 0x0000002d00037c02 */ /* 0x000fe40008000f00 */
[----:B------:R-:W-:Y:S02]  /*93d0*/  MOV R74, UR47 ;  /* 0x0000002f004a7c02 */ /* 0x000fe40008000f00 */
[C---:B--2---:R-:W-:Y:S02]  /*93e0*/  SHF.L.U32 R72, R80.reuse, 0x10, RZ ;  /* 0x0000001050487819 */ /* 0x044fe400000006ff */
[----:B------:R-:W-:Y:S02]  /*93f0*/  @P6 LEA R3, R3, UR44, 0x3 ;  /* 0x0000002c03036c11 */ /* 0x000fe4000f8e18ff */
[----:B------:R-:W-:Y:S02]  /*9400*/  LOP3.LUT R75, R80, 0xffff0000, RZ, 0xc0, !PT ;  /* 0xffff0000504b7812 */ /* 0x000fe400078ec0ff */
[----:B------:R-:W-:Y:S01]  /*9410*/  @P6 IADD3 R3, PT, PT, R3, 0x70, RZ ;  /* 0x0000007003036810 */ /* 0x000fe20007ffe0ff */
[----:B------:R-:W2:Y:S01]  /*9420*/  LDTM.x64 R4, tmem[UR4+0x80] ;  /* 0x00008004000479ee */ /* 0x000ea20008340000 */
[----:B------:R-:W-:Y:S02]  /*9430*/  ISETP.NE.AND P0, PT, R163, RZ, PT ;  /* 0x000000ffa300720c */ /* 0x000fe40003f05270 */
[----:B------:R-:W-:Y:S01]  /*9440*/  @P6 PRMT R74, R74, 0x654, R3 ;  /* 0x000006544a4a6816 */ /* 0x000fe20000000003 */
[C---:B--2---:R-:W-:Y:S01]  /*9450*/  FMUL R0, R70.reuse, R4 ;  /* 0x0000000446007220 */ /* 0x044fe20000400000 */
[C---:B------:R-:W-:Y:S01]  /*9460*/  FMUL R3, R70.reuse, R6 ;  /* 0x0000000646037220 */ /* 0x040fe20000400000 */
        /* <DEDUP_REMOVED lines=38> */
[C---:B------:R-:W-:Y:S01]  /*96d0*/  FFMA R0, R73.reuse, R72, R0 ;  /* 0x0000004849007223 */ /* 0x040fe20000000000 */
[----:B------:R-:W-:Y:S01]  /*96e0*/  FFMA R2, R73, R75, R2 ;  /* 0x0000004b49027223 */ /* 0x000fe20000000002 */
[C---:B------:R-:W-:Y:S01]  /*96f0*/  FMUL R45, R70.reuse, R49 ;  /* 0x00000031462d7220 */ /* 0x040fe20000400000 */
[C---:B------:R-:W-:Y:S01]  /*9700*/  FMUL R58, R70.reuse, R62 ;  /* 0x0000003e463a7220 */ /* 0x040fe20000400000 */
[C---:B------:R-:W-:Y:S01]  /*9710*/  FMUL R60, R70.reuse, R64 ;  /* 0x00000040463c7220 */ /* 0x040fe20000400000 */
[C---:B------:R-:W-:Y:S01]  /*9720*/  SHF.L.U32 R64, R81.reuse, 0x10, RZ ;  /* 0x0000001051407819 */ /* 0x040fe200000006ff */
[----:B------:R-:W-:Y:S01]  /*9730*/  FMUL R49, R70, R53 ;  /* 0x0000003546317220 */ /* 0x000fe20000400000 */
[----:B---3--:R-:W-:Y:S01]  /*9740*/  F2FP.BF16.F32.PACK_AB R92, R2, R0 ;  /* 0x00000000025c723e */ /* 0x008fe200000010ff */
[C---:B------:R-:W-:Y:S01]  /*9750*/  FMUL R62, R70.reuse, R66 ;  /* 0x00000042463e7220 */ /* 0x040fe20000400000 */
[----:B------:R-:W-:Y:S01]  /*9760*/  LOP3.LUT R66, R81, 0xffff0000, RZ, 0xc0, !PT ;  /* 0xffff000051427812 */ /* 0x000fe200078ec0ff */
[C---:B------:R-:W-:Y:S01]  /*9770*/  FMUL R53, R70.reuse, R57 ;  /* 0x0000003946357220 */ /* 0x040fe20000400000 */
[----:B------:R-:W-:Y:S01]  /*9780*/  LOP3.LUT R0, R83, 0xffff0000, RZ, 0xc0, !PT ;  /* 0xffff000053007812 */ /* 0x000fe200078ec0ff */
[----:B------:R-:W-:Y:S01]  /*9790*/  FMUL R7, R70, R7 ;  /* 0x0000000746077220 */ /* 0x000fe20000400000 */
[----:B-1----:R-:W-:Y:S01]  /*97a0*/  LOP3.LUT R2, R88, 0xffff0000, RZ, 0xc0, !PT ;  /* 0xffff000058027812 */ /* 0x002fe200078ec0ff */
[C---:B------:R-:W-:Y:S01]  /*97b0*/  FMUL R57, R70.reuse, R61 ;  /* 0x0000003d46397220 */ /* 0x040fe20000400000 */
[----:B------:R-:W-:Y:S01]  /*97c0*/  FMUL R61, R70, R65 ;  /* 0x00000041463d7220 */ /* 0x000fe20000400000 */
[C---:B------:R-:W-:Y:S01]  /*97d0*/  SHF.L.U32 R65, R82.reuse, 0x10, RZ ;  /* 0x0000001052417819 */ /* 0x040fe200000006ff */
[C---:B------:R-:W-:Y:S01]  /*97e0*/  FFMA R3, R73.reuse, R64, R3 ;  /* 0x0000004049037223 */ /* 0x040fe20000000003 */
[----:B------:R-:W-:Y:S01]  /*97f0*/  LOP3.LUT R64, R82, 0xffff0000, RZ, 0xc0, !PT ;  /* 0xffff000052407812 */ /* 0x000fe200078ec0ff */
[C---:B------:R-:W-:Y:S01]  /*9800*/  FFMA R7, R73.reuse, R66, R7 ;  /* 0x0000004249077223 */ /* 0x040fe20000000007 */
[C---:B------:R-:W-:Y:S01]  /*9810*/  FMUL R11, R70.reuse, R11 ;  /* 0x0000000b460b7220 */ /* 0x040fe20000400000 */
[----:B------:R-:W-:Y:S01]  /*9820*/  FFMA R4, R73, R65, R4 ;  /* 0x0000004149047223 */ /* 0x000fe20000000004 */
[----:B------:R-:W-:Y:S01]  /*9830*/  SHF.L.U32 R65, R83, 0x10, RZ ;  /* 0x0000001053417819 */ /* 0x000fe200000006ff */
[----:B------:R-:W-:Y:S01]  /*9840*/  FFMA R5, R73, R64, R5 ;  /* 0x0000004049057223 */ /* 0x000fe20000000005 */
[----:B------:R-:W-:Y:S01]  /*9850*/  F2FP.BF16.F32.PACK_AB R93, R7, R3 ;  /* 0x00000003075d723e */ /* 0x000fe200000010ff */
[----:B------:R-:W-:Y:S01]  /*9860*/  FMUL R15, R70, R15 ;  /* 0x0000000f460f7220 */ /* 0x000fe20000400000 */
[----:B------:R-:W-:Y:S01]  /*9870*/  SHF.L.U32 R3, R88, 0x10, RZ ;  /* 0x0000001058037819 */ /* 0x000fe200000006ff */
[----:B------:R-:W-:Y:S01]  /*9880*/  FFMA R6, R73, R65, R6 ;  /* 0x0000004149067223 */ /* 0x000fe20000000006 */
[----:B------:R-:W-:Y:S01]  /*9890*/  F2FP.BF16.F32.PACK_AB R94, R5, R4 ;  /* 0x00000004055e723e */ /* 0x000fe200000010ff */
[----:B------:R-:W-:Y:S01]  /*98a0*/  FFMA R11, R73, R0, R11 ;  /* 0x00000000490b7223 */ /* 0x000fe2000000000b */
[----:B------:R-:W-:Y:S01]  /*98b0*/  SHF.L.U32 R0, R89, 0x10, RZ ;  /* 0x0000001059007819 */ /* 0x000fe200000006ff */
[C---:B------:R-:W-:Y:S01]  /*98c0*/  FFMA R8, R73.reuse, R3, R8 ;  /* 0x0000000349087223 */ /* 0x040fe20000000008 */
[C---:B------:R-:W-:Y:S01]  /*98d0*/  SHF.L.U32 R3, R90.reuse, 0x10, RZ ;  /* 0x000000105a037819 */ /* 0x040fe200000006ff */
[----:B------:R-:W-:Y:S01]  /*98e0*/  FFMA R9, R73, R2, R9 ;  /* 0x0000000249097223 */ /* 0x000fe20000000009 */
[----:B------:R-:W-:Y:S01]  /*98f0*/  LOP3.LUT R2, R89, 0xffff0000, RZ, 0xc0, !PT ;  /* 0xffff000059027812 */ /* 0x000fe200078ec0ff */
[C---:B------:R-:W-:Y:S01]  /*9900*/  FFMA R10, R73.reuse, R0, R10 ;  /* 0x00000000490a7223 */ /* 0x040fe2000000000a */
[----:B------:R-:W-:Y:S01]  /*9910*/  LOP3.LUT R0, R90, 0xffff0000, RZ, 0xc0, !PT ;  /* 0xffff00005a007812 */ /* 0x000fe200078ec0ff */
[----:B------:R-:W-:Y:S01]  /*9920*/  FMUL R19, R70, R19 ;  /* 0x0000001346137220 */ /* 0x000fe20000400000 */
[C---:B------:R-:W-:Y:S01]  /*9930*/  SHF.L.U32 R5, R96.reuse, 0x10, RZ ;  /* 0x0000001060057819 */ /* 0x040fe200000006ff */
[----:B------:R-:W-:Y:S01]  /*9940*/  FFMA R15, R73, R2, R15 ;  /* 0x00000002490f7223 */ /* 0x000fe2000000000f */
[----:B------:R-:W-:Y:S01]  /*9950*/  LOP3.LUT R2, R91, 0xffff0000, RZ, 0xc0, !PT ;  /* 0xffff00005b027812 */ /* 0x000fe200078ec0ff */
[----:B------:R-:W-:Y:S01]  /*9960*/  FFMA R12, R73, R3, R12 ;  /* 0x00000003490c7223 */ /* 0x000fe2000000000c */
[----:B------:R-:W-:Y:S01]  /*9970*/  SHF.L.U32 R3, R91, 0x10, RZ ;  /* 0x000000105b037819 */ /* 0x000fe200000006ff */
[----:B------:R-:W-:Y:S01]  /*9980*/  FFMA R13, R73, R0, R13 ;  /* 0x00000000490d7223 */ /* 0x000fe2000000000d */
[----:B------:R-:W-:Y:S01]  /*9990*/  LOP3.LUT R0, R96, 0xffff0000, RZ, 0xc0, !PT ;  /* 0xffff000060007812 */ /* 0x000fe200078ec0ff */
[----:B------:R-:W-:Y:S01]  /*99a0*/  FMUL R23, R70, R23 ;  /* 0x0000001746177220 */ /* 0x000fe20000400000 */
[----:B------:R-:W-:Y:S01]  /*99b0*/  LOP3.LUT R4, R99, 0xffff0000, RZ, 0xc0, !PT ;  /* 0xffff000063047812 */ /* 0x000fe200078ec0ff */
[C---:B------:R-:W-:Y:S01]  /*99c0*/  FFMA R14, R73.reuse, R3, R14 ;  /* 0x00000003490e7223 */ /* 0x040fe2000000000e */
[C---:B------:R-:W-:Y:S01]  /*99d0*/  SHF.L.U32 R3, R98.reuse, 0x10, RZ ;  /* 0x0000001062037819 */ /* 0x040fe200000006ff */
[----:B------:R-:W-:Y:S01]  /*99e0*/  FFMA R19, R73, R2, R19 ;  /* 0x0000000249137223 */ /* 0x000fe20000000013 */
[----:B------:R-:W-:Y:S01]  /*99f0*/  SHF.L.U32 R2, R97, 0x10, RZ ;  /* 0x0000001061027819 */ /* 0x000fe200000006ff */
[----:B------:R-:W-:Y:S01]  /*9a00*/  FFMA R16, R73, R5, R16 ;  /* 0x0000000549107223 */ /* 0x000fe20000000010 */
[----:B------:R-:W-:Y:S01]  /*9a10*/  SHF.L.U32 R5, R99, 0x10, RZ ;  /* 0x0000001063057819 */ /* 0x000fe200000006ff */
[----:B------:R-:W-:Y:S01]  /*9a20*/  FFMA R17, R73, R0, R17 ;  /* 0x0000000049117223 */ /* 0x000fe20000000011 */
[----:B------:R-:W-:Y:S01]  /*9a30*/  LOP3.LUT R0, R97, 0xffff0000, RZ, 0xc0, !PT ;  /* 0xffff000061007812 */ /* 0x000fe200078ec0ff */
[----:B------:R-:W-:Y:S01]  /*9a40*/  FFMA R18, R73, R2, R18 ;  /* 0x0000000249127223 */ /* 0x000fe20000000012 */
[----:B------:R-:W-:Y:S01]  /*9a50*/  LOP3.LUT R2, R98, 0xffff0000, RZ, 0xc0, !PT ;  /* 0xffff000062027812 */ /* 0x000fe200078ec0ff */
[----:B------:R-:W-:Y:S01]  /*9a60*/  FMUL R27, R70, R27 ;  /* 0x0000001b461b7220 */ /* 0x000fe20000400000 */
[----:B------:R-:W-:Y:S01]  /*9a70*/  F2FP.BF16.F32.PACK_AB R95, R11, R6 ;  /* 0x000000060b5f723e */ /* 0x000fe200000010ff */
[C---:B------:R-:W-:Y:S01]  /*9a80*/  FFMA R23, R73.reuse, R0, R23 ;  /* 0x0000000049177223 */ /* 0x040fe20000000017 */
[----:B------:R-:W-:Y:S01]  /*9a90*/  SHF.L.U32 R0, R104, 0x10, RZ ;  /* 0x0000001068007819 */ /* 0x000fe200000006ff */
[C---:B------:R-:W-:Y:S01]  /*9aa0*/  FFMA R20, R73.reuse, R3, R20 ;  /* 0x0000000349147223 */ /* 0x040fe20000000014 */
[----:B------:R-:W-:Y:S01]  /*9ab0*/  SHF.L.U32 R3, R106, 0x10, RZ ;  /* 0x000000106a037819 */ /* 0x000fe200000006ff */
        /* <DEDUP_REMOVED lines=8> */
[----:B------:R-:W-:Y:S01]  /*9b40*/  FFMA R25, R73, R2, R25 ;  /* 0x0000000249197223 */ /* 0x000fe20000000019 */
[----:B------:R-:W-:Y:S01]  /*9b50*/  LOP3.LUT R2, R106, 0xffff0000, RZ, 0xc0, !PT ;  /* 0xffff00006a027812 */ /* 0x000fe200078ec0ff */
[C---:B------:R-:W-:Y:S01]  /*9b60*/  FMUL R31, R70.reuse, R31 ;  /* 0x0000001f461f7220 */ /* 0x040fe20000400000 */
[----:B------:R-:W-:Y:S01]  /*9b70*/  F2FP.BF16.F32.PACK_AB R8, R9, R8 ;  /* 0x000000080908723e */ /* 0x000fe200000010ff */
[----:B------:R-:W-:Y:S01]  /*9b80*/  FFMA R26, R73, R0, R26 ;  /* 0x00000000491a7223 */ /* 0x000fe2000000001a */
[----:B------:R-:W-:Y:S01]  /*9b90*/  LOP3.LUT R0, R105, 0xffff0000, RZ, 0xc0, !PT ;  /* 0xffff000069007812 */ /* 0x000fe200078ec0ff */
[C---:B------:R-:W-:Y:S01]  /*9ba0*/  FMUL R35, R70.reuse, R35 ;  /* 0x0000002346237220 */ /* 0x040fe20000400000 */
[----:B------:R-:W-:Y:S01]  /*9bb0*/  F2FP.BF16.F32.PACK_AB R9, R15, R10 ;  /* 0x0000000a0f09723e */ /* 0x000fe200000010ff */
[----:B------:R-:W-:Y:S01]  /*9bc0*/  FMUL R39, R70, R39 ;  /* 0x0000002746277220 */ /* 0x000fe20000400000 */
[----:B------:R-:W-:Y:S01]  /*9bd0*/  F2FP.BF16.F32.PACK_AB R10, R13, R12 ;  /* 0x0000000c0d0a723e */ /* 0x000fe200000010ff */
[C---:B------:R-:W-:Y:S01]  /*9be0*/  FFMA R31, R73.reuse, R0, R31 ;  /* 0x00000000491f7223 */ /* 0x040fe2000000001f */
[C---:B------:R-:W-:Y:S01]  /*9bf0*/  SHF.L.U32 R0, R112.reuse, 0x10, RZ ;  /* 0x0000001070007819 */ /* 0x040fe200000006ff */
[----:B------:R-:W-:Y:S01]  /*9c00*/  FFMA R28, R73, R3, R28 ;  /* 0x00000003491c7223 */ /* 0x000fe2000000001c */
[----:B------:R-:W-:Y:S01]  /*9c10*/  SHF.L.U32 R3, R113, 0x10, RZ ;  /* 0x0000001071037819 */ /* 0x000fe200000006ff */
        /* <DEDUP_REMOVED lines=8> */
[----:B------:R-:W-:Y:S01]  /*9ca0*/  FFMA R33, R73, R2, R33 ;  /* 0x0000000249217223 */ /* 0x000fe20000000021 */
[----:B------:R-:W-:Y:S01]  /*9cb0*/  LOP3.LUT R2, R115, 0xffff0000, RZ, 0xc0, !PT ;  /* 0xffff000073027812 */ /* 0x000fe200078ec0ff */
[C---:B------:R-:W-:Y:S01]  /*9cc0*/  FFMA R34, R73.reuse, R3, R34 ;  /* 0x0000000349227223 */ /* 0x040fe20000000022 */
[C---:B------:R-:W-:Y:S01]  /*9cd0*/  SHF.L.U32 R3, R114.reuse, 0x10, RZ ;  /* 0x0000001072037819 */ /* 0x040fe200000006ff */
[----:B------:R-:W-:Y:S01]  /*9ce0*/  FFMA R39, R73, R0, R39 ;  /* 0x0000000049277223 */ /* 0x000fe20000000027 */
[----:B------:R-:W-:Y:S01]  /*9cf0*/  LOP3.LUT R0, R114, 0xffff0000, RZ, 0xc0, !PT ;  /* 0xffff000072007812 */ /* 0x000fe200078ec0ff */
[----:B------:R-:W-:Y:S01]  /*9d00*/  FMUL R43, R70, R43 ;  /* 0x0000002b462b7220 */ /* 0x000fe20000400000 */
[----:B------:R-:W-:Y:S01]  /*9d10*/  F2FP.BF16.F32.PACK_AB R16, R17, R16 ;  /* 0x000000101110723e */ /* 0x000fe200000010ff */
[----:B------:R-:W-:Y:S01]  /*9d20*/  FFMA R36, R73, R3, R36 ;  /* 0x0000000349247223 */ /* 0x000fe20000000024 */
[----:B------:R-:W-:Y:S01]  /*9d30*/  SHF.L.U32 R3, R121, 0x10, RZ ;  /* 0x0000001079037819 */ /* 0x000fe200000006ff */
[C---:B------:R-:W-:Y:S01]  /*9d40*/  FFMA R37, R73.reuse, R0, R37 ;  /* 0x0000000049257223 */ /* 0x040fe20000000025 */
[C---:B------:R-:W-:Y:S01]  /*9d50*/  SHF.L.U32 R0, R120.reuse, 0x10, RZ ;  /* 0x0000001078007819 */ /* 0x040fe200000006ff */
[----:B------:R-:W-:Y:S01]  /*9d60*/  FFMA R38, R73, R5, R38 ;  /* 0x0000000549267223 */ /* 0x000fe20000000026 */
[----:B------:R-:W-:Y:S01]  /*9d70*/  F2FP.BF16.F32.PACK_AB R17, R23, R18 ;  /* 0x000000121711723e */ /* 0x000fe200000010ff */
[----:B------:R1:W-:Y:S01]  /*9d80*/  STS.128 [R169+UR44+0x8400], R92 ;  /* 0x0084005ca9007988 */ /* 0x0003e20008000c2c */
[----:B------:R-:W-:Y:S01]  /*9d90*/  SHF.L.U32 R5, R123, 0x10, RZ ;  /* 0x000000107b057819 */ /* 0x000fe200000006ff */
[C---:B------:R-:W-:Y:S01]  /*9da0*/  FFMA R43, R73.reuse, R2, R43 ;  /* 0x00000002492b7223 */ /* 0x040fe2000000002b */
[----:B------:R-:W-:Y:S01]  /*9db0*/  LOP3.LUT R2, R120, 0xffff0000, RZ, 0xc0, !PT ;  /* 0xffff000078027812 */ /* 0x000fe200078ec0ff */
[----:B------:R-:W-:Y:S01]  /*9dc0*/  FFMA R40, R73, R0, R40 ;  /* 0x0000000049287223 */ /* 0x000fe20000000028 */
[----:B------:R-:W-:Y:S01]  /*9dd0*/  LOP3.LUT R0, R121, 0xffff0000, RZ, 0xc0, !PT ;  /* 0xffff000079007812 */ /* 0x000fe200078ec0ff */
[----:B------:R-:W-:Y:S01]  /*9de0*/  FMUL R47, R70, R47 ;  /* 0x0000002f462f7220 */ /* 0x000fe20000400000 */
[----:B------:R-:W-:Y:S01]  /*9df0*/  F2FP.BF16.F32.PACK_AB R18, R21, R20 ;  /* 0x000000141512723e */ /* 0x000fe200000010ff */
[C---:B------:R-:W-:Y:S01]  /*9e00*/  FFMA R41, R73.reuse, R2, R41 ;  /* 0x0000000249297223 */ /* 0x040fe20000000029 */
[C---:B------:R-:W-:Y:S01]  /*9e10*/  LOP3.LUT R2, R122.reuse, 0xffff0000, RZ, 0xc0, !PT ;  /* 0xffff00007a027812 */ /* 0x040fe200078ec0ff */
[----:B------:R-:W-:Y:S01]  /*9e20*/  FFMA R42, R73, R3, R42 ;  /* 0x00000003492a7223 */ /* 0x000fe2000000002a */
[----:B------:R-:W-:Y:S01]  /*9e30*/  SHF.L.U32 R3, R122, 0x10, RZ ;  /* 0x000000107a037819 */ /* 0x000fe200000006ff */
[----:B------:R1:W-:Y:S01]  /*9e40*/  STS.128 [R168+0x8400], R8 ;  /* 0x00840008a8007388 */ /* 0x0003e20000000c00 */
[----:B------:R-:W-:Y:S01]  /*9e50*/  F2FP.BF16.F32.PACK_AB R19, R27, R22 ;  /* 0x000000161b13723e */ /* 0x000fe200000010ff */
[----:B------:R-:W-:Y:S01]  /*9e60*/  FFMA R47, R73, R0, R47 ;  /* 0x00000000492f7223 */ /* 0x000fe2000000002f */
[----:B------:R-:W-:Y:S01]  /*9e70*/  LOP3.LUT R0, R123, 0xffff0000, RZ, 0xc0, !PT ;  /* 0xffff00007b007812 */ /* 0x000fe200078ec0ff */
[----:B------:R-:W-:Y:S01]  /*9e80*/  FMUL R51, R70, R51 ;  /* 0x0000003346337220 */ /* 0x000fe20000400000 */
[----:B------:R-:W-:Y:S01]  /*9e90*/  F2FP.BF16.F32.PACK_AB R24, R25, R24 ;  /* 0x000000181918723e */ /* 0x000fe200000010ff */
[C---:B------:R-:W-:Y:S01]  /*9ea0*/  FFMA R44, R73.reuse, R3, R44 ;  /* 0x00000003492c7223 */ /* 0x040fe2000000002c */
[C---:B------:R-:W-:Y:S01]  /*9eb0*/  SHF.L.U32 R3, R128.reuse, 0x10, RZ ;  /* 0x0000001080037819 */ /* 0x040fe200000006ff */
[----:B------:R-:W-:Y:S01]  /*9ec0*/  FFMA R45, R73, R2, R45 ;  /* 0x00000002492d7223 */ /* 0x000fe2000000002d */
[----:B------:R-:W-:Y:S01]  /*9ed0*/  F2FP.BF16.F32.PACK_AB R25, R31, R26 ;  /* 0x0000001a1f19723e */ /* 0x000fe200000010ff */
[----:B------:R-:W-:Y:S01]  /*9ee0*/  FFMA R46, R73, R5, R46 ;  /* 0x00000005492e7223 */ /* 0x000fe2000000002e */
[----:B------:R-:W-:Y:S01]  /*9ef0*/  SHF.L.U32 R5, R129, 0x10, RZ ;  /* 0x0000001081057819 */ /* 0x000fe200000006ff */
[----:B------:R1:W-:Y:S01]  /*9f00*/  STS.128 [R167+0x8400], R16 ;  /* 0x00840010a7007388 */ /* 0x0003e20000000c00 */
[----:B------:R-:W-:Y:S01]  /*9f10*/  F2FP.BF16.F32.PACK_AB R26, R29, R28 ;  /* 0x0000001c1d1a723e */ /* 0x000fe200000010ff */
[C---:B------:R-:W-:Y:S01]  /*9f20*/  FFMA R51, R73.reuse, R0, R51 ;  /* 0x0000000049337223 */ /* 0x040fe20000000033 */
[----:B------:R-:W-:Y:S01]  /*9f30*/  LOP3.LUT R0, R128, 0xffff0000, RZ, 0xc0, !PT ;  /* 0xffff000080007812 */ /* 0x000fe200078ec0ff */
[----:B------:R-:W-:Y:S01]  /*9f40*/  FFMA R48, R73, R3, R48 ;  /* 0x0000000349307223 */ /* 0x000fe20000000030 */
[----:B------:R-:W-:Y:S01]  /*9f50*/  F2FP.BF16.F32.PACK_AB R27, R35, R30 ;  /* 0x0000001e231b723e */ /* 0x000fe200000010ff */
[----:B------:R-:W-:Y:S01]  /*9f60*/  FMUL R55, R70, R55 ;  /* 0x0000003746377220 */ /* 0x000fe20000400000 */
[----:B------:R-:W-:Y:S01]  /*9f70*/  LOP3.LUT R2, R129, 0xffff0000, RZ, 0xc0, !PT ;  /* 0xffff000081027812 */ /* 0x000fe200078ec0ff */
[C---:B------:R-:W-:Y:S01]  /*9f80*/  FFMA R49, R73.reuse, R0, R49 ;  /* 0x0000000049317223 */ /* 0x040fe20000000031 */
[C---:B------:R-:W-:Y:S01]  /*9f90*/  SHF.L.U32 R0, R130.reuse, 0x10, RZ ;  /* 0x0000001082007819 */ /* 0x040fe200000006ff */
[----:B------:R-:W-:Y:S01]  /*9fa0*/  FFMA R50, R73, R5, R50 ;  /* 0x0000000549327223 */ /* 0x000fe20000000032 */
[----:B------:R-:W-:Y:S01]  /*9fb0*/  F2FP.BF16.F32.PACK_AB R32, R33, R32 ;  /* 0x000000202120723e */ /* 0x000fe200000010ff */
[----:B------:R1:W-:Y:S01]  /*9fc0*/  STS.128 [R157+0x8400], R24 ;  /* 0x008400189d007388 */ /* 0x0003e20000000c00 */
[----:B------:R-:W-:Y:S01]  /*9fd0*/  F2FP.BF16.F32.PACK_AB R33, R39, R34 ;  /* 0x000000222721723e */ /* 0x000fe200000010ff */
[C---:B------:R-:W-:Y:S01]  /*9fe0*/  FFMA R55, R73.reuse, R2, R55 ;  /* 0x0000000249377223 */ /* 0x040fe20000000037 */
[----:B------:R-:W-:Y:S01]  /*9ff0*/  LOP3.LUT R2, R130, 0xffff0000, RZ, 0xc0, !PT ;  /* 0xffff000082027812 */ /* 0x000fe200078ec0ff */
[----:B------:R-:W-:Y:S01]  /*a000*/  FFMA R52, R73, R0, R52 ;  /* 0x0000000049347223 */ /* 0x000fe20000000034 */
[----:B------:R-:W-:Y:S01]  /*a010*/  SHF.L.U32 R3, R131, 0x10, RZ ;  /* 0x0000001083037819 */ /* 0x000fe200000006ff */
[C---:B------:R-:W-:Y:S01]  /*a020*/  FMUL R59, R70.reuse, R59 ;  /* 0x0000003b463b7220 */ /* 0x040fe20000400000 */
[----:B------:R-:W-:Y:S01]  /*a030*/  F2FP.BF16.F32.PACK_AB R34, R37, R36 ;  /* 0x000000242522723e */ /* 0x000fe200000010ff */
[----:B------:R-:W-:Y:S01]  /*a040*/  FFMA R53, R73, R2, R53 ;  /* 0x0000000249357223 */ /* 0x000fe20000000035 */
[----:B------:R-:W-:Y:S01]  /*a050*/  F2FP.BF16.F32.PACK_AB R35, R43, R38 ;  /* 0x000000262b23723e */ /* 0x000fe200000010ff */
[----:B------:R-:W-:Y:S01]  /*a060*/  FFMA R54, R73, R3, R54 ;  /* 0x0000000349367223 */ /* 0x000fe20000000036 */
[----:B------:R-:W-:Y:S01]  /*a070*/  LOP3.LUT R0, R131, 0xffff0000, RZ, 0xc0, !PT ;  /* 0xffff000083007812 */ /* 0x000fe200078ec0ff */
[----:B------:R-:W-:Y:S01]  /*a080*/  FMUL R63, R70, R63 ;  /* 0x0000003f463f7220 */ /* 0x000fe20000400000 */
[----:B------:R-:W-:Y:S01]  /*a090*/  F2FP.BF16.F32.PACK_AB R40, R41, R40 ;  /* 0x000000282928723e */ /* 0x000fe200000010ff */
[----:B------:R1:W-:Y:S01]  /*a0a0*/  STS.128 [R156+0x8400], R32 ;  /* 0x008400209c007388 */ /* 0x0003e20000000c00 */
[C---:B------:R-:W-:Y:S01]  /*a0b0*/  SHF.L.U32 R3, R136.reuse, 0x10, RZ ;  /* 0x0000001088037819 */ /* 0x040fe200000006ff */
[----:B------:R-:W-:Y:S01]  /*a0c0*/  FFMA R59, R73, R0, R59 ;  /* 0x00000000493b7223 */ /* 0x000fe2000000003b */
[----:B------:R-:W-:Y:S01]  /*a0d0*/  LOP3.LUT R2, R136, 0xffff0000, RZ, 0xc0, !PT ;  /* 0xffff000088027812 */ /* 0x000fe200078ec0ff */
[----:B------:R-:W-:Y:S01]  /*a0e0*/  FMUL R67, R70, R67 ;  /* 0x0000004346437220 */ /* 0x000fe20000400000 */
[----:B------:R-:W-:Y:S01]  /*a0f0*/  F2FP.BF16.F32.PACK_AB R41, R47, R42 ;  /* 0x0000002a2f29723e */ /* 0x000fe200000010ff */
[----:B------:R-:W-:Y:S01]  /*a100*/  FFMA R56, R73, R3, R56 ;  /* 0x0000000349387223 */ /* 0x000fe20000000038 */
[----:B------:R-:W-:Y:S01]  /*a110*/  SHF.L.U32 R5, R137, 0x10, RZ ;  /* 0x0000001089057819 */ /* 0x000fe200000006ff */
[----:B------:R-:W-:Y:S01]  /*a120*/  FFMA R57, R73, R2, R57 ;  /* 0x0000000249397223 */ /* 0x000fe20000000039 */
[----:B------:R-:W-:Y:S02]  /*a130*/  F2FP.BF16.F32.PACK_AB R42, R45, R44 ;  /* 0x0000002c2d2a723e */ /* 0x000fe400000010ff */
[----:B------:R-:W-:Y:S01]  /*a140*/  F2FP.BF16.F32.PACK_AB R43, R51, R46 ;  /* 0x0000002e332b723e */ /* 0x000fe200000010ff */
[----:B------:R-:W-:Y:S01]  /*a150*/  FFMA R58, R73, R5, R58 ;  /* 0x00000005493a7223 */ /* 0x000fe2000000003a */
[----:B------:R-:W-:Y:S02]  /*a160*/  LOP3.LUT R0, R137, 0xffff0000, RZ, 0xc0, !PT ;  /* 0xffff000089007812 */ /* 0x000fe400078ec0ff */
[C---:B------:R-:W-:Y:S01]  /*a170*/  SHF.L.U32 R3, R138.reuse, 0x10, RZ ;  /* 0x000000108a037819 */ /* 0x040fe200000006ff */
[----:B------:R1:W-:Y:S01]  /*a180*/  STS.128 [R155+0x8400], R40 ;  /* 0x008400289b007388 */ /* 0x0003e20000000c00 */
        /* <DEDUP_REMOVED lines=8> */
[----:B------:R-:W-:Y:S02]  /*a210*/  F2FP.BF16.F32.PACK_AB R49, R55, R50 ;  /* 0x000000323731723e */ /* 0x000fe400000010ff */
[----:B------:R-:W-:Y:S01]  /*a220*/  F2FP.BF16.F32.PACK_AB R50, R53, R52 ;  /* 0x000000343532723e */ /* 0x000fe200000010ff */
[----:B------:R-:W-:Y:S01]  /*a230*/  FFMA R67, R73, R4, R67 ;  /* 0x0000000449437223 */ /* 0x000fe20000000043 */
[----:B------:R-:W-:Y:S02]  /*a240*/  F2FP.BF16.F32.PACK_AB R51, R59, R54 ;  /* 0x000000363b33723e */ /* 0x000fe400000010ff */
[----:B------:R-:W-:Y:S02]  /*a250*/  F2FP.BF16.F32.PACK_AB R56, R57, R56 ;  /* 0x000000383938723e */ /* 0x000fe400000010ff */
        /* <DEDUP_REMOVED lines=12> */
[----:B--2---:R-:W2:Y:S02]  /*a320*/  FENCE.VIEW.ASYNC.S ;  /* 0x00000000000073c6 */ /* 0x004ea40000000000 */
[----:B--2---:R-:W-:Y:S06]  /*a330*/  BAR.SYNC.DEFER_BLOCKING 0x1, 0x80 ;  /* 0x0042000000007b1d */ /* 0x004fec0000010000 */
[----:B------:R-:W-:Y:S05]  /*a340*/  @P0 BRA `(.L_x_133) ;  /* 0x0000000000280947 */ /* 0x000fea0003800000 */
[----:B------:R-:W2:Y:S01]  /*a350*/  LDCU.64 UR6, c[0x0][0x348] ;  /* 0x00006900ff0677ac */ /* 0x000ea20008000a00 */
[----:B------:R-:W-:Y:S02]  /*a360*/  UIADD3 UR9, UPT, UPT, UR49, 0x80, URZ ;  /* 0x0000008031097890 */ /* 0x000fe4000fffe0ff */
[----:B------:R-:W-:Y:S01]  /*a370*/  UIADD3 UR8, UPT, UPT, UR44, 0x8400, URZ ;  /* 0x000084002c087890 */ /* 0x000fe2000fffe0ff */
[----:B------:R-:W-:Y:S01]  /*a380*/  UMOV UR10, UR50 ;  /* 0x00000032000a7c82 */ /* 0x000fe20008000000 */
[----:B------:R-:W-:Y:S01]  /*a390*/  UMOV UR11, UR36 ;  /* 0x00000024000b7c82 */ /* 0x000fe20008000000 */
[----:B--2---:R-:W-:Y:S04]  /*a3a0*/  UIADD3 UR4, UP0, UPT, UR6, 0x680, URZ ;  /* 0x0000068006047890 */ /* 0x004fe8000ff1e0ff */
[----:B------:R-:W-:Y:S09]  /*a3b0*/  UIADD3.X UR5, UPT, UPT, URZ, UR7, URZ, UP0, !UPT ;  /* 0x00000007ff057290 */ /* 0x000ff200087fe4ff */
[----:B------:R2:W-:Y:S01]  /*a3c0*/  UTMASTG.3D [UR8], [UR4] ;  /* 0x00000008040073b5 */ /* 0x0005e20008010000 */
[----:B------:R0:W-:Y:S01]  /*a3d0*/  UTMACMDFLUSH ;  /* 0x00000000000079b7 */ /* 0x0001e20000000000 */
[----:B--2---:R-:W-:Y:S04]  /*a3e0*/  DEPBAR.LE SB0, 0x1 ;  /* 0x000080400000791a */ /* 0x004fe80000000000 */
.L_x_133:
[----:B------:R-:W-:Y:S05]  /*a3f0*/  BSYNC.RECONVERGENT B0 ;  /* 0x0000000000007941 */ /* 0x000fea0003800200 */
.L_x_132:
[----:B------:R-:W-:Y:S01]  /*a400*/  BAR.SYNC.DEFER_BLOCKING 0x1, 0x80 ;  /* 0x0042000000007b1d */ /* 0x000fe20000010000 */
[----:B------:R-:W-:Y:S04]  /*a410*/  UIADD3 UR4, UPT, UPT, UR45, 0x1, URZ ;  /* 0x000000012d047890 */ /* 0x000fe8000fffe0ff */
[----:B------:R-:W-:Y:S04]  /*a420*/  UISETP.NE.AND UP0, UPT, UR4, 0x4, UPT ;  /* 0x000000040400788c */ /* 0x000fe8000bf05270 */
[----:B------:R-:W-:Y:S01]  /*a430*/  USEL UR46, UR4, URZ, UP0 ;  /* 0x000000ff042e7287 */ /* 0x000fe20008000000 */
[----:B------:R2:W-:Y:S01]  /*a440*/  @P6 SYNCS.ARRIVE.TRANS64.RED.A1T0 RZ, [R74+URZ], RZ ;  /* 0x000000ff4aff69a7 */ /* 0x0005e200081004ff */
[----:B------:R-:W-:Y:S01]  /*a450*/  BSSY B1, `(.L_x_134) ;  /* 0x000001f000017945 */ /* 0x000fe20003800000 */
[----:B------:R-:W3:Y:S02]  /*a460*/  @P6 SYNCS.PHASECHK.TRANS64.TRYWAIT P0, [R3+URZ+0x50], R0 ;  /* 0x00005000030065a7 */ /* 0x000ee400080011ff */
[----:B---3--:R-:W-:Y:S01]  /*a470*/  @P6 SEL R84, RZ, 0x1, !P0 ;  /* 0x00000001ff546807 */ /* 0x008fe20004000000 */
[----:B--2---:R-:W-:Y:S06]  /*a480*/  @!P6 BRA `(.L_x_135) ;  /* 0x00000000006ce947 */ /* 0x004fec0003800000 */
        /* <DEDUP_REMOVED lines=10> */
[----:B------:R-:W2:Y:S02]  /*a530*/  SYNCS.PHASECHK.TRANS64.TRYWAIT P0, [R3+URZ+0x50], R0 ;  /* 0x00005000030075a7 */ /* 0x000ea400080011ff */
[----:B--2---:R-:W-:Y:S05]  /*a540*/  @!P0 BRA `(.L_x_138) ;  /* 0x0000002000948947 */ /* 0x004fea0003800000 */
.L_x_137:
[----:B------:R-:W-:Y:S05]  /*a550*/  BSYNC B0 ;  /* 0x0000000000007941 */ /* 0x000fea0003800000 */
.L_x_136:
[----:B------:R-:W-:Y:S11]  /*a560*/  ISETP.NE.AND P0, PT, R86, RZ, PT ;  /* 0x000000ff5600720c */ /* 0x000ff60003f05270 */
[----:B------:R-:W-:Y:S02]  /*a570*/  @!UPT UIADD3 URZ, UPT, UPT, URZ, URZ, URZ ;  /* 0x000000fffffff290 */ /* 0x000fe4000fffe0ff */
[----:B------:R3:W4:Y:S01]  /*a580*/  @P0 LDS.128 R80, [R78+UR44+0x400] ;  /* 0x0004002c4e500984 */ /* 0x0007220008000c00 */
[----:B--2---:R-:W-:Y:S01]  /*a590*/  @P0 IMAD.IADD R0, R85, 0x1, R2 ;  /* 0x0000000155000824 */ /* 0x004fe200078e0202 */
[C---:B------:R-:W-:Y:S01]  /*a5a0*/  @P0 IADD3 R6, PT, PT, R87.reuse, R2, RZ ;  /* 0x0000000257060210 */ /* 0x040fe20007ffe0ff */
[C---:B------:R-:W-:Y:S01]  /*a5b0*/  @P0 IMAD.IADD R3, R87.reuse, 0x1, R4 ;  /* 0x0000000157030824 */ /* 0x040fe200078e0204 */
[----:B------:R3:W2:Y:S02]  /*a5c0*/  @P0 LDS.128 R88, [R5+0x400] ;  /* 0x0004000005580984 */ /* 0x0006a40000000c00 */
[----:B------:R-:W-:Y:S02]  /*a5d0*/  @P0 IADD3 R87, PT, PT, R87, R0, RZ ;  /* 0x0000000057570210 */ /* 0x000fe40007ffe0ff */
[----:B------:R3:W1:Y:S04]  /*a5e0*/  @P0 LDS.128 R96, [R4+0x400] ;  /* 0x0004000004600984 */ /* 0x0006680000000c00 */
[----:B------:R3:W1:Y:S04]  /*a5f0*/  @P0 LDS.128 R104, [R3+0x400] ;  /* 0x0004000003680984 */ /* 0x0006680000000c00 */
[----:B------:R3:W1:Y:S04]  /*a600*/  @P0 LDS.128 R112, [R2+0x400] ;  /* 0x0004000002700984 */ /* 0x0006680000000c00 */
[----:B------:R3:W1:Y:S04]  /*a610*/  @P0 LDS.128 R120, [R6+0x400] ;  /* 0x0004000006780984 */ /* 0x0006680000000c00 */
[----:B------:R3:W1:Y:S04]  /*a620*/  @P0 LDS.128 R128, [R0+0x400] ;  /* 0x0004000000800984 */ /* 0x0006680000000c00 */
[----:B------:R3:W1:Y:S02]  /*a630*/  @P0 LDS.128 R136, [R87+0x400] ;  /* 0x0004000057880984 */ /* 0x0006640000000c00 */
.L_x_135:
[----:B------:R-:W-:Y:S05]  /*a640*/  BSYNC B1 ;  /* 0x0000000000017941 */ /* 0x000fea0003800000 */
.L_x_134:
[----:B---3--:R-:W-:Y:S05]  /*a650*/  VIADD R0, R71, 0xc0 ;  /* 0x000000c047007836 */ /* 0x008fea0000000000 */
[----:B------:R-:W-:Y:S04]  /*a660*/  SHF.R.U32.HI R0, RZ, 0x15, R0 ;  /* 0x00000015ff007819 */ /* 0x000fe80000011600 */
[----:B------:R-:W-:Y:S11]  /*a670*/  LOP3.LUT P0, RZ, R0, 0x3, R147, 0x48, !PT ;  /* 0x0000000300ff7812 */ /* 0x000ff60007804893 */
[----:B------:R-:W-:Y:S02]  /*a680*/  @!UPT UIADD3 URZ, UPT, UPT, URZ, URZ, URZ ;  /* 0x000000fffffff290 */ /* 0x000fe4000fffe0ff */
[----:B------:R-:W-:Y:S05]  /*a690*/  @!P0 BRA `(.L_x_139) ;  /* 0x0000000000408947 */ /* 0x000fea0003800000 */
[----:B------:R-:W3:Y:S01]  /*a6a0*/  LDCU.64 UR8, c[0x4][0x70] ;  /* 0x01000e00ff0877ac */ /* 0x000ee20008000a00 */
[----:B------:R-:W-:Y:S01]  /*a6b0*/  MOV R3, 0x0 ;  /* 0x0000000000037802 */ /* 0x000fe20000000f00 */
[----:B------:R-:W-:Y:S02]  /*a6c0*/  HFMA2 R12, -RZ, RZ, 0, 5.9604644775390625e-08 ;  /* 0x00000001ff0c7431 */ /* 0x000fe400000001ff */
[----:B-1----:R-:W-:Y:S02]  /*a6d0*/  IMAD.MOV.U32 R8, RZ, RZ, 0x192 ;  /* 0x00000192ff087424 */ /* 0x002fe400078e00ff */
[----:B------:R-:W-:Y:S01]  /*a6e0*/  IMAD.MOV.U32 R13, RZ, RZ, RZ ;  /* 0x000000ffff0d7224 */ /* 0x000fe200078e00ff */
[----:B------:R-:W1:Y:S01]  /*a6f0*/  LDCU.64 UR6, c[0x4][0x78] ;  /* 0x01000f00ff0677ac */ /* 0x000e620008000a00 */
[----:B------:R-:W2:Y:S01]  /*a700*/  LDC.64 R2, c[0x4][R3] ;  /* 0x0100000003027b82 */ /* 0x000ea20000000a00 */
[----:B------:R-:W5:Y:S01]  /*a710*/  LDCU.64 UR4, c[0x4][0x10] ;  /* 0x01000200ff0477ac */ /* 0x000f620008000a00 */
[----:B---3--:R-:W-:Y:S01]  /*a720*/  MOV R5, UR9 ;  /* 0x0000000900057c02 */ /* 0x008fe20008000f00 */
[----:B------:R-:W-:Y:S01]  /*a730*/  IMAD.U32 R4, RZ, RZ, UR8 ;  /* 0x00000008ff047e24 */ /* 0x000fe2000f8e00ff */
[----:B-1----:R-:W-:Y:S01]  /*a740*/  MOV R7, UR7 ;  /* 0x0000000700077c02 */ /* 0x002fe20008000f00 */
[----:B------:R-:W-:Y:S01]  /*a750*/  IMAD.U32 R6, RZ, RZ, UR6 ;  /* 0x00000006ff067e24 */ /* 0x000fe2000f8e00ff */
[----:B-----5:R-:W-:Y:S01]  /*a760*/  MOV R11, UR5 ;  /* 0x00000005000b7c02 */ /* 0x020fe20008000f00 */
[----:B------:R-:W-:Y:S02]  /*a770*/  IMAD.U32 R10, RZ, RZ, UR4 ;  /* 0x00000004ff0a7e24 */ /* 0x000fe4000f8e00ff */
[----:B------:R-:W-:Y:S07]  /*a780*/  LEPC R20, `(.L_x_139) ;  /* 0x000000001014794e */ /* 0x000fee0000000000 */
[----:B--2-4-:R-:W-:Y:S05]  /*a790*/  CALL.ABS.NOINC R2 ;  /* 0x0000000002007343 */ /* 0x014fea0003c00000 */
.L_x_139:
[----:B------:R-:W-:Y:S01]  /*a7a0*/  ISETP.NE.AND P0, PT, R163, RZ, PT ;  /* 0x000000ffa300720c */ /* 0x000fe20003f05270 */
[----:B------:R-:W-:Y:S05]  /*a7b0*/  WARPSYNC.ALL ;  /* 0x0000000000007948 */ /* 0x000fea0003800000 */
[----:B------:R-:W-:Y:S01]  /*a7c0*/  R2UR UR4, R71 ;  /* 0x00000000470472ca */ /* 0x000fe200000e0000 */
[----:B------:R-:W-:Y:S01]  /*a7d0*/  BSSY.RECONVERGENT B0, `(.L_x_140) ;  /* 0x0000100000007945 */ /* 0x000fe20003800200 */
[C---:B----4-:R-:W-:Y:S02]  /*a7e0*/  SHF.L.U32 R72, R80.reuse, 0x10, RZ ;  /* 0x0000001050487819 */ /* 0x050fe400000006ff */
[----:B------:R-:W-:Y:S02]  /*a7f0*/  LOP3.LUT R74, R80, 0xffff0000, RZ, 0xc0, !PT ;  /* 0xffff0000504a7812 */ /* 0x000fe400078ec0ff */
[C---:B------:R-:W-:Y:S02]  /*a800*/  SHF.L.U32 R75, R81.reuse, 0x10, RZ ;  /* 0x00000010514b7819 */ /* 0x040fe400000006ff */
[----:B------:R-:W-:Y:S02]  /*a810*/  LOP3.LUT R76, R81, 0xffff0000, RZ, 0xc0, !PT ;  /* 0xffff0000514c7812 */ /* 0x000fe400078ec0ff */
[C---:B------:R-:W-:Y:S02]  /*a820*/  SHF.L.U32 R77, R82.reuse, 0x10, RZ ;  /* 0x00000010524d7819 */ /* 0x040fe400000006ff */
[----:B------:R-:W-:Y:S01]  /*a830*/  LOP3.LUT R78, R82, 0xffff0000, RZ, 0xc0, !PT ;  /* 0xffff0000524e7812 */ /* 0x000fe200078ec0ff */
[----:B-1----:R-:W1:Y:S01]  /*a840*/  LDTM.x64 R4, tmem[UR4+0xc0] ;  /* 0x0000c004000479ee */ /* 0x002e620008340000 */
[C---:B------:R-:W-:Y:S01]  /*a850*/  SHF.L.U32 R79, R83.reuse, 0x10, RZ ;  /* 0x00000010534f7819 */ /* 0x040fe200000006ff */
[----:B------:R-:W-:Y:S01]  /*a860*/  NOP ;  /* 0x0000000000007918 */ /* 0x000fe20000000000 */
[----:B------:R-:W-:Y:S02]  /*a870*/  LOP3.LUT R80, R83, 0xffff0000, RZ, 0xc0, !PT ;  /* 0xffff000053507812 */ /* 0x000fe400078ec0ff */
[C---:B--2---:R-:W-:Y:S02]  /*a880*/  SHF.L.U32 R81, R88.reuse, 0x10, RZ ;  /* 0x0000001058517819 */ /* 0x044fe400000006ff */
[----:B------:R-:W-:Y:S02]  /*a890*/  LOP3.LUT R83, R88, 0xffff0000, RZ, 0xc0, !PT ;  /* 0xffff000058537812 */ /* 0x000fe400078ec0ff */
[C---:B------:R-:W-:Y:S02]  /*a8a0*/  SHF.L.U32 R82, R89.reuse, 0x10, RZ ;  /* 0x0000001059527819 */ /* 0x040fe400000006ff */
[----:B------:R-:W-:Y:S02]  /*a8b0*/  LOP3.LUT R84, R89, 0xffff0000, RZ, 0xc0, !PT ;  /* 0xffff000059547812 */ /* 0x000fe400078ec0ff */
[C---:B------:R-:W-:Y:S02]  /*a8c0*/  SHF.L.U32 R85, R90.reuse, 0x10, RZ ;  /* 0x000000105a557819 */ /* 0x040fe400000006ff */
[----:B------:R-:W-:Y:S02]  /*a8d0*/  LOP3.LUT R86, R90, 0xffff0000, RZ, 0xc0, !PT ;  /* 0xffff00005a567812 */ /* 0x000fe400078ec0ff */
[C---:B------:R-:W-:Y:S02]  /*a8e0*/  SHF.L.U32 R87, R91.reuse, 0x10, RZ ;  /* 0x000000105b577819 */ /* 0x040fe400000006ff */
[----:B------:R-:W-:Y:S02]  /*a8f0*/  IADD3 R170, PT, PT, R170, 0xd0, RZ ;  /* 0x000000d0aaaa7810 */ /* 0x000fe40007ffe0ff */
[----:B------:R-:W-:Y:S02]  /*a900*/  LOP3.LUT R88, R91, 0xffff0000, RZ, 0xc0, !PT ;  /* 0xffff00005b587812 */ /* 0x000fe400078ec0ff */
[----:B------:R-:W-:Y:S01]  /*a910*/  SHF.L.U32 R89, R96, 0x10, RZ ;  /* 0x0000001060597819 */ /* 0x000fe200000006ff */
[----:B-1----:R-:W-:Y:S01]  /*a920*/  FMUL R4, R70, R4 ;  /* 0x0000000446047220 */ /* 0x002fe20000400000 */
[----:B------:R-:W-:Y:S01]  /*a930*/  LOP3.LUT R90, R96, 0xffff0000, RZ, 0xc0, !PT ;  /* 0xffff0000605a7812 */ /* 0x000fe200078ec0ff */
[----:B------:R-:W-:Y:S01]  /*a940*/  FMUL R5, R70, R5 ;  /* 0x0000000546057220 */ /* 0x000fe20000400000 */
[----:B------:R-:W-:Y:S01]  /*a950*/  SHF.L.U32 R91, R97, 0x10, RZ ;  /* 0x00000010615b7819 */ /* 0x000fe200000006ff */
[C---:B------:R-:W-:Y:S01]  /*a960*/  FFMA R4, R73.reuse, R72, R4 ;  /* 0x0000004849047223 */ /* 0x040fe20000000004 */
[----:B------:R-:W-:Y:S01]  /*a970*/  LOP3.LUT R170, R170, 0xfefffff8, RZ, 0xc0, !PT ;  /* 0xfefffff8aaaa7812 */ /* 0x000fe200078ec0ff */
[----:B------:R-:W-:Y:S01]  /*a980*/  FFMA R5, R73, R74, R5 ;  /* 0x0000004a49057223 */ /* 0x000fe20000000005 */
[----:B------:R-:W-:Y:S01]  /*a990*/  LOP3.LUT R92, R97, 0xffff0000, RZ, 0xc0, !PT ;  /* 0xffff0000615c7812 */ /* 0x000fe200078ec0ff */
[----:B------:R-:W-:Y:S01]  /*a9a0*/  FMUL R6, R70, R6 ;  /* 0x0000000646067220 */ /* 0x000fe20000400000 */
[C---:B------:R-:W-:Y:S01]  /*a9b0*/  SHF.L.U32 R93, R98.reuse, 0x10, RZ ;  /* 0x00000010625d7819 */ /* 0x040fe200000006ff */
[----:B------:R1:W-:Y:S01]  /*a9c0*/  SYNCS.ARRIVE.TRANS64.RED.A1T0 RZ, [R170+URZ], RZ ;  /* 0x000000ffaaff79a7 */ /* 0x0003e200081004ff */
[----:B------:R-:W-:Y:S01]  /*a9d0*/  F2FP.BF16.F32.PACK_AB R4, R5, R4 ;  /* 0x000000040504723e */ /* 0x000fe200000010ff */
[----:B------:R-:W-:Y:S01]  /*a9e0*/  FFMA R6, R73, R75, R6 ;  /* 0x0000004b49067223 */ /* 0x000fe20000000006 */
[----:B------:R-:W-:Y:S01]  /*a9f0*/  LOP3.LUT R94, R98, 0xffff0000, RZ, 0xc0, !PT ;  /* 0xffff0000625e7812 */ /* 0x000fe200078ec0ff */
[C---:B------:R-:W-:Y:S01]  /*aa00*/  FMUL R7, R70.reuse, R7 ;  /* 0x0000000746077220 */ /* 0x040fe20000400000 */
[C---:B------:R-:W-:Y:S01]  /*aa10*/  SHF.L.U32 R95, R99.reuse, 0x10, RZ ;  /* 0x00000010635f7819 */ /* 0x040fe200000006ff */
[----:B------:R-:W-:Y:S01]  /*aa20*/  FMUL R8, R70, R8 ;  /* 0x0000000846087220 */ /* 0x000fe20000400000 */
[----:B------:R-:W-:Y:S01]  /*aa30*/  LOP3.LUT R96, R99, 0xffff0000, RZ, 0xc0, !PT ;  /* 0xffff000063607812 */ /* 0x000fe200078ec0ff */
[C---:B------:R-:W-:Y:S01]  /*aa40*/  FFMA R7, R73.reuse, R76, R7 ;  /* 0x0000004c49077223 */ /* 0x040fe20000000007 */
[C---:B------:R-:W-:Y:S01]  /*aa50*/  SHF.L.U32 R97, R104.reuse, 0x10, RZ ;  /* 0x0000001068617819 */ /* 0x040fe200000006ff */
[----:B------:R-:W-:Y:S01]  /*aa60*/  FFMA R8, R73, R77, R8 ;  /* 0x0000004d49087223 */ /* 0x000fe20000000008 */
[----:B------:R-:W-:Y:S01]  /*aa70*/  LOP3.LUT R98, R104, 0xffff0000, RZ, 0xc0, !PT ;  /* 0xffff000068627812 */ /* 0x000fe200078ec0ff */
[C---:B------:R-:W-:Y:S01]  /*aa80*/  FMUL R9, R70.reuse, R9 ;  /* 0x0000000946097220 */ /* 0x040fe20000400000 */
[----:B------:R-:W-:Y:S01]  /*aa90*/  F2FP.BF16.F32.PACK_AB R5, R7, R6 ;  /* 0x000000060705723e */ /* 0x000fe200000010ff */
[----:B------:R-:W-:Y:S01]  /*aaa0*/  FMUL R10, R70, R10 ;  /* 0x0000000a460a7220 */ /* 0x000fe20000400000 */
        /* <DEDUP_REMOVED lines=8> */
[----:B------:R-:W-:Y:S01]  /*ab30*/  LOP3.LUT R102, R106, 0xffff0000, RZ, 0xc0, !PT ;  /* 0xffff00006a667812 */ /* 0x000fe200078ec0ff */
[----:B------:R-:W-:Y:S01]  /*ab40*/  FFMA R11, R73, R80, R11 ;  /* 0x00000050490b7223 */ /* 0x000fe2000000000b */
[----:B------:R-:W-:Y:S01]  /*ab50*/  SHF.L.U32 R103, R107, 0x10, RZ ;  /* 0x000000106b677819 */ /* 0x000fe200000006ff */
[----:B------:R-:W-:Y:S01]  /*ab60*/  FFMA R0, R73, R81, R0 ;  /* 0x0000005149007223 */ /* 0x000fe20000000000 */
[----:B------:R-:W-:Y:S01]  /*ab70*/  LOP3.LUT R104, R107, 0xffff0000, RZ, 0xc0, !PT ;  /* 0xffff00006b687812 */ /* 0x000fe200078ec0ff */
[C---:B------:R-:W-:Y:S01]  /*ab80*/  FMUL R2, R70.reuse, R13 ;  /* 0x0000000d46027220 */ /* 0x040fe20000400000 */
[----:B------:R-:W-:Y:S01]  /*ab90*/  F2FP.BF16.F32.PACK_AB R7, R11, R10 ;  /* 0x0000000a0b07723e */ /* 0x000fe200000010ff */
[----:B------:R-:W-:Y:S01]  /*aba0*/  FMUL R3, R70, R14 ;  /* 0x0000000e46037220 */ /* 0x000fe20000400000 */
[----:B------:R-:W-:Y:S01]  /*abb0*/  SHF.L.U32 R105, R112, 0x10, RZ ;  /* 0x0000001070697819 */ /* 0x000fe200000006ff */
[----:B------:R-:W-:Y:S01]  /*abc0*/  FMUL R15, R70, R15 ;  /* 0x0000000f460f7220 */ /* 0x000fe20000400000 */
[----:B------:R-:W-:Y:S01]  /*abd0*/  LOP3.LUT R106, R112, 0xffff0000, RZ, 0xc0, !PT ;  /* 0xffff0000706a7812 */ /* 0x000fe200078ec0ff */
[C---:B------:R-:W-:Y:S01]  /*abe0*/  FMUL R12, R70.reuse, R16 ;  /* 0x00000010460c7220 */ /* 0x040fe20000400000 */
[----:B------:R-:W-:Y:S01]  /*abf0*/  SHF.L.U32 R107, R113, 0x10, RZ ;  /* 0x00000010716b7819 */ /* 0x000fe200000006ff */
[----:B------:R-:W-:Y:S01]  /*ac00*/  FFMA R2, R73, R83, R2 ;  /* 0x0000005349027223 */ /* 0x000fe20000000002 */
[----:B------:R-:W-:Y:S01]  /*ac10*/  LOP3.LUT R108, R113, 0xffff0000, RZ, 0xc0, !PT ;  /* 0xffff0000716c7812 */ /* 0x000fe200078ec0ff */
[----:B------:R-:W-:Y:S01]  /*ac20*/  FMUL R13, R70, R17 ;  /* 0x00000011460d7220 */ /* 0x000fe20000400000 */
[----:B------:R-:W-:Y:S01]  /*ac30*/  SHF.L.U32 R109, R114, 0x10, RZ ;  /* 0x00000010726d7819 */ /* 0x000fe200000006ff */
[C---:B------:R-:W-:Y:S01]  /*ac40*/  FFMA R3, R73.reuse, R82, R3 ;  /* 0x0000005249037223 */ /* 0x040fe20000000003 */
[----:B------:R-:W-:Y:S01]  /*ac50*/  F2FP.BF16.F32.PACK_AB R8, R2, R0 ;  /* 0x000000000208723e */ /* 0x000fe200000010ff */
[----:B------:R-:W-:Y:S01]  /*ac60*/  FMUL R14, R70, R18 ;  /* 0x00000012460e7220 */ /* 0x000fe20000400000 */
[----:B------:R-:W-:Y:S01]  /*ac70*/  LOP3.LUT R110, R114, 0xffff0000, RZ, 0xc0, !PT ;  /* 0xffff0000726e7812 */ /* 0x000fe200078ec0ff */
[----:B------:R-:W-:Y:S01]  /*ac80*/  FFMA R15, R73, R84, R15 ;  /* 0x00000054490f7223 */ /* 0x000fe2000000000f */
[C---:B------:R-:W-:Y:S01]  /*ac90*/  SHF.L.U32 R111, R115.reuse, 0x10, RZ ;  /* 0x00000010736f7819 */ /* 0x040fe200000006ff */
[C---:B------:R-:W-:Y:S01]  /*aca0*/  FMUL R19, R70.reuse, R19 ;  /* 0x0000001346137220 */ /* 0x040fe20000400000 */
[----:B------:R-:W-:Y:S01]  /*acb0*/  LOP3.LUT R112, R115, 0xffff0000, RZ, 0xc0, !PT ;  /* 0xffff000073707812 */ /* 0x000fe200078ec0ff */
[----:B------:R-:W-:Y:S01]  /*acc0*/  FFMA R12, R73, R85, R12 ;  /* 0x00000055490c7223 */ /* 0x000fe2000000000c */
[----:B------:R-:W-:Y:S01]  /*acd0*/  F2FP.BF16.F32.PACK_AB R9, R15, R3 ;  /* 0x000000030f09723e */ /* 0x000fe200000010ff */
[----:B------:R-:W-:Y:S01]  /*ace0*/  FMUL R16, R70, R20 ;  /* 0x0000001446107220 */ /* 0x000fe20000400000 */
[C---:B------:R-:W-:Y:S01]  /*acf0*/  SHF.L.U32 R113, R120.reuse, 0x10, RZ ;  /* 0x0000001078717819 */ /* 0x040fe200000006ff */
[----:B------:R1:W-:Y:S01]  /*ad00*/  STS.128 [R169+UR44+0xc400], R4 ;  /* 0x00c40004a9007988 */ /* 0x0003e20008000c2c */
[C---:B------:R-:W-:Y:S01]  /*ad10*/  FFMA R13, R73.reuse, R86, R13 ;  /* 0x00000056490d7223 */ /* 0x040fe2000000000d */
[----:B------:R-:W-:Y:S01]  /*ad20*/  LOP3.LUT R114, R120, 0xffff0000, RZ, 0xc0, !PT ;  /* 0xffff000078727812 */ /* 0x000fe200078ec0ff */
[C---:B------:R-:W-:Y:S01]  /*ad30*/  FFMA R14, R73.reuse, R87, R14 ;  /* 0x00000057490e7223 */ /* 0x040fe2000000000e */
[----:B------:R-:W-:Y:S01]  /*ad40*/  FFMA R19, R73, R88, R19 ;  /* 0x0000005849137223 */ /* 0x000fe20000000013 */
[----:B------:R-:W-:Y:S01]  /*ad50*/  SHF.L.U32 R115, R121, 0x10, RZ ;  /* 0x0000001079737819 */ /* 0x000fe200000006ff */
[----:B------:R-:W-:Y:S01]  /*ad60*/  FFMA R16, R73, R89, R16 ;  /* 0x0000005949107223 */ /* 0x000fe20000000010 */
[----:B------:R-:W-:Y:S01]  /*ad70*/  F2FP.BF16.F32.PACK_AB R10, R13, R12 ;  /* 0x0000000c0d0a723e */ /* 0x000fe200000010ff */
[C---:B------:R-:W-:Y:S01]  /*ad80*/  FMUL R17, R70.reuse, R21 ;  /* 0x0000001546117220 */ /* 0x040fe20000400000 */
[----:B------:R-:W-:Y:S01]  /*ad90*/  F2FP.BF16.F32.PACK_AB R11, R19, R14 ;  /* 0x0000000e130b723e */ /* 0x000fe200000010ff */
[C---:B------:R-:W-:Y:S01]  /*ada0*/  FMUL R18, R70.reuse, R22 ;  /* 0x0000001646127220 */ /* 0x040fe20000400000 */
[C---:B------:R-:W-:Y:S01]  /*adb0*/  FMUL R23, R70.reuse, R23 ;  /* 0x0000001746177220 */ /* 0x040fe20000400000 */
[----:B------:R-:W-:Y:S01]  /*adc0*/  FFMA R17, R73, R90, R17 ;  /* 0x0000005a49117223 */ /* 0x000fe20000000011 */
[C---:B------:R-:W-:Y:S01]  /*add0*/  FMUL R20, R70.reuse, R24 ;  /* 0x0000001846147220 */ /* 0x040fe20000400000 */
[----:B------:R-:W-:Y:S01]  /*ade0*/  LOP3.LUT R116, R121, 0xffff0000, RZ, 0xc0, !PT ;  /* 0xffff000079747812 */ /* 0x000fe200078ec0ff */
[----:B------:R1:W-:Y:S01]  /*adf0*/  STS.128 [R168+0xc400], R8 ;  /* 0x00c40008a8007388 */ /* 0x0003e20000000c00 */
[----:B------:R-:W-:Y:S01]  /*ae00*/  FFMA R18, R73, R91, R18 ;  /* 0x0000005b49127223 */ /* 0x000fe20000000012 */
[----:B------:R-:W-:Y:S01]  /*ae10*/  F2FP.BF16.F32.PACK_AB R16, R17, R16 ;  /* 0x000000101110723e */ /* 0x000fe200000010ff */
[C---:B------:R-:W-:Y:S01]  /*ae20*/  FFMA R23, R73.reuse, R92, R23 ;  /* 0x0000005c49177223 */ /* 0x040fe20000000017 */
[----:B------:R-:W-:Y:S01]  /*ae30*/  FFMA R20, R73, R93, R20 ;  /* 0x0000005d49147223 */ /* 0x000fe20000000014 */
[----:B------:R-:W-:Y:S01]  /*ae40*/  FMUL R21, R70, R25 ;  /* 0x0000001946157220 */ /* 0x000fe20000400000 */
[----:B------:R-:W-:Y:S01]  /*ae50*/  SHF.L.U32 R117, R122, 0x10, RZ ;  /* 0x000000107a757819 */ /* 0x000fe200000006ff */
[C---:B------:R-:W-:Y:S01]  /*ae60*/  FMUL R22, R70.reuse, R26 ;  /* 0x0000001a46167220 */ /* 0x040fe20000400000 */
[----:B------:R-:W-:Y:S01]  /*ae70*/  F2FP.BF16.F32.PACK_AB R17, R23, R18 ;  /* 0x000000121711723e */ /* 0x000fe200000010ff */
[C---:B------:R-:W-:Y:S01]  /*ae80*/  FFMA R21, R73.reuse, R94, R21 ;  /* 0x0000005e49157223 */ /* 0x040fe20000000015 */
[----:B------:R-:W-:Y:S01]  /*ae90*/  FMUL R27, R70, R27 ;  /* 0x0000001b461b7220 */ /* 0x000fe20000400000 */
[----:B------:R-:W-:Y:S01]  /*aea0*/  FFMA R22, R73, R95, R22 ;  /* 0x0000005f49167223 */ /* 0x000fe20000000016 */
[----:B------:R-:W-:Y:S01]  /*aeb0*/  LOP3.LUT R118, R122, 0xffff0000, RZ, 0xc0, !PT ;  /* 0xffff00007a767812 */ /* 0x000fe200078ec0ff */
[C---:B------:R-:W-:Y:S01]  /*aec0*/  FMUL R24, R70.reuse, R28 ;  /* 0x0000001c46187220 */ /* 0x040fe20000400000 */
[----:B------:R-:W-:Y:S01]  /*aed0*/  F2FP.BF16.F32.PACK_AB R18, R21, R20 ;  /* 0x000000141512723e */ /* 0x000fe200000010ff */
[C---:B------:R-:W-:Y:S01]  /*aee0*/  FFMA R27, R73.reuse, R96, R27 ;  /* 0x00000060491b7223 */ /* 0x040fe2000000001b */
[C---:B------:R-:W-:Y:S01]  /*aef0*/  FMUL R25, R70.reuse, R29 ;  /* 0x0000001d46197220 */ /* 0x040fe20000400000 */
[----:B------:R-:W-:Y:S01]  /*af00*/  FFMA R24, R73, R97, R24 ;  /* 0x0000006149187223 */ /* 0x000fe20000000018 */
[----:B------:R-:W-:Y:S01]  /*af10*/  SHF.L.U32 R119, R123, 0x10, RZ ;  /* 0x000000107b777819 */ /* 0x000fe200000006ff */
[C---:B------:R-:W-:Y:S01]  /*af20*/  FMUL R26, R70.reuse, R30 ;  /* 0x0000001e461a7220 */ /* 0x040fe20000400000 */
[----:B------:R-:W-:Y:S01]  /*af30*/  F2FP.BF16.F32.PACK_AB R19, R27, R22 ;  /* 0x000000161b13723e */ /* 0x000fe200000010ff */
[C---:B------:R-:W-:Y:S01]  /*af40*/  FFMA R25, R73.reuse, R98, R25 ;  /* 0x0000006249197223 */ /* 0x040fe20000000019 */
[C---:B------:R-:W-:Y:S01]  /*af50*/  FMUL R31, R70.reuse, R31 ;  /* 0x0000001f461f7220 */ /* 0x040fe20000400000 */
[----:B------:R-:W-:Y:S01]  /*af60*/  FFMA R26, R73, R99, R26 ;  /* 0x00000063491a7223 */ /* 0x000fe2000000001a */
[----:B------:R-:W-:Y:S01]  /*af70*/  LOP3.LUT R120, R123, 0xffff0000, RZ, 0xc0, !PT ;  /* 0xffff00007b787812 */ /* 0x000fe200078ec0ff */
[----:B------:R1:W-:Y:S01]  /*af80*/  STS.128 [R167+0xc400], R16 ;  /* 0x00c40010a7007388 */ /* 0x0003e20000000c00 */
[----:B------:R-:W-:Y:S01]  /*af90*/  F2FP.BF16.F32.PACK_AB R24, R25, R24 ;  /* 0x000000181918723e */ /* 0x000fe200000010ff */
[C---:B------:R-:W-:Y:S01]  /*afa0*/  FFMA R31, R73.reuse, R100, R31 ;  /* 0x00000064491f7223 */ /* 0x040fe2000000001f */
[C---:B------:R-:W-:Y:S01]  /*afb0*/  FMUL R28, R70.reuse, R32 ;  /* 0x00000020461c7220 */ /* 0x040fe20000400000 */
[C---:B------:R-:W-:Y:S01]  /*afc0*/  FMUL R29, R70.reuse, R33 ;  /* 0x00000021461d7220 */ /* 0x040fe20000400000 */
[----:B------:R-:W-:Y:S01]  /*afd0*/  FMUL R30, R70, R34 ;  /* 0x00000022461e7220 */ /* 0x000fe20000400000 */
[----:B------:R-:W-:Y:S01]  /*afe0*/  SHF.L.U32 R121, R128, 0x10, RZ ;  /* 0x0000001080797819 */ /* 0x000fe200000006ff */
[----:B------:R-:W-:Y:S01]  /*aff0*/  FFMA R28, R73, R101, R28 ;  /* 0x00000065491c7223 */ /* 0x000fe2000000001c */
[----:B------:R-:W-:Y:S01]  /*b000*/  F2FP.BF16.F32.PACK_AB R25, R31, R26 ;  /* 0x0000001a1f19723e */ /* 0x000fe200000010ff */
[C---:B------:R-:W-:Y:S01]  /*b010*/  FFMA R29, R73.reuse, R102, R29 ;  /* 0x00000066491d7223 */ /* 0x040fe2000000001d */
[----:B------:R-:W-:Y:S01]  /*b020*/  FFMA R30, R73, R103, R30 ;  /* 0x00000067491e7223 */ /* 0x000fe2000000001e */
[----:B------:R-:W-:Y:S01]  /*b030*/  FMUL R35, R70, R35 ;  /* 0x0000002346237220 */ /* 0x000fe20000400000 */
        /* <DEDUP_REMOVED lines=34> */
[----:B------:R-:W-:Y:S01]  /*b260*/  FFMA R41, R73, R114, R41 ;  /* 0x0000007249297223 */ /* 0x000fe20000000029 */
[C---:B------:R-:W-:Y:S01]  /*b270*/  FMUL R47, R70.reuse, R47 ;  /* 0x0000002f462f7220 */ /* 0x040fe20000400000 */
[C---:B------:R-:W-:Y:S01]  /*b280*/  FMUL R44, R70.reuse, R48 ;  /* 0x00000030462c7220 */ /* 0x040fe20000400000 */
[----:B------:R-:W-:Y:S01]  /*b290*/  FMUL R45, R70, R49 ;  /* 0x00000031462d7220 */ /* 0x000fe20000400000 */
[----:B------:R1:W-:Y:S01]  /*b2a0*/  STS.128 [R156+0xc400], R32 ;  /* 0x00c400209c007388 */ /* 0x0003e20000000c00 */
[----:B------:R-:W-:Y:S01]  /*b2b0*/  LOP3.LUT R128, R131, 0xffff0000, RZ, 0xc0, !PT ;  /* 0xffff000083807812 */ /* 0x000fe200078ec0ff */
[----:B------:R-:W-:Y:S01]  /*b2c0*/  FFMA R42, R73, R115, R42 ;  /* 0x00000073492a7223 */ /* 0x000fe2000000002a */
[----:B------:R-:W-:Y:S01]  /*b2d0*/  F2FP.BF16.F32.PACK_AB R40, R41, R40 ;  /* 0x000000282928723e */ /* 0x000fe200000010ff */
[C---:B------:R-:W-:Y:S01]  /*b2e0*/  FFMA R47, R73.reuse, R116, R47 ;  /* 0x00000074492f7223 */ /* 0x040fe2000000002f */
[C---:B------:R-:W-:Y:S01]  /*b2f0*/  FFMA R44, R73.reuse, R117, R44 ;  /* 0x00000075492c7223 */ /* 0x040fe2000000002c */
[----:B------:R-:W-:Y:S01]  /*b300*/  SHF.L.U32 R129, R136, 0x10, RZ ;  /* 0x0000001088817819 */ /* 0x000fe200000006ff */
[C---:B------:R-:W-:Y:S01]  /*b310*/  FFMA R45, R73.reuse, R118, R45 ;  /* 0x00000076492d7223 */ /* 0x040fe2000000002d */
[C---:B------:R-:W-:Y:S01]  /*b320*/  FMUL R46, R70.reuse, R50 ;  /* 0x00000032462e7220 */ /* 0x040fe20000400000 */
[C---:B------:R-:W-:Y:S01]  /*b330*/  FMUL R51, R70.reuse, R51 ;  /* 0x0000003346337220 */ /* 0x040fe20000400000 */
[C---:B------:R-:W-:Y:S01]  /*b340*/  FMUL R48, R70.reuse, R52 ;  /* 0x0000003446307220 */ /* 0x040fe20000400000 */
[C---:B------:R-:W-:Y:S01]  /*b350*/  FMUL R49, R70.reuse, R53 ;  /* 0x0000003546317220 */ /* 0x040fe20000400000 */
[C---:B------:R-:W-:Y:S01]  /*b360*/  FFMA R46, R73.reuse, R119, R46 ;  /* 0x00000077492e7223 */ /* 0x040fe2000000002e */
[C---:B------:R-:W-:Y:S01]  /*b370*/  FMUL R50, R70.reuse, R54 ;  /* 0x0000003646327220 */ /* 0x040fe20000400000 */
[C---:B------:R-:W-:Y:S01]  /*b380*/  FFMA R51, R73.reuse, R120, R51 ;  /* 0x0000007849337223 */ /* 0x040fe20000000033 */
[C---:B------:R-:W-:Y:S01]  /*b390*/  FMUL R55, R70.reuse, R55 ;  /* 0x0000003746377220 */ /* 0x040fe20000400000 */
[C---:B------:R-:W-:Y:S01]  /*b3a0*/  FFMA R48, R73.reuse, R121, R48 ;  /* 0x0000007949307223 */ /* 0x040fe20000000030 */
[C---:B------:R-:W-:Y:S01]  /*b3b0*/  FMUL R52, R70.reuse, R56 ;  /* 0x0000003846347220 */ /* 0x040fe20000400000 */
[C---:B------:R-:W-:Y:S01]  /*b3c0*/  FFMA R49, R73.reuse, R122, R49 ;  /* 0x0000007a49317223 */ /* 0x040fe20000000031 */
[C---:B------:R-:W-:Y:S01]  /*b3d0*/  FMUL R53, R70.reuse, R57 ;  /* 0x0000003946357220 */ /* 0x040fe20000400000 */
[----:B------:R-:W-:Y:S01]  /*b3e0*/  FFMA R50, R73, R123, R50 ;  /* 0x0000007b49327223 */ /* 0x000fe20000000032 */
[C---:B------:R-:W-:Y:S01]  /*b3f0*/  FMUL R54, R70.reuse, R58 ;  /* 0x0000003a46367220 */ /* 0x040fe20000400000 */
[----:B------:R-:W-:Y:S01]  /*b400*/  F2FP.BF16.F32.PACK_AB R41, R47, R42 ;  /* 0x0000002a2f29723e */ /* 0x000fe200000010ff */
[----:B------:R-:W-:Y:S01]  /*b410*/  FFMA R55, R73, R124, R55 ;  /* 0x0000007c49377223 */ /* 0x000fe20000000037 */
[C---:B------:R-:W-:Y:S01]  /*b420*/  FMUL R59, R70.reuse, R59 ;  /* 0x0000003b463b7220 */ /* 0x040fe20000400000 */
[----:B------:R-:W-:Y:S01]  /*b430*/  F2FP.BF16.F32.PACK_AB R42, R45, R44 ;  /* 0x0000002c2d2a723e */ /* 0x000fe200000010ff */
[----:B------:R-:W-:Y:S01]  /*b440*/  FFMA R52, R73, R125, R52 ;  /* 0x0000007d49347223 */ /* 0x000fe20000000034 */
[----:B------:R-:W-:Y:S01]  /*b450*/  F2FP.BF16.F32.PACK_AB R43, R51, R46 ;  /* 0x0000002e332b723e */ /* 0x000fe200000010ff */
[----:B------:R-:W-:Y:S01]  /*b460*/  FMUL R56, R70, R60 ;  /* 0x0000003c46387220 */ /* 0x000fe20000400000 */
[----:B------:R-:W-:Y:S01]  /*b470*/  LOP3.LUT R130, R136, 0xffff0000, RZ, 0xc0, !PT ;  /* 0xffff000088827812 */ /* 0x000fe200078ec0ff */
[----:B------:R-:W-:Y:S01]  /*b480*/  FFMA R53, R73, R126, R53 ;  /* 0x0000007e49357223 */ /* 0x000fe20000000035 */
[----:B------:R-:W-:Y:S01]  /*b490*/  SHF.L.U32 R131, R137, 0x10, RZ ;  /* 0x0000001089837819 */ /* 0x000fe200000006ff */
[----:B------:R1:W-:Y:S01]  /*b4a0*/  STS.128 [R155+0xc400], R40 ;  /* 0x00c400289b007388 */ /* 0x0003e20000000c00 */
[C---:B------:R-:W-:Y:S01]  /*b4b0*/  FMUL R57, R70.reuse, R61 ;  /* 0x0000003d46397220 */ /* 0x040fe20000400000 */
[----:B------:R-:W-:Y:S01]  /*b4c0*/  FFMA R54, R73, R127, R54 ;  /* 0x0000007f49367223 */ /* 0x000fe20000000036 */
[----:B------:R-:W-:Y:S01]  /*b4d0*/  LOP3.LUT R132, R137, 0xffff0000, RZ, 0xc0, !PT ;  /* 0xffff000089847812 */ /* 0x000fe200078ec0ff */
[----:B------:R-:W-:Y:S01]  /*b4e0*/  FMUL R58, R70, R62 ;  /* 0x0000003e463a7220 */ /* 0x000fe20000400000 */
[C---:B------:R-:W-:Y:S01]  /*b4f0*/  FFMA R59, R73.reuse, R128, R59 ;  /* 0x00000080493b7223 */ /* 0x040fe2000000003b */
[----:B------:R-:W-:Y:S01]  /*b500*/  SHF.L.U32 R133, R138, 0x10, RZ ;  /* 0x000000108a857819 */ /* 0x000fe200000006ff */
[----:B------:R-:W-:Y:S01]  /*b510*/  FMUL R63, R70, R63 ;  /* 0x0000003f463f7220 */ /* 0x000fe20000400000 */
        /* <DEDUP_REMOVED lines=9> */
[C---:B------:R-:W-:Y:S01]  /*b5b0*/  FMUL R62, R70.reuse, R66 ;  /* 0x00000042463e7220 */ /* 0x040fe20000400000 */
[----:B------:R-:W-:Y:S01]  /*b5c0*/  F2FP.BF16.F32.PACK_AB R49, R55, R50 ;  /* 0x000000323731723e */ /* 0x000fe200000010ff */
[----:B------:R-:W-:Y:S01]  /*b5d0*/  FFMA R63, R73, R132, R63 ;  /* 0x00000084493f7223 */ /* 0x000fe2000000003f */
[----:B------:R-:W-:Y:S01]  /*b5e0*/  FMUL R67, R70, R67 ;  /* 0x0000004346437220 */ /* 0x000fe20000400000 */
[----:B------:R-:W-:Y:S01]  /*b5f0*/  F2FP.BF16.F32.PACK_AB R50, R53, R52 ;  /* 0x000000343532723e */ /* 0x000fe200000010ff */
[----:B------:R-:W-:Y:S01]  /*b600*/  FFMA R60, R73, R133, R60 ;  /* 0x00000085493c7223 */ /* 0x000fe2000000003c */
[----:B------:R-:W-:Y:S01]  /*b610*/  F2FP.BF16.F32.PACK_AB R51, R59, R54 ;  /* 0x000000363b33723e */ /* 0x000fe200000010ff */
[C---:B------:R-:W-:Y:S01]  /*b620*/  FFMA R61, R73.reuse, R134, R61 ;  /* 0x00000086493d7223 */ /* 0x040fe2000000003d */
[C---:B------:R-:W-:Y:S01]  /*b630*/  FFMA R62, R73.reuse, R135, R62 ;  /* 0x00000087493e7223 */ /* 0x040fe2000000003e */
[----:B------:R-:W-:Y:S01]  /*b640*/  FFMA R67, R73, R136, R67 ;  /* 0x0000008849437223 */ /* 0x000fe20000000043 */
[----:B------:R-:W-:Y:S01]  /*b650*/  F2FP.BF16.F32.PACK_AB R56, R57, R56 ;  /* 0x000000383938723e */ /* 0x000fe200000010ff */
[----:B------:R1:W-:Y:S01]  /*b660*/  STS.128 [R154+0xc400], R48 ;  /* 0x00c400309a007388 */ /* 0x0003e20000000c00 */
[----:B------:R-:W-:Y:S02]  /*b670*/  F2FP.BF16.F32.PACK_AB R57, R63, R58 ;  /* 0x0000003a3f39723e */ /* 0x000fe400000010ff */
        /* <DEDUP_REMOVED lines=21> */
.L_x_141:
[----:B------:R-:W-:Y:S05]  /*b7d0*/  BSYNC.RECONVERGENT B0 ;  /* 0x0000000000007941 */ /* 0x000fea0003800200 */
.L_x_140:
[----:B------:R-:W-:Y:S01]  /*b7e0*/  BAR.SYNC.DEFER_BLOCKING 0x1, 0x80 ;  /* 0x0042000000007b1d */ /* 0x000fe20000010000 */
[----:B------:R-:W-:Y:S01]  /*b7f0*/  UISETP.NE.AND UP0, UPT, UR52, -0x4, UPT ;  /* 0xfffffffc3400788c */ /* 0x000fe2000bf05270 */
[----:B------:R-:W-:Y:S08]  /*b800*/  IADD3 R68, PT, PT, R68, 0x1, RZ ;  /* 0x0000000144447810 */ /* 0x000ff00007ffe0ff */
[----:B------:R-:W-:Y:S05]  /*b810*/  BRA.U !UP0, `(.L_x_142) ;  /* 0x0000000108287547 */ /* 0x000fea000b800000 */
[----:B------:R-:W-:Y:S01]  /*b820*/  ISETP.NE.AND P0, PT, R166, RZ, PT ;  /* 0x000000ffa600720c */ /* 0x000fe20003f05270 */
[----:B------:R-:W-:Y:S01]  /*b830*/  IMAD.U32 R3, RZ, RZ, UR46 ;  /* 0x0000002eff037e24 */ /* 0x000fe2000f8e00ff */
[----:B------:R-:W-:Y:S01]  /*b840*/  UIADD3 UR4, UPT, UPT, UR46, 0x1, URZ ;  /* 0x000000012e047890 */ /* 0x000fe2000fffe0ff */
[----:B------:R-:W-:Y:S03]  /*b850*/  IMAD.U32 R0, RZ, RZ, UR47 ;  /* 0x0000002fff007e24 */ /* 0x000fe6000f8e00ff */
[----:B------:R-:W-:Y:S04]  /*b860*/  UISETP.NE.AND UP0, UPT, UR4, 0x4, UPT ;  /* 0x000000040400788c */ /* 0x000fe8000bf05270 */
[----:B------:R-:W-:Y:S03]  /*b870*/  USEL UR46, UR4, URZ, UP0 ;  /* 0x000000ff042e7287 */ /* 0x000fe60008000000 */
[----:B------:R-:W-:Y:S05]  /*b880*/  @P0 LEA R3, R3, UR44, 0x3 ;  /* 0x0000002c03030c11 */ /* 0x000fea000f8e18ff */
[----:B------:R-:W-:Y:S05]  /*b890*/  @P0 VIADD R3, R3, 0x70 ;  /* 0x0000007003030836 */ /* 0x000fea0000000000 */
[----:B------:R-:W-:Y:S04]  /*b8a0*/  @P0 PRMT R0, R0, 0x654, R3 ;  /* 0x0000065400000816 */ /* 0x000fe80000000003 */
[----:B------:R2:W-:Y:S03]  /*b8b0*/  @P0 SYNCS.ARRIVE.TRANS64.RED.A1T0 RZ, [R0+URZ], RZ ;  /* 0x000000ff00ff09a7 */ /* 0x0005e600081004ff */
.L_x_142:
[----:B------:R-:W-:Y:S01]  /*b8c0*/  R2UR UR4, R148 ;  /* 0x00000000940472ca */ /* 0x000fe200000e0000 */
[----:B------:R-:W-:Y:S01]  /*b8d0*/  UISETP.NE.AND UP0, UPT, UR62, URZ, UPT ;  /* 0x000000ff3e00728c */ /* 0x000fe2000bf05270 */
[----:B------:R-:W-:Y:S01]  /*b8e0*/  ISETP.NE.AND P0, PT, R152, 0x2, PT ;  /* 0x000000029800780c */ /* 0x000fe20003f05270 */
[----:B------:R-:W-:Y:S01]  /*b8f0*/  UIADD3 UR31, UPT, UPT, UR38, UR63, URZ ;  /* 0x0000003f261f7290 */ /* 0x000fe2000fffe0ff */
[----:B------:R-:W-:Y:S01]  /*b900*/  ISETP.NE.AND P1, PT, R68, 0x2, PT ;  /* 0x000000024400780c */ /* 0x000fe20003f25270 */
[----:B------:R-:W-:Y:S01]  /*b910*/  UIADD3 UR52, UPT, UPT, UR52, 0x4, URZ ;  /* 0x0000000434347890 */ /* 0x000fe2000fffe0ff */
[----:B------:R-:W-:Y:S01]  /*b920*/  SEL R3, RZ, 0x1, P0 ;  /* 0x00000001ff037807 */ /* 0x000fe20000000000 */
[----:B------:R-:W-:Y:S01]  /*b930*/  UMOV UR36, UR61 ;  /* 0x0000003d00247c82 */ /* 0x000fe20008000000 */
[----:B--2---:R-:W-:Y:S02]  /*b940*/  SEL R0, RZ, 0x1, P1 ;  /* 0x00000001ff007807 */ /* 0x004fe40000800000 */
[----:B------:R-:W-:Y:S02]  /*b950*/  LOP3.LUT R158, R158, R3, RZ, 0x3c, !PT ;  /* 0x000000039e9e7212 */ /* 0x000fe400078e3cff */
[----:B------:R-:W-:Y:S01]  /*b960*/  LOP3.LUT R159, R159, R0, RZ, 0x3c, !PT ;  /* 0x000000009f9f7212 */ /* 0x000fe200078e3cff */
[----:B------:R-:W-:Y:S01]  /*b970*/  UIADD3 UR30, UPT, UPT, UR37, UR4, URZ ;  /* 0x00000004251e7290 */ /* 0x000fe2000fffe0ff */
[----:B------:R-:W-:Y:S02]  /*b980*/  SEL R152, R152, RZ, P0 ;  /* 0x000000ff98987207 */ /* 0x000fe40000000000 */
[----:B------:R-:W-:Y:S01]  /*b990*/  SEL R68, R68, RZ, P1 ;  /* 0x000000ff44447207 */ /* 0x000fe20000800000 */
[----:B------:R-:W-:Y:S08]  /*b9a0*/  BRA.U UP0, `(.L_x_143) ;  /* 0xffffff9d00b47547 */ /* 0x000ff0000b83ffff */
[----:B------:R-:W-:-:S13]  /*b9b0*/  R2UR UR4, R149 ;  /* 0x00000000950472ca */ /* 0x000fda00000e0000 */
[----:B------:R-:W-:-:S09]  /*b9c0*/  UISETP.NE.AND UP0, UPT, UR4, URZ, UPT ;  /* 0x000000ff0400728c */ /* 0x000fd2000bf05270 */
[----:B------:R-:W-:Y:S05]  /*b9d0*/  BRA.U !UP0, `(.L_x_144) ;  /* 0x0000000108487547 */ /* 0x000fea000b800000 */
[----:B------:R-:W2:Y:S02]  /*b9e0*/  LDCU.64 UR4, c[0x0][0x890] ;  /* 0x00011200ff0477ac */ /* 0x000ea40008000a00 */
[----:B--2---:R-:W-:-:S04]  /*b9f0*/  UISETP.NE.U32.AND UP0, UPT, UR4, URZ, UPT ;  /* 0x000000ff0400728c */ /* 0x004fc8000bf05070 */
[----:B------:R-:W-:-:S09]  /*ba00*/  UISETP.NE.AND.EX UP0, UPT, UR5, URZ, UPT, UP0 ;  /* 0x000000ff0500728c */ /* 0x000fd2000bf05300 */
[----:B------:R-:W-:Y:S05]  /*ba10*/  BRA.U UP0, `(.L_x_145) ;  /* 0x00000001000c7547 */ /* 0x000fea000b800000 */
[----:B------:R-:W-:-:S13]  /*ba20*/  FSETP.NEU.AND P0, PT, R73, RZ, PT ;  /* 0x000000ff4900720b */ /* 0x000fda0003f0d000 */
[----:B------:R-:W-:Y:S05]  /*ba30*/  @!P0 EXIT ;  /* 0x000000000000894d */ /* 0x000fea0003800000 */
[----:B------:R-:W-:Y:S05]  /*ba40*/  BRA `(.L_x_144) ;  /* 0x00000000002c7947 */ /* 0x000fea0003800000 */
.L_x_145:
[----:B------:R-:W-:Y:S01]  /*ba50*/  ISETP.NE.AND P0, PT, R151, RZ, PT ;  /* 0x000000ff9700720c */ /* 0x000fe20003f05270 */
[----:B------:R-:W-:-:S12]  /*ba60*/  BSSY.RECONVERGENT B0, `(.L_x_144) ;  /* 0x0000009000007945 */ /* 0x000fd80003800200 */
[----:B------:R-:W-:Y:S05]  /*ba70*/  @P0 BRA `(.L_x_146) ;  /* 0x0000000000140947 */ /* 0x000fea0003800000 */
[----:B------:R-:W2:Y:S02]  /*ba80*/  LDCU.64 UR4, c[0x0][0x888] ;  /* 0x00011100ff0477ac */ /* 0x000ea40008000a00 */
[----:B--2---:R-:W-:-:S04]  /*ba90*/  ISETP.NE.U32.AND P0, PT, RZ, UR4, PT ;  /* 0x00000004ff007c0c */ /* 0x004fc8000bf05070 */
[----:B------:R-:W-:-:S13]  /*baa0*/  ISETP.NE.AND.EX P0, PT, RZ, UR5, PT, P0 ;  /* 0x00000005ff007c0c */ /* 0x000fda000bf05300 */
[----:B------:R-:W-:Y:S05]  /*bab0*/  @!P0 EXIT ;  /* 0x000000000000894d */ /* 0x000fea0003800000 */
[----:B------:R-:W-:Y:S05]  /*bac0*/  BRA `(.L_x_147) ;  /* 0x0000000000087947 */ /* 0x000fea0003800000 */
.L_x_146:
[----:B------:R-:W-:-:S13]  /*bad0*/  FSETP.NEU.AND P0, PT, R73, RZ, PT ;  /* 0x000000ff4900720b */ /* 0x000fda0003f0d000 */
[----:B------:R-:W-:Y:S05]  /*bae0*/  @!P0 EXIT ;  /* 0x000000000000894d */ /* 0x000fea0003800000 */
.L_x_147:
[----:B------:R-:W-:Y:S05]  /*baf0*/  BSYNC.RECONVERGENT B0 ;  /* 0x0000000000007941 */ /* 0x000fea0003800200 */
.L_x_144:
[----:B------:R-:W-:Y:S01]  /*bb00*/  ULEA UR4, UR46, UR44, 0x3 ;  /* 0x0000002c2e047291 */ /* 0x000fe2000f8e18ff */
[----:B------:R-:W-:-:S04]  /*bb10*/  DEPBAR.LE SB0, 0x0 ;  /* 0x000080000000791a */ /* 0x000fc80000000000 */
[----:B------:R-:W-:-:S04]  /*bb20*/  UIADD3 UR4, UPT, UPT, UR4, 0x70, URZ ;  /* 0x0000007004047890 */ /* 0x000fc8000fffe0ff */
[----:B------:R-:W-:-:S09]  /*bb30*/  UPRMT UR4, UR47, 0x654, UR4 ;  /* 0x000006542f047896 */ /* 0x000fd20008000004 */
[----:B------:R-:W-:Y:S01]  /*bb40*/  SYNCS.ARRIVE.TRANS64.RED.A1T0 RZ, [UR4], RZ ;  /* 0x000000ffffff79a7 */ /* 0x000fe20008100404 */
[----:B------:R-:W-:Y:S05]  /*bb50*/  EXIT ;  /* 0x000000000000794d */ /* 0x000fea0003800000 */
.L_x_24:
[----:B--2---:R2:W3:Y:S02]  /*bb60*/  SYNCS.PHASECHK.TRANS64.TRYWAIT P0, [R3+URZ+0xf0], R2 ;  /* 0x0000f002030075a7 */ /* 0x0044e400080011ff */
[----:B---3--:R-:W-:Y:S05]  /*bb70*/  @!P0 NANOSLEEP.SYNCS 0x989680 ;  /* 0x009896800000895d */ /* 0x008fea0003900000 */
[----:B------:R-:W3:Y:S02]  /*bb80*/  @!P0 SYNCS.PHASECHK.TRANS64 P0, [R3+URZ+0xf0], R2 ;  /* 0x0000f002030085a7 */ /* 0x000ee400080010ff */
[----:B---3--:R-:W-:Y:S05]  /*bb90*/  @!P0 BRA `(.L_x_24) ;  /* 0xfffffffc00f08947 */ /* 0x008fea000383ffff */
[----:B------:R-:W-:Y:S05]  /*bba0*/  BRA `(.L_x_148) ;  /* 0xffffff5c00b07947 */ /* 0x000fea000383ffff */
.L_x_27:
[----:B-1----:R-:W-:-:S07]  /*bbb0*/  MOV R0, UR33 ;  /* 0x0000002100007c02 */ /* 0x002fce0008000f00 */
.L_x_149:
[----:B-1----:R1:W2:Y:S02]  /*bbc0*/  SYNCS.PHASECHK.TRANS64.TRYWAIT P0, [R0+URZ+0x28], R3 ;  /* 0x00002803000075a7 */ /* 0x0022a400080011ff */
[----:B--2---:R-:W-:Y:S05]  /*bbd0*/  @!P0 NANOSLEEP.SYNCS 0x989680 ;  /* 0x009896800000895d */ /* 0x004fea0003900000 */
[----:B------:R-:W2:Y:S02]  /*bbe0*/  @!P0 SYNCS.PHASECHK.TRANS64 P0, [R0+URZ+0x28], R3 ;  /* 0x00002803000085a7 */ /* 0x000ea400080010ff */
[----:B--2---:R-:W-:Y:S05]  /*bbf0*/  @!P0 BRA `(.L_x_149) ;  /* 0xfffffffc00f08947 */ /* 0x004fea000383ffff */
[----:B------:R-:W-:Y:S05]  /*bc00*/  BRA `(.L_x_26) ;  /* 0xffffff6000047947 */ /* 0x000fea000383ffff */
.L_x_34:
[----:B-1----:R-:W-:-:S07]  /*bc10*/  MOV R0, UR17 ;  /* 0x0000001100007c02 */ /* 0x002fce0008000f00 */
.L_x_150:
[----:B-1----:R1:W2:Y:S02]  /*bc20*/  SYNCS.PHASECHK.TRANS64.TRYWAIT P0, [R0+URZ+0x28], R3 ;  /* 0x00002803000075a7 */ /* 0x0022a400080011ff */
[----:B--2---:R-:W-:Y:S05]  /*bc30*/  @!P0 NANOSLEEP.SYNCS 0x989680 ;  /* 0x009896800000895d */ /* 0x004fea0003900000 */
[----:B------:R-:W2:Y:S02]  /*bc40*/  @!P0 SYNCS.PHASECHK.TRANS64 P0, [R0+URZ+0x28], R3 ;  /* 0x00002803000085a7 */ /* 0x000ea400080010ff */
[----:B--2---:R-:W-:Y:S05]  /*bc50*/  @!P0 BRA `(.L_x_150) ;  /* 0xfffffffc00f08947 */ /* 0x004fea000383ffff */
[----:B------:R-:W-:Y:S05]  /*bc60*/  BRA `(.L_x_33) ;  /* 0xffffff6000c87947 */ /* 0x000fea000383ffff */
.L_x_39:
[----:B-1----:R1:W2:Y:S02]  /*bc70*/  SYNCS.PHASECHK.TRANS64.TRYWAIT P0, [R3+URZ+0xa0], R0 ;  /* 0x0000a000030075a7 */ /* 0x0022a400080011ff */
[----:B--2---:R-:W-:Y:S05]  /*bc80*/  @!P0 NANOSLEEP.SYNCS 0x989680 ;  /* 0x009896800000895d */ /* 0x004fea0003900000 */
[----:B------:R-:W2:Y:S02]  /*bc90*/  @!P0 SYNCS.PHASECHK.TRANS64 P0, [R3+URZ+0xa0], R0 ;  /* 0x0000a000030085a7 */ /* 0x000ea400080010ff */
[----:B--2---:R-:W-:Y:S05]  /*bca0*/  @!P0 BRA `(.L_x_39) ;  /* 0xfffffffc00f08947 */ /* 0x004fea000383ffff */
[----:B------:R-:W-:Y:S05]  /*bcb0*/  BRA `(.L_x_151) ;  /* 0xffffff6400747947 */ /* 0x000fea000383ffff */
.L_x_43:
[----:B-1----:R-:W-:-:S07]  /*bcc0*/  MOV R0, UR4 ;  /* 0x0000000400007c02 */ /* 0x002fce0008000f00 */
.L_x_152:
[----:B-1----:R1:W2:Y:S02]  /*bcd0*/  SYNCS.PHASECHK.TRANS64.TRYWAIT P0, [R0+URZ], R3 ;  /* 0x00000003000075a7 */ /* 0x0022a400080011ff */
[----:B--2---:R-:W-:Y:S05]  /*bce0*/  @!P0 NANOSLEEP.SYNCS 0x989680 ;  /* 0x009896800000895d */ /* 0x004fea0003900000 */
[----:B------:R-:W2:Y:S02]  /*bcf0*/  @!P0 SYNCS.PHASECHK.TRANS64 P0, [R0+URZ], R3 ;  /* 0x00000003000085a7 */ /* 0x000ea400080010ff */
[----:B--2---:R-:W-:Y:S05]  /*bd00*/  @!P0 BRA `(.L_x_152) ;  /* 0xfffffffc00f08947 */ /* 0x004fea000383ffff */
[----:B------:R-:W-:Y:S05]  /*bd10*/  BRA `(.L_x_153) ;  /* 0xffffff6c001c7947 */ /* 0x000fea000383ffff */
.L_x_44:
[----:B------:R-:W-:-:S07]  /*bd20*/  MOV R0, UR5 ;  /* 0x0000000500007c02 */ /* 0x000fce0008000f00 */
.L_x_154:
[----:B-1----:R1:W2:Y:S02]  /*bd30*/  SYNCS.PHASECHK.TRANS64.TRYWAIT P0, [R0+URZ], R3 ;  /* 0x00000003000075a7 */ /* 0x0022a400080011ff */
[----:B--2---:R-:W-:Y:S05]  /*bd40*/  @!P0 NANOSLEEP.SYNCS 0x989680 ;  /* 0x009896800000895d */ /* 0x004fea0003900000 */
[----:B------:R-:W2:Y:S02]  /*bd50*/  @!P0 SYNCS.PHASECHK.TRANS64 P0, [R0+URZ], R3 ;  /* 0x00000003000085a7 */ /* 0x000ea400080010ff */
[----:B--2---:R-:W-:Y:S05]  /*bd60*/  @!P0 BRA `(.L_x_154) ;  /* 0xfffffffc00f08947 */ /* 0x004fea000383ffff */
[----:B------:R-:W-:Y:S05]  /*bd70*/  BRA `(.L_x_155) ;  /* 0xffffff6c00287947 */ /* 0x000fea000383ffff */
.L_x_45:
[----:B------:R-:W-:-:S07]  /*bd80*/  MOV R0, UR5 ;  /* 0x0000000500007c02 */ /* 0x000fce0008000f00 */
.L_x_156:
[----:B-1----:R1:W2:Y:S02]  /*bd90*/  SYNCS.PHASECHK.TRANS64.TRYWAIT P0, [R0+URZ], R3 ;  /* 0x00000003000075a7 */ /* 0x0022a400080011ff */
[----:B--2---:R-:W-:Y:S05]  /*bda0*/  @!P0 NANOSLEEP.SYNCS 0x989680 ;  /* 0x009896800000895d */ /* 0x004fea0003900000 */
[----:B------:R-:W2:Y:S02]  /*bdb0*/  @!P0 SYNCS.PHASECHK.TRANS64 P0, [R0+URZ], R3 ;  /* 0x00000003000085a7 */ /* 0x000ea400080010ff */
[----:B--2---:R-:W-:Y:S05]  /*bdc0*/  @!P0 BRA `(.L_x_156) ;  /* 0xfffffffc00f08947 */ /* 0x004fea000383ffff */
[----:B------:R-:W-:Y:S05]  /*bdd0*/  BRA `(.L_x_157) ;  /* 0xffffff6c00347947 */ /* 0x000fea000383ffff */
.L_x_46:
[----:B------:R-:W-:-:S07]  /*bde0*/  MOV R0, UR5 ;  /* 0x0000000500007c02 */ /* 0x000fce0008000f00 */
.L_x_158:
[----:B-1----:R1:W2:Y:S02]  /*bdf0*/  SYNCS.PHASECHK.TRANS64.TRYWAIT P0, [R0+URZ], R3 ;  /* 0x00000003000075a7 */ /* 0x0022a400080011ff */
[----:B--2---:R-:W-:Y:S05]  /*be00*/  @!P0 NANOSLEEP.SYNCS 0x989680 ;  /* 0x009896800000895d */ /* 0x004fea0003900000 */
[----:B------:R-:W2:Y:S02]  /*be10*/  @!P0 SYNCS.PHASECHK.TRANS64 P0, [R0+URZ], R3 ;  /* 0x00000003000085a7 */ /* 0x000ea400080010ff */
[----:B--2---:R-:W-:Y:S05]  /*be20*/  @!P0 BRA `(.L_x_158) ;  /* 0xfffffffc00f08947 */ /* 0x004fea000383ffff */
[----:B------:R-:W-:Y:S05]  /*be30*/  BRA `(.L_x_159) ;  /* 0xffffff6c00407947 */ /* 0x000fea000383ffff */
.L_x_49:
[----:B--2---:R2:W3:Y:S02]  /*be40*/  SYNCS.PHASECHK.TRANS64.TRYWAIT P0, [R2+URZ+0xe0], R5 ;  /* 0x0000e005020075a7 */ /* 0x0044e400080011ff */
[----:B---3--:R-:W-:Y:S05]  /*be50*/  @!P0 NANOSLEEP.SYNCS 0x989680 ;  /* 0x009896800000895d */ /* 0x008fea0003900000 */
[----:B------:R-:W3:Y:S02]  /*be60*/  @!P0 SYNCS.PHASECHK.TRANS64 P0, [R2+URZ+0xe0], R5 ;  /* 0x0000e005020085a7 */ /* 0x000ee400080010ff */
[----:B---3--:R-:W-:Y:S05]  /*be70*/  @!P0 BRA `(.L_x_49) ;  /* 0xfffffffc00f08947 */ /* 0x008fea000383ffff */
[----:B------:R-:W-:Y:S05]  /*be80*/  BRA `(.L_x_160) ;  /* 0xffffff6c009c7947 */ /* 0x000fea000383ffff */
.L_x_50:
[----:B------:R-:W-:-:S07]  /*be90*/  MOV R2, UR4 ;  /* 0x0000000400027c02 */ /* 0x000fce0008000f00 */
.L_x_161:
[----:B--2---:R2:W3:Y:S02]  /*bea0*/  SYNCS.PHASECHK.TRANS64.TRYWAIT P0, [R2+URZ+0xb0], R5 ;  /* 0x0000b005020075a7 */ /* 0x0044e400080011ff */
[----:B---3--:R-:W-:Y:S05]  /*beb0*/  @!P0 NANOSLEEP.SYNCS 0x989680 ;  /* 0x009896800000895d */ /* 0x008fea0003900000 */
[----:B------:R-:W3:Y:S02]  /*bec0*/  @!P0 SYNCS.PHASECHK.TRANS64 P0, [R2+URZ+0xb0], R5 ;  /* 0x0000b005020085a7 */ /* 0x000ee400080010ff */
[----:B---3--:R-:W-:Y:S05]  /*bed0*/  @!P0 BRA `(.L_x_161) ;  /* 0xfffffffc00f08947 */ /* 0x008fea000383ffff */
[----:B------:R-:W-:Y:S05]  /*bee0*/  BRA `(.L_x_162) ;  /* 0xffffff6c00ac7947 */ /* 0x000fea000383ffff */
.L_x_51:
[----:B--2---:R2:W3:Y:S02]  /*bef0*/  SYNCS.PHASECHK.TRANS64.TRYWAIT P1, [R2+URZ+0xa0], R5 ;  /* 0x0000a005020075a7 */ /* 0x0044e400080211ff */
[----:B---3--:R-:W-:Y:S05]  /*bf00*/  @!P1 NANOSLEEP.SYNCS 0x989680 ;  /* 0x009896800000995d */ /* 0x008fea0003900000 */
[----:B------:R-:W3:Y:S02]  /*bf10*/  @!P1 SYNCS.PHASECHK.TRANS64 P1, [R2+URZ+0xa0], R5 ;  /* 0x0000a005020095a7 */ /* 0x000ee400080210ff */
[----:B---3--:R-:W-:Y:S05]  /*bf20*/  @!P1 BRA `(.L_x_51) ;  /* 0xfffffffc00f09947 */ /* 0x008fea000383ffff */
[----:B------:R-:W-:Y:S05]  /*bf30*/  BRA `(.L_x_163) ;  /* 0xffffff6c00dc7947 */ /* 0x000fea000383ffff */
.L_x_54:
[----:B------:R-:W-:-:S07]  /*bf40*/  MOV R0, UR4 ;  /* 0x0000000400007c02 */ /* 0x000fce0008000f00 */
.L_x_164:
[----:B--2---:R2:W3:Y:S02]  /*bf50*/  SYNCS.PHASECHK.TRANS64.TRYWAIT P0, [R0+URZ+0xb0], R3 ;  /* 0x0000b003000075a7 */ /* 0x0044e400080011ff */
[----:B---3--:R-:W-:Y:S05]  /*bf60*/  @!P0 NANOSLEEP.SYNCS 0x989680 ;  /* 0x009896800000895d */ /* 0x008fea0003900000 */
[----:B------:R-:W3:Y:S02]  /*bf70*/  @!P0 SYNCS.PHASECHK.TRANS64 P0, [R0+URZ+0xb0], R3 ;  /* 0x0000b003000085a7 */ /* 0x000ee400080010ff */
[----:B---3--:R-:W-:Y:S05]  /*bf80*/  @!P0 BRA `(.L_x_164) ;  /* 0xfffffffc00f08947 */ /* 0x008fea000383ffff */
[----:B------:R-:W-:Y:S05]  /*bf90*/  BRA `(.L_x_53) ;  /* 0xffffff7000307947 */ /* 0x000fea000383ffff */
.L_x_63:
[----:B--2---:R-:W-:-:S04]  /*bfa0*/  MOV R0, UR5 ;  /* 0x0000000500007c02 */ /* 0x004fc80008000f00 */
[----:B------:R2:W3:Y:S03]  /*bfb0*/  SYNCS.PHASECHK.TRANS64.TRYWAIT P0, [R0+URZ+0x8], R7 ;  /* 0x00000807000075a7 */ /* 0x0004e600080011ff */
[----:B---3--:R-:W-:Y:S05]  /*bfc0*/  @!P0 NANOSLEEP.SYNCS 0x989680 ;  /* 0x009896800000895d */ /* 0x008fea0003900000 */
[----:B------:R-:W3:Y:S02]  /*bfd0*/  @!P0 SYNCS.PHASECHK.TRANS64 P0, [R0+URZ+0x8], R7 ;  /* 0x00000807000085a7 */ /* 0x000ee400080010ff */
[----:B---3--:R-:W-:Y:S05]  /*bfe0*/  @!P0 BRA `(.L_x_63) ;  /* 0xfffffffc00ec8947 */ /* 0x008fea000383ffff */
[----:B------:R-:W-:Y:S05]  /*bff0*/  BRA `(.L_x_62) ;  /* 0xffffff7000e47947 */ /* 0x000fea000383ffff */
.L_x_65:
[----:B------:R-:W-:Y:S01]  /*c000*/  BSSY B0, `(.L_x_165) ;  /* 0x0000006000007945 */ /* 0x000fe20003800000 */
[----:B------:R-:W-:-:S07]  /*c010*/  MOV R15, 0xffffffff ;  /* 0xffffffff000f7802 */ /* 0x000fce0000000f00 */
[----:B-12--5:R-:W-:Y:S05]  /*c020*/  WARPSYNC.COLLECTIVE R15, `(.L_x_166) ;  /* 0x000000000f0c7348 */ /* 0x026fea0003c00000 */
[----:B------:R-:W-:Y:S02]  /*c030*/  ELECT P6, UR79, PT ;  /* 0x00000000004f782f */ /* 0x000fe400038c0000 */
[----:B------:R-:W-:Y:S01]  /*c040*/  MOV R14, UR79 ;  /* 0x0000004f000e7c02 */ /* 0x000fe20008000f00 */
[----:B-12--5:R-:W-:Y:S10]  /*c050*/  ENDCOLLECTIVE ;  /* 0x000000000000791b */ /* 0x026ff40003800000 */
.L_x_166:
[----:B------:R-:W-:Y:S05]  /*c060*/  BSYNC B0 ;  /* 0x0000000000007941 */ /* 0x000fea0003800000 */
.L_x_165:
[----:B------:R-:W-:Y:S05]  /*c070*/  BRA `(.L_x_167) ;  /* 0xffffff7400147947 */ /* 0x000fea000383ffff */
.L_x_67:
[----:B--2---:R-:W-:-:S04]  /*c080*/  MOV R0, UR5 ;  /* 0x0000000500007c02 */ /* 0x004fc80008000f00 */
[----:B------:R2:W3:Y:S03]  /*c090*/  SYNCS.PHASECHK.TRANS64.TRYWAIT P0, [R0+URZ+0x8], R5 ;  /* 0x00000805000075a7 */ /* 0x0004e600080011ff */
[----:B---3--:R-:W-:Y:S05]  /*c0a0*/  @!P0 NANOSLEEP.SYNCS 0x989680 ;  /* 0x009896800000895d */ /* 0x008fea0003900000 */
[----:B------:R-:W3:Y:S02]  /*c0b0*/  @!P0 SYNCS.PHASECHK.TRANS64 P0, [R0+URZ+0x8], R5 ;  /* 0x00000805000085a7 */ /* 0x000ee400080010ff */
[----:B---3--:R-:W-:Y:S05]  /*c0c0*/  @!P0 BRA `(.L_x_67) ;  /* 0xfffffffc00ec8947 */ /* 0x008fea000383ffff */
[----:B------:R-:W-:Y:S05]  /*c0d0*/  BRA `(.L_x_66) ;  /* 0xffffff7400187947 */ /* 0x000fea000383ffff */
.L_x_68:
[----:B-1----:R1:W2:Y:S02]  /*c0e0*/  SYNCS.PHASECHK.TRANS64.TRYWAIT P0, [R0+URZ+0xa0], R5 ;  /* 0x0000a005000075a7 */ /* 0x0022a400080011ff */
[----:B--2---:R-:W-:Y:S05]  /*c0f0*/  @!P0 NANOSLEEP.SYNCS 0x989680 ;  /* 0x009896800000895d */ /* 0x004fea0003900000 */
[----:B------:R-:W2:Y:S02]  /*c100*/  @!P0 SYNCS.PHASECHK.TRANS64 P0, [R0+URZ+0xa0], R5 ;  /* 0x0000a005000085a7 */ /* 0x000ea400080010ff */
[----:B--2---:R-:W-:Y:S05]  /*c110*/  @!P0 BRA `(.L_x_68) ;  /* 0xfffffffc00f08947 */ /* 0x004fea000383ffff */
[----:B------:R-:W-:Y:S05]  /*c120*/  BRA `(.L_x_168) ;  /* 0xffffff7800047947 */ /* 0x000fea000383ffff */
.L_x_70:
[----:B------:R-:W-:-:S07]  /*c130*/  MOV R0, UR31 ;  /* 0x0000001f00007c02 */ /* 0x000fce0008000f00 */
.L_x_169:
[----:B-1----:R1:W2:Y:S02]  /*c140*/  SYNCS.PHASECHK.TRANS64.TRYWAIT P0, [R0+URZ+0xd0], R5 ;  /* 0x0000d005000075a7 */ /* 0x0022a400080011ff */
[----:B--2---:R-:W-:Y:S05]  /*c150*/  @!P0 NANOSLEEP.SYNCS 0x989680 ;  /* 0x009896800000895d */ /* 0x004fea0003900000 */
[----:B------:R-:W2:Y:S02]  /*c160*/  @!P0 SYNCS.PHASECHK.TRANS64 P0, [R0+URZ+0xd0], R5 ;  /* 0x0000d005000085a7 */ /* 0x000ea400080010ff */
[----:B--2---:R-:W-:Y:S05]  /*c170*/  @!P0 BRA `(.L_x_169) ;  /* 0xfffffffc00f08947 */ /* 0x004fea000383ffff */
[----:B------:R-:W-:Y:S05]  /*c180*/  BRA `(.L_x_170) ;  /* 0xffffff7800507947 */ /* 0x000fea000383ffff */
.L_x_73:
[----:B------:R-:W-:Y:S07]  /*c190*/  MOV R0, UR5 ;  /* 0x0000000500007c02 */ /* 0x000fee0008000f00 */
.L_x_171:
[----:B-1----:R1:W2:Y:S02]  /*c1a0*/  SYNCS.PHASECHK.TRANS64.TRYWAIT P0, [R0+URZ], R5 ;  /* 0x00000005000075a7 */ /* 0x0022a400080011ff */
[----:B--2---:R-:W-:Y:S05]  /*c1b0*/  @!P0 NANOSLEEP.SYNCS 0x989680 ;  /* 0x009896800000895d */ /* 0x004fea0003900000 */
[----:B------:R-:W2:Y:S02]  /*c1c0*/  @!P0 SYNCS.PHASECHK.TRANS64 P0, [R0+URZ], R5 ;  /* 0x00000005000085a7 */ /* 0x000ea400080010ff */
[----:B--2---:R-:W-:Y:S05]  /*c1d0*/  @!P0 BRA `(.L_x_171) ;  /* 0xfffffffc00f08947 */ /* 0x004fea000383ffff */
[----:B------:R-:W-:Y:S05]  /*c1e0*/  BRA `(.L_x_72) ;  /* 0xffffff7800647947 */ /* 0x000fea000383ffff */
.L_x_77:
[----:B-1----:R-:W-:-:S07]  /*c1f0*/  MOV R0, UR4 ;  /* 0x0000000400007c02 */ /* 0x002fce0008000f00 */
.L_x_172:
[----:B-1----:R1:W2:Y:S02]  /*c200*/  SYNCS.PHASECHK.TRANS64.TRYWAIT P0, [R0+URZ], R3 ;  /* 0x00000003000075a7 */ /* 0x0022a400080011ff */
[----:B--2---:R-:W-:Y:S05]  /*c210*/  @!P0 NANOSLEEP.SYNCS 0x989680 ;  /* 0x009896800000895d */ /* 0x004fea0003900000 */
[----:B------:R-:W2:Y:S02]  /*c220*/  @!P0 SYNCS.PHASECHK.TRANS64 P0, [R0+URZ], R3 ;  /* 0x00000003000085a7 */ /* 0x000ea400080010ff */
[----:B--2---:R-:W-:Y:S05]  /*c230*/  @!P0 BRA `(.L_x_172) ;  /* 0xfffffffc00f08947 */ /* 0x004fea000383ffff */
[----:B------:R-:W-:Y:S05]  /*c240*/  BRA `(.L_x_173) ;  /* 0xffffff7c00587947 */ /* 0x000fea000383ffff */
.L_x_80:
[----:B------:R-:W-:-:S07]  /*c250*/  MOV R0, UR26 ;  /* 0x0000001a00007c02 */ /* 0x000fce0008000f00 */
.L_x_174:
[----:B-1----:R1:W2:Y:S02]  /*c260*/  SYNCS.PHASECHK.TRANS64.TRYWAIT P1, [R0+URZ+0x100], R3 ;  /* 0x00010003000075a7 */ /* 0x0022a400080211ff */
[----:B--2---:R-:W-:Y:S05]  /*c270*/  @!P1 NANOSLEEP.SYNCS 0x989680 ;  /* 0x009896800000995d */ /* 0x004fea0003900000 */
[----:B------:R-:W2:Y:S02]  /*c280*/  @!P1 SYNCS.PHASECHK.TRANS64 P1, [R0+URZ+0x100], R3 ;  /* 0x00010003000095a7 */ /* 0x000ea400080210ff */
[----:B--2---:R-:W-:Y:S05]  /*c290*/  @!P1 BRA `(.L_x_174) ;  /* 0xfffffffc00f09947 */ /* 0x004fea000383ffff */
[----:B------:R-:W-:Y:S05]  /*c2a0*/  BRA `(.L_x_175) ;  /* 0xffffff7c00a47947 */ /* 0x000fea000383ffff */
.L_x_85:
[----:B--2---:R2:W3:Y:S02]  /*c2b0*/  SYNCS.PHASECHK.TRANS64.TRYWAIT P0, [R8+URZ+0xa0], R5 ;  /* 0x0000a005080075a7 */ /* 0x0044e400080011ff */
[----:B---3--:R-:W-:Y:S05]  /*c2c0*/  @!P0 NANOSLEEP.SYNCS 0x989680 ;  /* 0x009896800000895d */ /* 0x008fea0003900000 */
[----:B------:R-:W3:Y:S02]  /*c2d0*/  @!P0 SYNCS.PHASECHK.TRANS64 P0, [R8+URZ+0xa0], R5 ;  /* 0x0000a005080085a7 */ /* 0x000ee400080010ff */
[----:B---3--:R-:W-:Y:S05]  /*c2e0*/  @!P0 BRA `(.L_x_85) ;  /* 0xfffffffc00f08947 */ /* 0x008fea000383ffff */
[----:B------:R-:W-:Y:S05]  /*c2f0*/  BRA `(.L_x_176) ;  /* 0xffffff8000dc7947 */ /* 0x000fea000383ffff */
.L_x_88:
[----:B------:R-:W-:Y:S07]  /*c300*/  MOV R0, UR21 ;  /* 0x0000001500007c02 */ /* 0x000fee0008000f00 */
.L_x_177:
[----:B--2---:R2:W3:Y:S02]  /*c310*/  SYNCS.PHASECHK.TRANS64.TRYWAIT P1, [R0+URZ+0x98], R5 ;  /* 0x00009805000075a7 */ /* 0x0044e400080211ff */
[----:B---3--:R-:W-:Y:S05]  /*c320*/  @!P1 NANOSLEEP.SYNCS 0x989680 ;  /* 0x009896800000995d */ /* 0x008fea0003900000 */
[----:B------:R-:W3:Y:S02]  /*c330*/  @!P1 SYNCS.PHASECHK.TRANS64 P1, [R0+URZ+0x98], R5 ;  /* 0x00009805000095a7 */ /* 0x000ee400080210ff */
[----:B---3--:R-:W-:Y:S05]  /*c340*/  @!P1 BRA `(.L_x_177) ;  /* 0xfffffffc00f09947 */ /* 0x008fea000383ffff */
[----:B------:R-:W-:Y:S05]  /*c350*/  BRA `(.L_x_87) ;  /* 0xffffff8800587947 */ /* 0x000fea000383ffff */
.L_x_91:
[----:B--2---:R-:W-:Y:S07]  /*c360*/  MOV R5, UR21 ;  /* 0x0000001500057c02 */ /* 0x004fee0008000f00 */
.L_x_178:
[----:B--2---:R2:W3:Y:S02]  /*c370*/  SYNCS.PHASECHK.TRANS64.TRYWAIT P0, [R5+URZ+0x70], R4 ;  /* 0x00007004050075a7 */ /* 0x0044e400080011ff */
[----:B---3--:R-:W-:Y:S05]  /*c380*/  @!P0 NANOSLEEP.SYNCS 0x989680 ;  /* 0x009896800000895d */ /* 0x008fea0003900000 */
[----:B------:R-:W3:Y:S02]  /*c390*/  @!P0 SYNCS.PHASECHK.TRANS64 P0, [R5+URZ+0x70], R4 ;  /* 0x00007004050085a7 */ /* 0x000ee400080010ff */
[----:B---3--:R-:W-:Y:S05]  /*c3a0*/  @!P0 BRA `(.L_x_178) ;  /* 0xfffffffc00f08947 */ /* 0x008fea000383ffff */
[----:B------:R-:W-:Y:S05]  /*c3b0*/  BRA `(.L_x_179) ;  /* 0xffffff8800b07947 */ /* 0x000fea000383ffff */
.L_x_92:
[----:B------:R-:W-:Y:S07]  /*c3c0*/  MOV R5, UR21 ;  /* 0x0000001500057c02 */ /* 0x000fee0008000f00 */
.L_x_180:
[----:B--2---:R2:W3:Y:S02]  /*c3d0*/  SYNCS.PHASECHK.TRANS64.TRYWAIT P0, [R5+URZ+0x78], R4 ;  /* 0x00007804050075a7 */ /* 0x0044e400080011ff */
[----:B---3--:R-:W-:Y:S05]  /*c3e0*/  @!P0 NANOSLEEP.SYNCS 0x989680 ;  /* 0x009896800000895d */ /* 0x008fea0003900000 */
[----:B------:R-:W3:Y:S02]  /*c3f0*/  @!P0 SYNCS.PHASECHK.TRANS64 P0, [R5+URZ+0x78], R4 ;  /* 0x00007804050085a7 */ /* 0x000ee400080010ff */
[----:B---3--:R-:W-:Y:S05]  /*c400*/  @!P0 BRA `(.L_x_180) ;  /* 0xfffffffc00f08947 */ /* 0x008fea000383ffff */
[----:B------:R-:W-:Y:S05]  /*c410*/  BRA `(.L_x_181) ;  /* 0xffffff8800ec7947 */ /* 0x000fea000383ffff */
.L_x_93:
[----:B--2---:R-:W-:Y:S07]  /*c420*/  MOV R5, UR21 ;  /* 0x0000001500057c02 */ /* 0x004fee0008000f00 */
.L_x_182:
[----:B--2---:R2:W3:Y:S02]  /*c430*/  SYNCS.PHASECHK.TRANS64.TRYWAIT P0, [R5+URZ+0x80], R4 ;  /* 0x00008004050075a7 */ /* 0x0044e400080011ff */
[----:B---3--:R-:W-:Y:S05]  /*c440*/  @!P0 NANOSLEEP.SYNCS 0x989680 ;  /* 0x009896800000895d */ /* 0x008fea0003900000 */
[----:B------:R-:W3:Y:S02]  /*c450*/  @!P0 SYNCS.PHASECHK.TRANS64 P0, [R5+URZ+0x80], R4 ;  /* 0x00008004050085a7 */ /* 0x000ee400080010ff */
[----:B---3--:R-:W-:Y:S05]  /*c460*/  @!P0 BRA `(.L_x_182) ;  /* 0xfffffffc00f08947 */ /* 0x008fea000383ffff */
[----:B------:R-:W-:Y:S05]  /*c470*/  BRA `(.L_x_183) ;  /* 0xffffff8c00347947 */ /* 0x000fea000383ffff */
.L_x_94:
[----:B--2---:R-:W-:Y:S07]  /*c480*/  MOV R5, UR21 ;  /* 0x0000001500057c02 */ /* 0x004fee0008000f00 */
.L_x_184:
[----:B--2---:R2:W3:Y:S02]  /*c490*/  SYNCS.PHASECHK.TRANS64.TRYWAIT P0, [R5+URZ+0x88], R4 ;  /* 0x00008804050075a7 */ /* 0x0044e400080011ff */
[----:B---3--:R-:W-:Y:S05]  /*c4a0*/  @!P0 NANOSLEEP.SYNCS 0x989680 ;  /* 0x009896800000895d */ /* 0x008fea0003900000 */
[----:B------:R-:W3:Y:S02]  /*c4b0*/  @!P0 SYNCS.PHASECHK.TRANS64 P0, [R5+URZ+0x88], R4 ;  /* 0x00008804050085a7 */ /* 0x000ee400080010ff */
[----:B---3--:R-:W-:Y:S05]  /*c4c0*/  @!P0 BRA `(.L_x_184) ;  /* 0xfffffffc00f08947 */ /* 0x008fea000383ffff */
[----:B------:R-:W-:Y:S05]  /*c4d0*/  BRA `(.L_x_185) ;  /* 0xffffff8c00807947 */ /* 0x000fea000383ffff */
.L_x_96:
[----:B------:R-:W-:-:S07]  /*c4e0*/  MOV R0, UR21 ;  /* 0x0000001500007c02 */ /* 0x000fce0008000f00 */
.L_x_186:
[----:B--2---:R2:W3:Y:S02]  /*c4f0*/  SYNCS.PHASECHK.TRANS64.TRYWAIT P0, [R0+URZ+0x70], R3 ;  /* 0x00007003000075a7 */ /* 0x0044e400080011ff */
[----:B---3--:R-:W-:Y:S05]  /*c500*/  @!P0 NANOSLEEP.SYNCS 0x989680 ;  /* 0x009896800000895d */ /* 0x008fea0003900000 */
[----:B------:R-:W3:Y:S02]  /*c510*/  @!P0 SYNCS.PHASECHK.TRANS64 P0, [R0+URZ+0x70], R3 ;  /* 0x00007003000085a7 */ /* 0x000ee400080010ff */
[----:B---3--:R-:W-:Y:S05]  /*c520*/  @!P0 BRA `(.L_x_186) ;  /* 0xfffffffc00f08947 */ /* 0x008fea000383ffff */
[----:B------:R-:W-:Y:S05]  /*c530*/  BRA `(.L_x_187) ;  /* 0xffffff8c00f47947 */ /* 0x000fea000383ffff */
.L_x_97:
[----:B--2---:R-:W-:-:S07]  /*c540*/  MOV R0, UR21 ;  /* 0x0000001500007c02 */ /* 0x004fce0008000f00 */
.L_x_188:
[----:B--2---:R2:W3:Y:S02]  /*c550*/  SYNCS.PHASECHK.TRANS64.TRYWAIT P0, [R0+URZ+0x78], R3 ;  /* 0x00007803000075a7 */ /* 0x0044e400080011ff */
[----:B---3--:R-:W-:Y:S05]  /*c560*/  @!P0 NANOSLEEP.SYNCS 0x989680 ;  /* 0x009896800000895d */ /* 0x008fea0003900000 */
[----:B------:R-:W3:Y:S02]  /*c570*/  @!P0 SYNCS.PHASECHK.TRANS64 P0, [R0+URZ+0x78], R3 ;  /* 0x00007803000085a7 */ /* 0x000ee400080010ff */
[----:B---3--:R-:W-:Y:S05]  /*c580*/  @!P0 BRA `(.L_x_188) ;  /* 0xfffffffc00f08947 */ /* 0x008fea000383ffff */
[----:B------:R-:W-:Y:S05]  /*c590*/  BRA `(.L_x_189) ;  /* 0xffffff8c00e47947 */ /* 0x000fea000383ffff */
.L_x_98:
[----:B--2---:R-:W-:-:S07]  /*c5a0*/  MOV R0, UR21 ;  /* 0x0000001500007c02 */ /* 0x004fce0008000f00 */
.L_x_190:
[----:B--2---:R2:W3:Y:S02]  /*c5b0*/  SYNCS.PHASECHK.TRANS64.TRYWAIT P0, [R0+URZ+0x80], R3 ;  /* 0x00008003000075a7 */ /* 0x0044e400080011ff */
[----:B---3--:R-:W-:Y:S05]  /*c5c0*/  @!P0 NANOSLEEP.SYNCS 0x989680 ;  /* 0x009896800000895d */ /* 0x008fea0003900000 */
[----:B------:R-:W3:Y:S02]  /*c5d0*/  @!P0 SYNCS.PHASECHK.TRANS64 P0, [R0+URZ+0x80], R3 ;  /* 0x00008003000085a7 */ /* 0x000ee400080010ff */
[----:B---3--:R-:W-:Y:S05]  /*c5e0*/  @!P0 BRA `(.L_x_190) ;  /* 0xfffffffc00f08947 */ /* 0x008fea000383ffff */
[----:B------:R-:W-:Y:S05]  /*c5f0*/  BRA `(.L_x_191) ;  /* 0xffffff8c00d47947 */ /* 0x000fea000383ffff */
.L_x_100:
[----:B-1----:R1:W2:Y:S02]  /*c600*/  SYNCS.PHASECHK.TRANS64.TRYWAIT P0, [R3+URZ+0xa0], R0 ;  /* 0x0000a000030075a7 */ /* 0x0022a400080011ff */
[----:B--2---:R-:W-:Y:S05]  /*c610*/  @!P0 NANOSLEEP.SYNCS 0x989680 ;  /* 0x009896800000895d */ /* 0x004fea0003900000 */
[----:B------:R-:W2:Y:S02]  /*c620*/  @!P0 SYNCS.PHASECHK.TRANS64 P0, [R3+URZ+0xa0], R0 ;  /* 0x0000a000030085a7 */ /* 0x000ea400080010ff */
[----:B--2---:R-:W-:Y:S05]  /*c630*/  @!P0 BRA `(.L_x_100) ;  /* 0xfffffffc00f08947 */ /* 0x004fea000383ffff */
[----:B------:R-:W-:Y:S05]  /*c640*/  BRA `(.L_x_192) ;  /* 0xffffff9000a07947 */ /* 0x000fea000383ffff */
.L_x_111:
[----:B-1----:R-:W-:Y:S04]  /*c650*/  MOV R0, UR44 ;  /* 0x0000002c00007c02 */ /* 0x002fe80008000f00 */
[----:B------:R1:W2:Y:S03]  /*c660*/  SYNCS.PHASECHK.TRANS64.TRYWAIT P1, [R0+URZ+0x50], R5 ;  /* 0x00005005000075a7 */ /* 0x0002a600080211ff */
[----:B--2---:R-:W-:Y:S05]  /*c670*/  @!P1 NANOSLEEP.SYNCS 0x989680 ;  /* 0x009896800000995d */ /* 0x004fea0003900000 */
[----:B------:R-:W2:Y:S02]  /*c680*/  @!P1 SYNCS.PHASECHK.TRANS64 P1, [R0+URZ+0x50], R5 ;  /* 0x00005005000095a7 */ /* 0x000ea400080210ff */
[----:B--2---:R-:W-:Y:S05]  /*c690*/  @!P1 BRA `(.L_x_111) ;  /* 0xfffffffc00ec9947 */ /* 0x004fea000383ffff */
[----:B------:R-:W-:Y:S05]  /*c6a0*/  BRA `(.L_x_110) ;  /* 0xffffffa000847947 */ /* 0x000fea000383ffff */
.L_x_113:
[----:B-1----:R1:W4:Y:S02]  /*c6b0*/  SYNCS.PHASECHK.TRANS64.TRYWAIT P0, [R170+URZ+0xc0], R3 ;  /* 0x0000c003aa0075a7 */ /* 0x00232400080011ff */
[----:B----4-:R-:W-:Y:S05]  /*c6c0*/  @!P0 NANOSLEEP.SYNCS 0x989680 ;  /* 0x009896800000895d */ /* 0x010fea0003900000 */
[----:B------:R-:W4:Y:S02]  /*c6d0*/  @!P0 SYNCS.PHASECHK.TRANS64 P0, [R170+URZ+0xc0], R3 ;  /* 0x0000c003aa0085a7 */ /* 0x000f2400080010ff */
[----:B----4-:R-:W-:Y:S05]  /*c6e0*/  @!P0 BRA `(.L_x_113) ;  /* 0xfffffffc00f08947 */ /* 0x010fea000383ffff */
[----:B------:R-:W-:Y:S05]  /*c6f0*/  BRA `(.L_x_112) ;  /* 0xffffffa000bc7947 */ /* 0x000fea000383ffff */
.L_x_122:
[----:B---3--:R3:W4:Y:S02]  /*c700*/  SYNCS.PHASECHK.TRANS64.TRYWAIT P0, [R3+URZ+0x50], R0 ;  /* 0x00005000030075a7 */ /* 0x00872400080011ff */
[----:B----4-:R-:W-:Y:S05]  /*c710*/  @!P0 NANOSLEEP.SYNCS 0x989680 ;  /* 0x009896800000895d */ /* 0x010fea0003900000 */
[----:B------:R-:W4:Y:S02]  /*c720*/  @!P0 SYNCS.PHASECHK.TRANS64 P0, [R3+URZ+0x50], R0 ;  /* 0x00005000030085a7 */ /* 0x000f2400080010ff */
[----:B----4-:R-:W-:Y:S05]  /*c730*/  @!P0 BRA `(.L_x_122) ;  /* 0xfffffffc00f08947 */ /* 0x010fea000383ffff */
[----:B------:R-:W-:Y:S05]  /*c740*/  BRA `(.L_x_121) ;  /* 0xffffffb400687947 */ /* 0x000fea000383ffff */
.L_x_130:
[----:B-1----:R1:W4:Y:S02]  /*c750*/  SYNCS.PHASECHK.TRANS64.TRYWAIT P0, [R0+URZ+0x50], R7 ;  /* 0x00005007000075a7 */ /* 0x00232400080011ff */
[----:B----4-:R-:W-:Y:S05]  /*c760*/  @!P0 NANOSLEEP.SYNCS 0x989680 ;  /* 0x009896800000895d */ /* 0x010fea0003900000 */
[----:B------:R-:W4:Y:S02]  /*c770*/  @!P0 SYNCS.PHASECHK.TRANS64 P0, [R0+URZ+0x50], R7 ;  /* 0x00005007000085a7 */ /* 0x000f2400080010ff */
[----:B----4-:R-:W-:Y:S05]  /*c780*/  @!P0 BRA `(.L_x_130) ;  /* 0xfffffffc00f08947 */ /* 0x010fea000383ffff */
[----:B------:R-:W-:Y:S05]  /*c790*/  BRA `(.L_x_129) ;  /* 0xffffffc800607947 */ /* 0x000fea000383ffff */
.L_x_138:
[----:B--2---:R2:W3:Y:S02]  /*c7a0*/  SYNCS.PHASECHK.TRANS64.TRYWAIT P0, [R3+URZ+0x50], R0 ;  /* 0x00005000030075a7 */ /* 0x0044e400080011ff */
[----:B---3--:R-:W-:Y:S05]  /*c7b0*/  @!P0 NANOSLEEP.SYNCS 0x989680 ;  /* 0x009896800000895d */ /* 0x008fea0003900000 */
[----:B------:R-:W3:Y:S02]  /*c7c0*/  @!P0 SYNCS.PHASECHK.TRANS64 P0, [R3+URZ+0x50], R0 ;  /* 0x00005000030085a7 */ /* 0x000ee400080010ff */
[----:B---3--:R-:W-:Y:S05]  /*c7d0*/  @!P0 BRA `(.L_x_138) ;  /* 0xfffffffc00f08947 */ /* 0x008fea000383ffff */
[----:B------:R-:W-:Y:S05]  /*c7e0*/  BRA `(.L_x_137) ;  /* 0xffffffdc00587947 */ /* 0x000fea000383ffff */
        .weak           $__internal_0_$__cuda_sm10x_tcgen05_guardrail_trap_col_being_dealloced_not_returned_by_alloc
        .type           $__internal_0_$__cuda_sm10x_tcgen05_guardrail_trap_col_being_dealloced_not_returned_by_alloc,@function
        .size           $__internal_0_$__cuda_sm10x_tcgen05_guardrail_trap_col_being_dealloced_not_returned_by_alloc,($__internal_1_$__cuda_sm10x_tcgen05_guardrail_trap_phase_invalid_during_alloc - $__internal_0_$__cuda_sm10x_tcgen05_guardrail_trap_col_being_dealloced_not_returned_by_alloc)
$__internal_0_$__cuda_sm10x_tcgen05_guardrail_trap_col_being_dealloced_not_returned_by_alloc:
[----:B------:R-:W-:Y:S05]  /*c7f0*/  BPT.TRAP 0x1 ;  /* 0x000000040000795c */ /* 0x000fea0000300000 */
[----:B------:R-:W-:-:S04]  /*c800*/  HFMA2 R3, -RZ, RZ, 0, 0 ;  /* 0x00000000ff037431 */ /* 0x000fc800000001ff */
[----:B------:R-:W-:Y:S05]  /*c810*/  RET.REL.NODEC R2 `(_ZN7cutlass13device_kernelINS_4gemm6kernel13GemmUniversalIN4cute5tupleIJiiiiEEENS1_10collective13CollectiveMmaINS1_35MainloopSm100TmaUmmaWarpSpecializedILi5ELi2ELi2ENS5_IJNS4_1CILi8EEENSA_ILi1EEESC_EEEEENS5_IJNSA_ILi256EEESF_NSA_ILi64EEEEEENS_10bfloat16_tENS5_IJlSC_lEEESI_SJ_NS4_8TiledMMAINS4_8MMA_AtomIJNS4_26SM100_MMA_F16BF16_2x1SM_SSISI_SI_fLi256ELi256ELNS4_4UMMA5MajorE0ELSO_0ELNSN_7ScaleInE0ELSP_0EEEEEENS4_6LayoutINS5_IJSC_SC_SC_EEENS5_IJNSA_ILi0EEESU_SU_EEEEENS5_IJNS4_10UnderscoreESX_SX_EEEEENS4_18SM100_TMA_2SM_LOADENS4_14ComposedLayoutINS4_7SwizzleILi3ELi4ELi3EEENS4_18smem_ptr_flag_bitsILi16EEENSS_INS5_IJSB_SG_EEENS5_IJSG_SC_EEEEEEEvNS4_8identityENS4_28SM100_TMA_2SM_LOAD_MULTICASTES19_vS1A_EENS_8epilogue10collective18CollectiveEpilogueINS1D_23Sm100TmaWarpSpecializedILi4ELi2ELi64ELb1ELb0EEEJNS5_IJNSA_ILi128EEESF_SG_EEENS5_IJNSS_IS1I_SC_EENSS_ISG_SC_EEEEESI_SJ_SI_SJ_NS1D_6fusion15FusionCallbacksIS1H_NS1N_17LinearCombinationISI_fSI_fLNS_15FloatRoundStyleE2EEES1J_S1M_JEEENS4_5SM1004TMEM4LOAD26SM100_TMEM_LOAD_32dp32b64xENS4_13SM90_TMA_LOADES19_NS4_39AutoVectorizingCopyWithAssumedAlignmentILi128EEENS4_14SM90_TMA_STOREES19_S1Z_S1Z_EEEvvEEEEvNT_6ParamsE) ;  /* 0xffffff3402f87950 */ /* 0x000fea0003c3ffff */
        .weak           $__internal_1_$__cuda_sm10x_tcgen05_guardrail_trap_phase_invalid_during_alloc
        .type           $__internal_1_$__cuda_sm10x_tcgen05_guardrail_trap_phase_invalid_during_alloc,@function
        .size           $__internal_1_$__cuda_sm10x_tcgen05_guardrail_trap_phase_invalid_during_alloc,($__internal_2_$__cuda_sm10x_tcgen05_guardrail_trap_unallocated_columns_being_dealloced - $__internal_1_$__cuda_sm10x_tcgen05_guardrail_trap_phase_invalid_during_alloc)
$__internal_1_$__cuda_sm10x_tcgen05_guardrail_trap_phase_invalid_during_alloc:
[----:B------:R-:W-:Y:S05]  /*c820*/  BPT.TRAP 0x1 ;  /* 0x000000040000795c */ /* 0x000fea0000300000 */
[----:B------:R-:W-:-:S04]  /*c830*/  MOV R5, 0x0 ;  /* 0x0000000000057802 */ /* 0x000fc80000000f00 */
[----:B------:R-:W-:Y:S05]  /*c840*/  RET.REL.NODEC R4 `(_ZN7cutlass13device_kernelINS_4gemm6kernel13GemmUniversalIN4cute5tupleIJiiiiEEENS1_10collective13CollectiveMmaINS1_35MainloopSm100TmaUmmaWarpSpecializedILi5ELi2ELi2ENS5_IJNS4_1CILi8EEENSA_ILi1EEESC_EEEEENS5_IJNSA_ILi256EEESF_NSA_ILi64EEEEEENS_10bfloat16_tENS5_IJlSC_lEEESI_SJ_NS4_8TiledMMAINS4_8MMA_AtomIJNS4_26SM100_MMA_F16BF16_2x1SM_SSISI_SI_fLi256ELi256ELNS4_4UMMA5MajorE0ELSO_0ELNSN_7ScaleInE0ELSP_0EEEEEENS4_6LayoutINS5_IJSC_SC_SC_EEENS5_IJNSA_ILi0EEESU_SU_EEEEENS5_IJNS4_10UnderscoreESX_SX_EEEEENS4_18SM100_TMA_2SM_LOADENS4_14ComposedLayoutINS4_7SwizzleILi3ELi4ELi3EEENS4_18smem_ptr_flag_bitsILi16EEENSS_INS5_IJSB_SG_EEENS5_IJSG_SC_EEEEEEEvNS4_8identityENS4_28SM100_TMA_2SM_LOAD_MULTICASTES19_vS1A_EENS_8epilogue10collective18CollectiveEpilogueINS1D_23Sm100TmaWarpSpecializedILi4ELi2ELi64ELb1ELb0EEEJNS5_IJNSA_ILi128EEESF_SG_EEENS5_IJNSS_IS1I_SC_EENSS_ISG_SC_EEEEESI_SJ_SI_SJ_NS1D_6fusion15FusionCallbacksIS1H_NS1N_17LinearCombinationISI_fSI_fLNS_15FloatRoundStyleE2EEES1J_S1M_JEEENS4_5SM1004TMEM4LOAD26SM100_TMEM_LOAD_32dp32b64xENS4_13SM90_TMA_LOADES19_NS4_39AutoVectorizingCopyWithAssumedAlignmentILi128EEENS4_14SM90_TMA_STOREES19_S1Z_S1Z_EEEvvEEEEvNT_6ParamsE) ;  /* 0xffffff3404ec7950 */ /* 0x000fea0003c3ffff */
        .weak           $__internal_2_$__cuda_sm10x_tcgen05_guardrail_trap_unallocated_columns_being_dealloced
        .type           $__internal_2_$__cuda_sm10x_tcgen05_guardrail_trap_unallocated_columns_being_dealloced,@function
        .size           $__internal_2_$__cuda_sm10x_tcgen05_guardrail_trap_unallocated_columns_being_dealloced,(.L_x_194 - $__internal_2_$__cuda_sm10x_tcgen05_guardrail_trap_unallocated_columns_being_dealloced)
$__internal_2_$__cuda_sm10x_tcgen05_guardrail_trap_unallocated_columns_being_dealloced:
[----:B------:R-:W-:Y:S05]  /*c850*/  BPT.TRAP 0x1 ;  /* 0x000000040000795c */ /* 0x000fea0000300000 */
[----:B------:R-:W-:-:S04]  /*c860*/  HFMA2 R3, -RZ, RZ, 0, 0 ;  /* 0x00000000ff037431 */ /* 0x000fc800000001ff */
[----:B------:R-:W-:Y:S05]  /*c870*/  RET.REL.NODEC R2 `(_ZN7cutlass13device_kernelINS_4gemm6kernel13GemmUniversalIN4cute5tupleIJiiiiEEENS1_10collective13CollectiveMmaINS1_35MainloopSm100TmaUmmaWarpSpecializedILi5ELi2ELi2ENS5_IJNS4_1CILi8EEENSA_ILi1EEESC_EEEEENS5_IJNSA_ILi256EEESF_NSA_ILi64EEEEEENS_10bfloat16_tENS5_IJlSC_lEEESI_SJ_NS4_8TiledMMAINS4_8MMA_AtomIJNS4_26SM100_MMA_F16BF16_2x1SM_SSISI_SI_fLi256ELi256ELNS4_4UMMA5MajorE0ELSO_0ELNSN_7ScaleInE0ELSP_0EEEEEENS4_6LayoutINS5_IJSC_SC_SC_EEENS5_IJNSA_ILi0EEESU_SU_EEEEENS5_IJNS4_10UnderscoreESX_SX_EEEEENS4_18SM100_TMA_2SM_LOADENS4_14ComposedLayoutINS4_7SwizzleILi3ELi4ELi3EEENS4_18smem_ptr_flag_bitsILi16EEENSS_INS5_IJSB_SG_EEENS5_IJSG_SC_EEEEEEEvNS4_8identityENS4_28SM100_TMA_2SM_LOAD_MULTICASTES19_vS1A_EENS_8epilogue10collective18CollectiveEpilogueINS1D_23Sm100TmaWarpSpecializedILi4ELi2ELi64ELb1ELb0EEEJNS5_IJNSA_ILi128EEESF_SG_EEENS5_IJNSS_IS1I_SC_EENSS_ISG_SC_EEEEESI_SJ_SI_SJ_NS1D_6fusion15FusionCallbacksIS1H_NS1N_17LinearCombinationISI_fSI_fLNS_15FloatRoundStyleE2EEES1J_S1M_JEEENS4_5SM1004TMEM4LOAD26SM100_TMEM_LOAD_32dp32b64xENS4_13SM90_TMA_LOADES19_NS4_39AutoVectorizingCopyWithAssumedAlignmentILi128EEENS4_14SM90_TMA_STOREES19_S1Z_S1Z_EEEvvEEEEvNT_6ParamsE) ;  /* 0xffffff3402e07950 */ /* 0x000fea0003c3ffff */
.L_x_193:
[----:B------:R-:W-:-:S00]  /*c880*/  BRA `(.L_x_193) ;  /* 0xfffffffc00fc7947 */ /* 0x000fc0000383ffff */
[----:B------:R-:W-:-:S00]  /*c890*/  NOP ;  /* 0x0000000000007918 */ /* 0x000fc00000000000 */
        /* <DEDUP_REMOVED lines=14> */
.L_x_194:


//--------------------- .nv.global.init           --------------------------
	.section	.nv.global.init,"aw",@progbits
.nv.global.init:
	.type		$str$27,@object
	.size		$str$27,($str$28 - $str$27)
$str$27:
        /*0000*/ 	.byte	0x28, 0x61, 0x64, 0x64, 0x72, 0x65, 0x73, 0x73, 0x20, 0x26, 0x20, 0x6d, 0x61, 0x73, 0x6b, 0x29
        /*0010*/ 	.byte	0x20, 0x3d, 0x3d, 0x20, 0x30, 0x00
	.type		$str$28,@object
	.size		$str$28,($str$26 - $str$28)
$str$28:
        /*0016*/ 	.byte	0x2f, 0x74, 0x6d, 0x70, 0x2f, 0x63, 0x75, 0x74, 0x6c, 0x61, 0x73, 0x73, 0x5f, 0x73, 0x77, 0x65
        /*0026*/ 	.byte	0x65, 0x70, 0x5f, 0x73, 0x72, 0x63, 0x2f, 0x69, 0x6e, 0x63, 0x6c, 0x75, 0x64, 0x65, 0x2f, 0x63
        /*0036*/ 	.byte	0x75, 0x74, 0x65, 0x2f, 0x70, 0x6f, 0x69, 0x6e, 0x74, 0x65, 0x72, 0x5f, 0x66, 0x6c, 0x61, 0x67
        /*0046*/ 	.byte	0x67, 0x65, 0x64, 0x2e, 0x68, 0x70, 0x70, 0x00
	.type		$str$26,@object
	.size		$str$26,($str$25 - $str$26)
$str$26:
        /*004e*/ 	.byte	0x2f, 0x74, 0x6d, 0x70, 0x2f, 0x63, 0x75, 0x74, 0x6c, 0x61, 0x73, 0x73, 0x5f, 0x73, 0x77, 0x65
        /*005e*/ 	.byte	0x65, 0x70, 0x5f, 0x73, 0x72, 0x63, 0x2f, 0x69, 0x6e, 0x63, 0x6c, 0x75, 0x64, 0x65, 0x2f, 0x63
        /*006e*/ 	.byte	0x75, 0x74, 0x65, 0x2f, 0x61, 0x74, 0x6f, 0x6d, 0x2f, 0x63, 0x6f, 0x70, 0x79, 0x5f, 0x74, 0x72
        /*007e*/ 	.byte	0x61, 0x69, 0x74, 0x73, 0x5f, 0x73, 0x6d, 0x31, 0x30, 0x30, 0x2e, 0x68, 0x70, 0x70, 0x00
	.type		$str$25,@object
	.size		$str$25,(__unnamed_1 - $str$25)
$str$25:
        /*008d*/ 	.byte	0x28, 0x28, 0x75, 0x69, 0x6e, 0x74, 0x33, 0x32, 0x5f, 0x74, 0x28, 0x74, 0x68, 0x72, 0x65, 0x61
        /*009d*/ 	.byte	0x64, 0x49, 0x64, 0x78, 0x2e, 0x78, 0x29, 0x20, 0x2f, 0x20, 0x33, 0x32, 0x29, 0x20, 0x25, 0x20
        /*00ad*/ 	.byte	0x34, 0x29, 0x20, 0x3d, 0x3d, 0x20, 0x28, 0x28, 0x28, 0x74, 0x6d, 0x65, 0x6d, 0x5f, 0x61, 0x64
        /*00bd*/ 	.byte	0x64, 0x72, 0x20, 0x3e, 0x3e, 0x20, 0x31, 0x36, 0x29, 0x20, 0x2f, 0x20, 0x33, 0x32, 0x29, 0x20
        /*00cd*/ 	.byte	0x25, 0x20, 0x34, 0x29, 0x00
	.type		__unnamed_1,@object
	.size		__unnamed_1,(__unnamed_2 - __unnamed_1)
__unnamed_1:
        /*00d2*/ 	.byte	0x61, 0x75, 0x74, 0x6f, 0x20, 0x63, 0x75, 0x74, 0x65, 0x3a, 0x3a, 0x61, 0x73, 0x5f, 0x70, 0x6f
        /* <DEDUP_REMOVED lines=24> */
        /*0262*/ 	.byte	0x38, 0x31, 0x39, 0x32, 0x3e, 0x3e, 0x3e, 0x3e, 0x5d, 0x00
	.type		__unnamed_2,@object
	.size		__unnamed_2,(.L_2 - __unnamed_2)
__unnamed_2:
        /* <DEDUP_REMOVED lines=43> */
        /*051c*/ 	.byte	0x74, 0x65, 0x3a, 0x3a, 0x43, 0x3c, 0x30, 0x3e, 0x3e, 0x3e, 0x3e, 0x5d, 0x00
.L_2:


//--------------------- .nv.shared._ZN7cutlass13device_kernelINS_4gemm6kernel13GemmUniversalIN4cute5tupleIJiiiiEEENS1_10collective13CollectiveMmaINS1_35MainloopSm100TmaUmmaWarpSpecializedILi5ELi2ELi2ENS5_IJNS4_1CILi8EEENSA_ILi1EEESC_EEEEENS5_IJNSA_ILi256EEESF_NSA_ILi64EEEEEENS_10bfloat16_tENS5_IJlSC_lEEESI_SJ_NS4_8TiledMMAINS4_8MMA_AtomIJNS4_26SM100_MMA_F16BF16_2x1SM_SSISI_SI_fLi256ELi256ELNS4_4UMMA5MajorE0ELSO_0ELNSN_7ScaleInE0ELSP_0EEEEEENS4_6LayoutINS5_IJSC_SC_SC_EEENS5_IJNSA_ILi0EEESU_SU_EEEEENS5_IJNS4_10UnderscoreESX_SX_EEEEENS4_18SM100_TMA_2SM_LOADENS4_14ComposedLayoutINS4_7SwizzleILi3ELi4ELi3EEENS4_18smem_ptr_flag_bitsILi16EEENSS_INS5_IJSB_SG_EEENS5_IJSG_SC_EEEEEEEvNS4_8identityENS4_28SM100_TMA_2SM_LOAD_MULTICASTES19_vS1A_EENS_8epilogue10collective18CollectiveEpilogueINS1D_23Sm100TmaWarpSpecializedILi4ELi2ELi64ELb1ELb0EEEJNS5_IJNSA_ILi128EEESF_SG_EEENS5_IJNSS_IS1I_SC_EENSS_ISG_SC_EEEEESI_SJ_SI_SJ_NS1D_6fusion15FusionCallbacksIS1H_NS1N_17LinearCombinationISI_fSI_fLNS_15FloatRoundStyleE2EEES1J_S1M_JEEENS4_5SM1004TMEM4LOAD26SM100_TMEM_LOAD_32dp32b64xENS4_13SM90_TMA_LOADES19_NS4_39AutoVectorizingCopyWithAssumedAlignmentILi128EEENS4_14SM90_TMA_STOREES19_S1Z_S1Z_EEEvvEEEEvNT_6ParamsE --------------------------
	.section	.nv.shared._ZN7cutlass13device_kernelINS_4gemm6kernel13GemmUniversalIN4cute5tupleIJiiiiEEENS1_10collective13CollectiveMmaINS1_35MainloopSm100TmaUmmaWarpSpecializedILi5ELi2ELi2ENS5_IJNS4_1CILi8EEENSA_ILi1EEESC_EEEEENS5_IJNSA_ILi256EEESF_NSA_ILi64EEEEEENS_10bfloat16_tENS5_IJlSC_lEEESI_SJ_NS4_8TiledMMAINS4_8MMA_AtomIJNS4_26SM100_MMA_F16BF16_2x1SM_SSISI_SI_fLi256ELi256ELNS4_4UMMA5MajorE0ELSO_0ELNSN_7ScaleInE0ELSP_0EEEEEENS4_6LayoutINS5_IJSC_SC_SC_EEENS5_IJNSA_ILi0EEESU_SU_EEEEENS5_IJNS4_10UnderscoreESX_SX_EEEEENS4_18SM100_TMA_2SM_LOADENS4_14ComposedLayoutINS4_7SwizzleILi3ELi4ELi3EEENS4_18smem_ptr_flag_bitsILi16EEENSS_INS5_IJSB_SG_EEENS5_IJSG_SC_EEEEEEEvNS4_8identityENS4_28SM100_TMA_2SM_LOAD_MULTICASTES19_vS1A_EENS_8epilogue10collective18CollectiveEpilogueINS1D_23Sm100TmaWarpSpecializedILi4ELi2ELi64ELb1ELb0EEEJNS5_IJNSA_ILi128EEESF_SG_EEENS5_IJNSS_IS1I_SC_EENSS_ISG_SC_EEEEESI_SJ_SI_SJ_NS1D_6fusion15FusionCallbacksIS1H_NS1N_17LinearCombinationISI_fSI_fLNS_15FloatRoundStyleE2EEES1J_S1M_JEEENS4_5SM1004TMEM4LOAD26SM100_TMEM_LOAD_32dp32b64xENS4_13SM90_TMA_LOADES19_NS4_39AutoVectorizingCopyWithAssumedAlignmentILi128EEENS4_14SM90_TMA_STOREES19_S1Z_S1Z_EEEvvEEEEvNT_6ParamsE,"aw",@nobits
	.sectionflags	@""
	.align	16
	.zero		1024


//--------------------- .nv.shared.reserved.0     --------------------------
	.section	.nv.shared.reserved.0,"aw",@nobits
	.weak		__nv_reservedSMEM_offset_0_alias
	.size		__nv_reservedSMEM_offset_0_alias, 0, 64
	.other		__nv_reservedSMEM_offset_0_alias,@"STO_CUDA_RESERVED_SHARED STV_DEFAULT"
__nv_reservedSMEM_offset_0_alias:
	.zero		0
.nv.shared.reserved.0:
	.zero		64
	.weak		__nv_reservedSMEM_tcgen05_partition
	.type		__nv_reservedSMEM_tcgen05_partition,@object
	.size		__nv_reservedSMEM_tcgen05_partition,(.L_0 - __nv_reservedSMEM_tcgen05_partition)
__nv_reservedSMEM_tcgen05_partition:
	.zero		32
.L_0:


//--------------------- .nv.global                --------------------------
	.section	.nv.global,"aw",@nobits
.nv.global:
	.type		_ZN40_INTERNAL_984100a5_4_k_cu_2cdbde9a_274444cute1_E,@object
	.size		_ZN40_INTERNAL_984100a5_4_k_cu_2cdbde9a_274444cute1_E,(_ZN40_INTERNAL_984100a5_4_k_cu_2cdbde9a_274444cuda3std3__45__cpo6cbeginE - _ZN40_INTERNAL_984100a5_4_k_cu_2cdbde9a_274444cute1_E)
_ZN40_INTERNAL_984100a5_4_k_cu_2cdbde9a_274444cute1_E:
	.zero		1
	.type		_ZN40_INTERNAL_984100a5_4_k_cu_2cdbde9a_274444cuda3std3__45__cpo6cbeginE,@object
	.size		_ZN40_INTERNAL_984100a5_4_k_cu_2cdbde9a_274444cuda3std3__45__cpo6cbeginE,(_ZN40_INTERNAL_984100a5_4_k_cu_2cdbde9a_274444cuda3std3__48in_placeE - _ZN40_INTERNAL_984100a5_4_k_cu_2cdbde9a_274444cuda3std3__45__cpo6cbeginE)
_ZN40_INTERNAL_984100a5_4_k_cu_2cdbde9a_274444cuda3std3__45__cpo6cbeginE:
	.zero		1
	.type		_ZN40_INTERNAL_984100a5_4_k_cu_2cdbde9a_274444cuda3std3__48in_placeE,@object
	.size		_ZN40_INTERNAL_984100a5_4_k_cu_2cdbde9a_274444cuda3std3__48in_placeE,(_ZN40_INTERNAL_984100a5_4_k_cu_2cdbde9a_274444cuda3std6ranges3__45__cpo9iter_moveE - _ZN40_INTERNAL_984100a5_4_k_cu_2cdbde9a_274444cuda3std3__48in_placeE)
_ZN40_INTERNAL_984100a5_4_k_cu_2cdbde9a_274444cuda3std3__48in_placeE:
	.zero		1
	.type		_ZN40_INTERNAL_984100a5_4_k_cu_2cdbde9a_274444cuda3std6ranges3__45__cpo9iter_moveE,@object
	.size		_ZN40_INTERNAL_984100a5_4_k_cu_2cdbde9a_274444cuda3std6ranges3__45__cpo9iter_moveE,(_ZN40_INTERNAL_984100a5_4_k_cu_2cdbde9a_274444cuda3std3__45__cpo5beginE - _ZN40_INTERNAL_984100a5_4_k_cu_2cdbde9a_274444cuda3std6ranges3__45__cpo9iter_moveE)
_ZN40_INTERNAL_984100a5_4_k_cu_2cdbde9a_274444cuda3std6ranges3__45__cpo9iter_moveE:
	.zero		1
	.type		_ZN40_INTERNAL_984100a5_4_k_cu_2cdbde9a_274444cuda3std3__45__cpo5beginE,@object
	.size		_ZN40_INTERNAL_984100a5_4_k_cu_2cdbde9a_274444cuda3std3__45__cpo5beginE,(_ZN40_INTERNAL_984100a5_4_k_cu_2cdbde9a_274444cuda3std3__442_GLOBAL__N__984100a5_4_k_cu_2cdbde9a_274446ignoreE - _ZN40_INTERNAL_984100a5_4_k_cu_2cdbde9a_274444cuda3std3__45__cpo5beginE)
_ZN40_INTERNAL_984100a5_4_k_cu_2cdbde9a_274444cuda3std3__45__cpo5beginE:
	.zero		1
	.type		_ZN40_INTERNAL_984100a5_4_k_cu_2cdbde9a_274444cuda3std3__442_GLOBAL__N__984100a5_4_k_cu_2cdbde9a_274446ignoreE,@object
	.size		_ZN40_INTERNAL_984100a5_4_k_cu_2cdbde9a_274444cuda3std3__442_GLOBAL__N__984100a5_4_k_cu_2cdbde9a_274446ignoreE,(_ZN40_INTERNAL_984100a5_4_k_cu_2cdbde9a_274444cute7productE - _ZN40_INTERNAL_984100a5_4_k_cu_2cdbde9a_274444cuda3std3__442_GLOBAL__N__984100a5_4_k_cu_2cdbde9a_274446ignoreE)
_ZN40_INTERNAL_984100a5_4_k_cu_2cdbde9a_274444cuda3std3__442_GLOBAL__N__984100a5_4_k_cu_2cdbde9a_274446ignoreE:
	.zero		1
	.type		_ZN40_INTERNAL_984100a5_4_k_cu_2cdbde9a_274444cute7productE,@object
	.size		_ZN40_INTERNAL_984100a5_4_k_cu_2cdbde9a_274444cute7productE,(_ZN40_INTERNAL_984100a5_4_k_cu_2cdbde9a_274444cuda3std3__45__cpo3endE - _ZN40_INTERNAL_984100a5_4_k_cu_2cdbde9a_274444cute7productE)
_ZN40_INTERNAL_984100a5_4_k_cu_2cdbde9a_274444cute7productE:
	.zero		1
	.type		_ZN40_INTERNAL_984100a5_4_k_cu_2cdbde9a_274444cuda3std3__45__cpo3endE,@object
	.size		_ZN40_INTERNAL_984100a5_4_k_cu_2cdbde9a_274444cuda3std3__45__cpo3endE,(_ZN40_INTERNAL_984100a5_4_k_cu_2cdbde9a_274444cuda3std3__419piecewise_constructE - _ZN40_INTERNAL_984100a5_4_k_cu_2cdbde9a_274444cuda3std3__45__cpo3endE)
_ZN40_INTERNAL_984100a5_4_k_cu_2cdbde9a_274444cuda3std3__45__cpo3endE:
	.zero		1
	.type		_ZN40_INTERNAL_984100a5_4_k_cu_2cdbde9a_274444cuda3std3__419piecewise_constructE,@object
	.size		_ZN40_INTERNAL_984100a5_4_k_cu_2cdbde9a_274444cuda3std3__419piecewise_constructE,(_ZN40_INTERNAL_984100a5_4_k_cu_2cdbde9a_274444cuda3std3__45__cpo4cendE - _ZN40_INTERNAL_984100a5_4_k_cu_2cdbde9a_274444cuda3std3__419piecewise_constructE)
_ZN40_INTERNAL_984100a5_4_k_cu_2cdbde9a_274444cuda3std3__419piecewise_constructE:
	.zero		1
	.type		_ZN40_INTERNAL_984100a5_4_k_cu_2cdbde9a_274444cuda3std3__45__cpo4cendE,@object
	.size		_ZN40_INTERNAL_984100a5_4_k_cu_2cdbde9a_274444cuda3std3__45__cpo4cendE,(_ZN40_INTERNAL_984100a5_4_k_cu_2cdbde9a_274444cuda3std6ranges3__45__cpo4swapE - _ZN40_INTERNAL_984100a5_4_k_cu_2cdbde9a_274444cuda3std3__45__cpo4cendE)
_ZN40_INTERNAL_984100a5_4_k_cu_2cdbde9a_274444cuda3std3__45__cpo4cendE:
	.zero		1
	.type		_ZN40_INTERNAL_984100a5_4_k_cu_2cdbde9a_274444cuda3std6ranges3__45__cpo4swapE,@object
	.size		_ZN40_INTERNAL_984100a5_4_k_cu_2cdbde9a_274444cuda3std6ranges3__45__cpo4swapE,(.L_10 - _ZN40_INTERNAL_984100a5_4_k_cu_2cdbde9a_274444cuda3std6ranges3__45__cpo4swapE)
_ZN40_INTERNAL_984100a5_4_k_cu_2cdbde9a_274444cuda3std6ranges3__45__cpo4swapE:
	.zero		1
.L_10:


//--------------------- .nv.constant0._ZN7cutlass13device_kernelINS_4gemm6kernel13GemmUniversalIN4cute5tupleIJiiiiEEENS1_10collective13CollectiveMmaINS1_35MainloopSm100TmaUmmaWarpSpecializedILi5ELi2ELi2ENS5_IJNS4_1CILi8EEENSA_ILi1EEESC_EEEEENS5_IJNSA_ILi256EEESF_NSA_ILi64EEEEEENS_10bfloat16_tENS5_IJlSC_lEEESI_SJ_NS4_8TiledMMAINS4_8MMA_AtomIJNS4_26SM100_MMA_F16BF16_2x1SM_SSISI_SI_fLi256ELi256ELNS4_4UMMA5MajorE0ELSO_0ELNSN_7ScaleInE0ELSP_0EEEEEENS4_6LayoutINS5_IJSC_SC_SC_EEENS5_IJNSA_ILi0EEESU_SU_EEEEENS5_IJNS4_10UnderscoreESX_SX_EEEEENS4_18SM100_TMA_2SM_LOADENS4_14ComposedLayoutINS4_7SwizzleILi3ELi4ELi3EEENS4_18smem_ptr_flag_bitsILi16EEENSS_INS5_IJSB_SG_EEENS5_IJSG_SC_EEEEEEEvNS4_8identityENS4_28SM100_TMA_2SM_LOAD_MULTICASTES19_vS1A_EENS_8epilogue10collective18CollectiveEpilogueINS1D_23Sm100TmaWarpSpecializedILi4ELi2ELi64ELb1ELb0EEEJNS5_IJNSA_ILi128EEESF_SG_EEENS5_IJNSS_IS1I_SC_EENSS_ISG_SC_EEEEESI_SJ_SI_SJ_NS1D_6fusion15FusionCallbacksIS1H_NS1N_17LinearCombinationISI_fSI_fLNS_15FloatRoundStyleE2EEES1J_S1M_JEEENS4_5SM1004TMEM4LOAD26SM100_TMEM_LOAD_32dp32b64xENS4_13SM90_TMA_LOADES19_NS4_39AutoVectorizingCopyWithAssumedAlignmentILi128EEENS4_14SM90_TMA_STOREES19_S1Z_S1Z_EEEvvEEEEvNT_6ParamsE --------------------------
	.section	.nv.constant0._ZN7cutlass13device_kernelINS_4gemm6kernel13GemmUniversalIN4cute5tupleIJiiiiEEENS1_10collective13CollectiveMmaINS1_35MainloopSm100TmaUmmaWarpSpecializedILi5ELi2ELi2ENS5_IJNS4_1CILi8EEENSA_ILi1EEESC_EEEEENS5_IJNSA_ILi256EEESF_NSA_ILi64EEEEEENS_10bfloat16_tENS5_IJlSC_lEEESI_SJ_NS4_8TiledMMAINS4_8MMA_AtomIJNS4_26SM100_MMA_F16BF16_2x1SM_SSISI_SI_fLi256ELi256ELNS4_4UMMA5MajorE0ELSO_0ELNSN_7ScaleInE0ELSP_0EEEEEENS4_6LayoutINS5_IJSC_SC_SC_EEENS5_IJNSA_ILi0EEESU_SU_EEEEENS5_IJNS4_10UnderscoreESX_SX_EEEEENS4_18SM100_TMA_2SM_LOADENS4_14ComposedLayoutINS4_7SwizzleILi3ELi4ELi3EEENS4_18smem_ptr_flag_bitsILi16EEENSS_INS5_IJSB_SG_EEENS5_IJSG_SC_EEEEEEEvNS4_8identityENS4_28SM100_TMA_2SM_LOAD_MULTICASTES19_vS1A_EENS_8epilogue10collective18CollectiveEpilogueINS1D_23Sm100TmaWarpSpecializedILi4ELi2ELi64ELb1ELb0EEEJNS5_IJNSA_ILi128EEESF_SG_EEENS5_IJNSS_IS1I_SC_EENSS_ISG_SC_EEEEESI_SJ_SI_SJ_NS1D_6fusion15FusionCallbacksIS1H_NS1N_17LinearCombinationISI_fSI_fLNS_15FloatRoundStyleE2EEES1J_S1M_JEEENS4_5SM1004TMEM4LOAD26SM100_TMEM_LOAD_32dp32b64xENS4_13SM90_TMA_LOADES19_NS4_39AutoVectorizingCopyWithAssumedAlignmentILi128EEENS4_14SM90_TMA_STOREES19_S1Z_S1Z_EEEvvEEEEvNT_6ParamsE,"a",@progbits
	.sectionflags	@""
	.align	4
.nv.constant0._ZN7cutlass13device_kernelINS_4gemm6kernel13GemmUniversalIN4cute5tupleIJiiiiEEENS1_10collective13CollectiveMmaINS1_35MainloopSm100TmaUmmaWarpSpecializedILi5ELi2ELi2ENS5_IJNS4_1CILi8EEENSA_ILi1EEESC_EEEEENS5_IJNSA_ILi256EEESF_NSA_ILi64EEEEEENS_10bfloat16_tENS5_IJlSC_lEEESI_SJ_NS4_8TiledMMAINS4_8MMA_AtomIJNS4_26SM100_MMA_F16BF16_2x1SM_SSISI_SI_fLi256ELi256ELNS4_4UMMA5MajorE0ELSO_0ELNSN_7ScaleInE0ELSP_0EEEEEENS4_6LayoutINS5_IJSC_SC_SC_EEENS5_IJNSA_ILi0EEESU_SU_EEEEENS5_IJNS4_10UnderscoreESX_SX_EEEEENS4_18SM100_TMA_2SM_LOADENS4_14ComposedLayoutINS4_7SwizzleILi3ELi4ELi3EEENS4_18smem_ptr_flag_bitsILi16EEENSS_INS5_IJSB_SG_EEENS5_IJSG_SC_EEEEEEEvNS4_8identityENS4_28SM100_TMA_2SM_LOAD_MULTICASTES19_vS1A_EENS_8epilogue10collective18CollectiveEpilogueINS1D_23Sm100TmaWarpSpecializedILi4ELi2ELi64ELb1ELb0EEEJNS5_IJNSA_ILi128EEESF_SG_EEENS5_IJNSS_IS1I_SC_EENSS_ISG_SC_EEEEESI_SJ_SI_SJ_NS1D_6fusion15FusionCallbacksIS1H_NS1N_17LinearCombinationISI_fSI_fLNS_15FloatRoundStyleE2EEES1J_S1M_JEEENS4_5SM1004TMEM4LOAD26SM100_TMEM_LOAD_32dp32b64xENS4_13SM90_TMA_LOADES19_NS4_39AutoVectorizingCopyWithAssumedAlignmentILi128EEENS4_14SM90_TMA_STOREES19_S1Z_S1Z_EEEvvEEEEvNT_6ParamsE:
	.zero		2944


//--------------------- SYMBOLS --------------------------

	.type		.nv.reservedSmem.offset0,@object
	.size		.nv.reservedSmem.offset0,0x4
	.type		.nv.reservedSmem.cap,@object
	.size		.nv.reservedSmem.cap,0x4
	.type		__assertfail,@function
